//
// Generated by NVIDIA NVVM Compiler
//
// Compiler Build ID: CL-36424714
// Cuda compilation tools, release 13.0, V13.0.88
// Based on NVVM 20.0.0
//

.version 9.0
.target sm_100
.address_size 64

	// .globl	_Z19two_body_sum_kernelIfLi128EEvPPT_iiiiS1_iS0_S1_S1_S1_
.const .align 4 .b8 AcudaSpline[192];
.const .align 8 .b8 AcudaSpline_double[384];
// _ZZ19two_body_sum_kernelIfLi128EEvPPT_iiiiS1_iS0_S1_S1_S1_E3myR has been demoted
// _ZZ19two_body_sum_kernelIfLi128EEvPPT_iiiiS1_iS0_S1_S1_S1_E5coefs has been demoted
// _ZZ19two_body_sum_kernelIfLi128EEvPPT_iiiiS1_iS0_S1_S1_S1_E2r1 has been demoted
// _ZZ19two_body_sum_kernelIfLi128EEvPPT_iiiiS1_iS0_S1_S1_S1_E2r2 has been demoted
// _ZZ19two_body_sum_kernelIfLi128EEvPPT_iiiiS1_iS0_S1_S1_S1_E1L has been demoted
// _ZZ19two_body_sum_kernelIfLi128EEvPPT_iiiiS1_iS0_S1_S1_S1_E4Linv has been demoted
// _ZZ19two_body_sum_kernelIfLi128EEvPPT_iiiiS1_iS0_S1_S1_S1_E1A has been demoted
// _ZZ19two_body_sum_kernelIfLi128EEvPPT_iiiiS1_iS0_S1_S1_S1_E10shared_sum has been demoted
// _ZZ19two_body_sum_kernelIdLi128EEvPPT_iiiiS1_iS0_S1_S1_S1_E3myR has been demoted
// _ZZ19two_body_sum_kernelIdLi128EEvPPT_iiiiS1_iS0_S1_S1_S1_E5coefs has been demoted
// _ZZ19two_body_sum_kernelIdLi128EEvPPT_iiiiS1_iS0_S1_S1_S1_E2r1 has been demoted
// _ZZ19two_body_sum_kernelIdLi128EEvPPT_iiiiS1_iS0_S1_S1_S1_E2r2 has been demoted
// _ZZ19two_body_sum_kernelIdLi128EEvPPT_iiiiS1_iS0_S1_S1_S1_E1L has been demoted
// _ZZ19two_body_sum_kernelIdLi128EEvPPT_iiiiS1_iS0_S1_S1_S1_E4Linv has been demoted
// _ZZ19two_body_sum_kernelIdLi128EEvPPT_iiiiS1_iS0_S1_S1_S1_E1A has been demoted
// _ZZ19two_body_sum_kernelIdLi128EEvPPT_iiiiS1_iS0_S1_S1_S1_E10shared_sum has been demoted
// _ZZ21two_body_ratio_kernelIfLi128EEvPPT_iiiS1_iS1_iS0_S1_S1_S1_E3myR has been demoted
// _ZZ21two_body_ratio_kernelIfLi128EEvPPT_iiiS1_iS1_iS0_S1_S1_S1_E6myRnew has been demoted
// _ZZ21two_body_ratio_kernelIfLi128EEvPPT_iiiS1_iS1_iS0_S1_S1_S1_E6myRold has been demoted
// _ZZ21two_body_ratio_kernelIfLi128EEvPPT_iiiS1_iS1_iS0_S1_S1_S1_E5coefs has been demoted
// _ZZ21two_body_ratio_kernelIfLi128EEvPPT_iiiS1_iS1_iS0_S1_S1_S1_E2r1 has been demoted
// _ZZ21two_body_ratio_kernelIfLi128EEvPPT_iiiS1_iS1_iS0_S1_S1_S1_E1L has been demoted
// _ZZ21two_body_ratio_kernelIfLi128EEvPPT_iiiS1_iS1_iS0_S1_S1_S1_E4Linv has been demoted
// _ZZ21two_body_ratio_kernelIfLi128EEvPPT_iiiS1_iS1_iS0_S1_S1_S1_E1A has been demoted
// _ZZ21two_body_ratio_kernelIfLi128EEvPPT_iiiS1_iS1_iS0_S1_S1_S1_E10shared_sum has been demoted
// _ZZ21two_body_ratio_kernelIdLi128EEvPPT_iiiS1_iS1_iS0_S1_S1_S1_E3myR has been demoted
// _ZZ21two_body_ratio_kernelIdLi128EEvPPT_iiiS1_iS1_iS0_S1_S1_S1_E6myRnew has been demoted
// _ZZ21two_body_ratio_kernelIdLi128EEvPPT_iiiS1_iS1_iS0_S1_S1_S1_E6myRold has been demoted
// _ZZ21two_body_ratio_kernelIdLi128EEvPPT_iiiS1_iS1_iS0_S1_S1_S1_E5coefs has been demoted
// _ZZ21two_body_ratio_kernelIdLi128EEvPPT_iiiS1_iS1_iS0_S1_S1_S1_E2r1 has been demoted
// _ZZ21two_body_ratio_kernelIdLi128EEvPPT_iiiS1_iS1_iS0_S1_S1_S1_E1L has been demoted
// _ZZ21two_body_ratio_kernelIdLi128EEvPPT_iiiS1_iS1_iS0_S1_S1_S1_E4Linv has been demoted
// _ZZ21two_body_ratio_kernelIdLi128EEvPPT_iiiS1_iS1_iS0_S1_S1_S1_E1A has been demoted
// _ZZ21two_body_ratio_kernelIdLi128EEvPPT_iiiS1_iS1_iS0_S1_S1_S1_E10shared_sum has been demoted
// _ZZ22two_body_update_kernelIfEvPPT_iiE3myR has been demoted
// _ZZ22two_body_update_kernelIdEvPPT_iiE3myR has been demoted
// _ZZ25two_body_grad_lapl_kernelIfLi32EEvPPT_iiiiS1_iS0_S1_S1_S1_iE3myR has been demoted
// _ZZ25two_body_grad_lapl_kernelIfLi32EEvPPT_iiiiS1_iS0_S1_S1_S1_iE5coefs has been demoted
// _ZZ25two_body_grad_lapl_kernelIfLi32EEvPPT_iiiiS1_iS0_S1_S1_S1_iE2r1 has been demoted
// _ZZ25two_body_grad_lapl_kernelIfLi32EEvPPT_iiiiS1_iS0_S1_S1_S1_iE2r2 has been demoted
// _ZZ25two_body_grad_lapl_kernelIfLi32EEvPPT_iiiiS1_iS0_S1_S1_S1_iE1L has been demoted
// _ZZ25two_body_grad_lapl_kernelIfLi32EEvPPT_iiiiS1_iS0_S1_S1_S1_iE4Linv has been demoted
// _ZZ25two_body_grad_lapl_kernelIfLi32EEvPPT_iiiiS1_iS0_S1_S1_S1_iE1A has been demoted
// _ZZ25two_body_grad_lapl_kernelIfLi32EEvPPT_iiiiS1_iS0_S1_S1_S1_iE9sGradLapl has been demoted
// _ZZ25two_body_grad_lapl_kernelIdLi32EEvPPT_iiiiS1_iS0_S1_S1_S1_iE3myR has been demoted
// _ZZ25two_body_grad_lapl_kernelIdLi32EEvPPT_iiiiS1_iS0_S1_S1_S1_iE5coefs has been demoted
// _ZZ25two_body_grad_lapl_kernelIdLi32EEvPPT_iiiiS1_iS0_S1_S1_S1_iE2r1 has been demoted
// _ZZ25two_body_grad_lapl_kernelIdLi32EEvPPT_iiiiS1_iS0_S1_S1_S1_iE2r2 has been demoted
// _ZZ25two_body_grad_lapl_kernelIdLi32EEvPPT_iiiiS1_iS0_S1_S1_S1_iE1L has been demoted
// _ZZ25two_body_grad_lapl_kernelIdLi32EEvPPT_iiiiS1_iS0_S1_S1_S1_iE4Linv has been demoted
// _ZZ25two_body_grad_lapl_kernelIdLi32EEvPPT_iiiiS1_iS0_S1_S1_S1_iE1A has been demoted
// _ZZ25two_body_grad_lapl_kernelIdLi32EEvPPT_iiiiS1_iS0_S1_S1_S1_iE9sGradLapl has been demoted
// _ZZ19two_body_sum_kernelIfLi32EEvPPT_iiiiS1_iS0_S1_S1_S1_E3myR has been demoted
// _ZZ19two_body_sum_kernelIfLi32EEvPPT_iiiiS1_iS0_S1_S1_S1_E5coefs has been demoted
// _ZZ19two_body_sum_kernelIfLi32EEvPPT_iiiiS1_iS0_S1_S1_S1_E2r1 has been demoted
// _ZZ19two_body_sum_kernelIfLi32EEvPPT_iiiiS1_iS0_S1_S1_S1_E2r2 has been demoted
// _ZZ19two_body_sum_kernelIfLi32EEvPPT_iiiiS1_iS0_S1_S1_S1_E1L has been demoted
// _ZZ19two_body_sum_kernelIfLi32EEvPPT_iiiiS1_iS0_S1_S1_S1_E4Linv has been demoted
// _ZZ19two_body_sum_kernelIfLi32EEvPPT_iiiiS1_iS0_S1_S1_S1_E1A has been demoted
// _ZZ19two_body_sum_kernelIfLi32EEvPPT_iiiiS1_iS0_S1_S1_S1_E10shared_sum has been demoted

.visible .entry _Z19two_body_sum_kernelIfLi128EEvPPT_iiiiS1_iS0_S1_S1_S1_(
	.param .u64 .ptr .align 1 _Z19two_body_sum_kernelIfLi128EEvPPT_iiiiS1_iS0_S1_S1_S1__param_0,
	.param .u32 _Z19two_body_sum_kernelIfLi128EEvPPT_iiiiS1_iS0_S1_S1_S1__param_1,
	.param .u32 _Z19two_body_sum_kernelIfLi128EEvPPT_iiiiS1_iS0_S1_S1_S1__param_2,
	.param .u32 _Z19two_body_sum_kernelIfLi128EEvPPT_iiiiS1_iS0_S1_S1_S1__param_3,
	.param .u32 _Z19two_body_sum_kernelIfLi128EEvPPT_iiiiS1_iS0_S1_S1_S1__param_4,
	.param .u64 .ptr .align 1 _Z19two_body_sum_kernelIfLi128EEvPPT_iiiiS1_iS0_S1_S1_S1__param_5,
	.param .u32 _Z19two_body_sum_kernelIfLi128EEvPPT_iiiiS1_iS0_S1_S1_S1__param_6,
	.param .f32 _Z19two_body_sum_kernelIfLi128EEvPPT_iiiiS1_iS0_S1_S1_S1__param_7,
	.param .u64 .ptr .align 1 _Z19two_body_sum_kernelIfLi128EEvPPT_iiiiS1_iS0_S1_S1_S1__param_8,
	.param .u64 .ptr .align 1 _Z19two_body_sum_kernelIfLi128EEvPPT_iiiiS1_iS0_S1_S1_S1__param_9,
	.param .u64 .ptr .align 1 _Z19two_body_sum_kernelIfLi128EEvPPT_iiiiS1_iS0_S1_S1_S1__param_10
)
{
	.reg .pred 	%p<35>;
	.reg .b32 	%r<126>;
	.reg .b32 	%f<146>;
	.reg .b64 	%rd<33>;
	.reg .b64 	%fd<2>;
	// demoted variable
	.shared .align 8 .u64 _ZZ19two_body_sum_kernelIfLi128EEvPPT_iiiiS1_iS0_S1_S1_S1_E3myR;
	// demoted variable
	.shared .align 4 .b8 _ZZ19two_body_sum_kernelIfLi128EEvPPT_iiiiS1_iS0_S1_S1_S1_E5coefs[128];
	// demoted variable
	.shared .align 4 .b8 _ZZ19two_body_sum_kernelIfLi128EEvPPT_iiiiS1_iS0_S1_S1_S1_E2r1[1536];
	// demoted variable
	.shared .align 4 .b8 _ZZ19two_body_sum_kernelIfLi128EEvPPT_iiiiS1_iS0_S1_S1_S1_E2r2[1536];
	// demoted variable
	.shared .align 4 .b8 _ZZ19two_body_sum_kernelIfLi128EEvPPT_iiiiS1_iS0_S1_S1_S1_E1L[36];
	// demoted variable
	.shared .align 4 .b8 _ZZ19two_body_sum_kernelIfLi128EEvPPT_iiiiS1_iS0_S1_S1_S1_E4Linv[36];
	// demoted variable
	.shared .align 4 .b8 _ZZ19two_body_sum_kernelIfLi128EEvPPT_iiiiS1_iS0_S1_S1_S1_E1A[64];
	// demoted variable
	.shared .align 4 .b8 _ZZ19two_body_sum_kernelIfLi128EEvPPT_iiiiS1_iS0_S1_S1_S1_E10shared_sum[512];
	ld.param.u64 	%rd3, [_Z19two_body_sum_kernelIfLi128EEvPPT_iiiiS1_iS0_S1_S1_S1__param_0];
	ld.param.u32 	%r38, [_Z19two_body_sum_kernelIfLi128EEvPPT_iiiiS1_iS0_S1_S1_S1__param_4];
	ld.param.u64 	%rd4, [_Z19two_body_sum_kernelIfLi128EEvPPT_iiiiS1_iS0_S1_S1_S1__param_5];
	ld.param.u32 	%r39, [_Z19two_body_sum_kernelIfLi128EEvPPT_iiiiS1_iS0_S1_S1_S1__param_6];
	ld.param.f32 	%f38, [_Z19two_body_sum_kernelIfLi128EEvPPT_iiiiS1_iS0_S1_S1_S1__param_7];
	ld.param.u64 	%rd5, [_Z19two_body_sum_kernelIfLi128EEvPPT_iiiiS1_iS0_S1_S1_S1__param_8];
	ld.param.u64 	%rd6, [_Z19two_body_sum_kernelIfLi128EEvPPT_iiiiS1_iS0_S1_S1_S1__param_9];
	mov.u32 	%r1, %tid.x;
	setp.ne.s32 	%p1, %r1, 0;
	@%p1 bra 	$L__BB0_2;
	cvta.to.global.u64 	%rd8, %rd3;
	mov.u32 	%r40, %ctaid.x;
	mul.wide.u32 	%rd9, %r40, 8;
	add.s64 	%rd10, %rd8, %rd9;
	ld.global.u64 	%rd11, [%rd10];
	st.shared.u64 	[_ZZ19two_body_sum_kernelIfLi128EEvPPT_iiiiS1_iS0_S1_S1_S1_E3myR], %rd11;
$L__BB0_2:
	setp.ge.s32 	%p2, %r1, %r39;
	@%p2 bra 	$L__BB0_4;
	cvta.to.global.u64 	%rd12, %rd4;
	mul.wide.u32 	%rd13, %r1, 4;
	add.s64 	%rd14, %rd12, %rd13;
	ld.global.f32 	%f39, [%rd14];
	shl.b32 	%r41, %r1, 2;
	mov.u32 	%r42, _ZZ19two_body_sum_kernelIfLi128EEvPPT_iiiiS1_iS0_S1_S1_S1_E5coefs;
	add.s32 	%r43, %r42, %r41;
	st.shared.f32 	[%r43], %f39;
$L__BB0_4:
	setp.gt.u32 	%p3, %r1, 8;
	@%p3 bra 	$L__BB0_6;
	cvta.to.global.u64 	%rd15, %rd5;
	mul.wide.u32 	%rd16, %r1, 4;
	add.s64 	%rd17, %rd15, %rd16;
	ld.global.f32 	%f40, [%rd17];
	shl.b32 	%r44, %r1, 2;
	mov.u32 	%r45, _ZZ19two_body_sum_kernelIfLi128EEvPPT_iiiiS1_iS0_S1_S1_S1_E1L;
	add.s32 	%r46, %r45, %r44;
	st.shared.f32 	[%r46], %f40;
	cvta.to.global.u64 	%rd18, %rd6;
	add.s64 	%rd19, %rd18, %rd16;
	ld.global.f32 	%f41, [%rd19];
	mov.u32 	%r47, _ZZ19two_body_sum_kernelIfLi128EEvPPT_iiiiS1_iS0_S1_S1_S1_E4Linv;
	add.s32 	%r48, %r47, %r44;
	st.shared.f32 	[%r48], %f41;
	bra.uni 	$L__BB0_7;
$L__BB0_6:
	setp.gt.u32 	%p4, %r1, 15;
	@%p4 bra 	$L__BB0_8;
$L__BB0_7:
	mul.wide.u32 	%rd20, %r1, 8;
	mov.u64 	%rd21, AcudaSpline_double;
	add.s64 	%rd22, %rd21, %rd20;
	ld.const.f64 	%fd1, [%rd22];
	cvt.rn.f32.f64 	%f42, %fd1;
	shl.b32 	%r49, %r1, 2;
	and.b32  	%r50, %r49, 4080;
	mov.u32 	%r51, _ZZ19two_body_sum_kernelIfLi128EEvPPT_iiiiS1_iS0_S1_S1_S1_E1A;
	add.s32 	%r52, %r51, %r50;
	and.b32  	%r53, %r49, 12;
	add.s32 	%r54, %r52, %r53;
	st.shared.f32 	[%r54], %f42;
$L__BB0_8:
	ld.param.u32 	%r116, [_Z19two_body_sum_kernelIfLi128EEvPPT_iiiiS1_iS0_S1_S1_S1__param_3];
	ld.param.u32 	%r113, [_Z19two_body_sum_kernelIfLi128EEvPPT_iiiiS1_iS0_S1_S1_S1__param_2];
	ld.param.u32 	%r108, [_Z19two_body_sum_kernelIfLi128EEvPPT_iiiiS1_iS0_S1_S1_S1__param_1];
	bar.sync 	0;
	sub.s32 	%r55, %r113, %r108;
	add.s32 	%r56, %r55, 1;
	sub.s32 	%r2, %r38, %r116;
	add.s32 	%r57, %r2, 1;
	shr.s32 	%r58, %r56, 31;
	shr.u32 	%r59, %r58, 25;
	add.s32 	%r60, %r56, %r59;
	shr.s32 	%r61, %r60, 7;
	and.b32  	%r62, %r56, 127;
	setp.ne.s32 	%p5, %r62, 0;
	selp.u32 	%r63, 1, 0, %p5;
	add.s32 	%r3, %r61, %r63;
	shr.s32 	%r64, %r57, 31;
	shr.u32 	%r65, %r64, 25;
	add.s32 	%r66, %r57, %r65;
	shr.s32 	%r67, %r66, 7;
	and.b32  	%r68, %r57, 127;
	setp.ne.s32 	%p6, %r68, 0;
	selp.u32 	%r69, 1, 0, %p6;
	add.s32 	%r4, %r67, %r69;
	setp.lt.s32 	%p7, %r3, 1;
	mov.f32 	%f142, 0f00000000;
	@%p7 bra 	$L__BB0_33;
	ld.param.u32 	%r114, [_Z19two_body_sum_kernelIfLi128EEvPPT_iiiiS1_iS0_S1_S1_S1__param_2];
	add.s32 	%r5, %r114, 1;
	add.s32 	%r6, %r38, 1;
	add.s32 	%r71, %r39, -3;
	cvt.rn.f32.s32 	%f45, %r71;
	div.rn.f32 	%f46, %f38, %f45;
	rcp.rn.f32 	%f1, %f46;
	mov.f32 	%f142, 0f00000000;
	mov.b32 	%r120, 0;
$L__BB0_10:
	ld.param.u32 	%r115, [_Z19two_body_sum_kernelIfLi128EEvPPT_iiiiS1_iS0_S1_S1_S1__param_2];
	ld.param.u32 	%r109, [_Z19two_body_sum_kernelIfLi128EEvPPT_iiiiS1_iS0_S1_S1_S1__param_1];
	mov.u32 	%r72, _ZZ19two_body_sum_kernelIfLi128EEvPPT_iiiiS1_iS0_S1_S1_S1_E2r1;
	mad.lo.s32 	%r73, %r1, 12, %r72;
	shl.b32 	%r74, %r1, 3;
	sub.s32 	%r8, %r73, %r74;
	ld.shared.u64 	%rd23, [_ZZ19two_body_sum_kernelIfLi128EEvPPT_iiiiS1_iS0_S1_S1_S1_E3myR];
	cvta.to.global.u64 	%rd24, %rd23;
	mul.lo.s32 	%r75, %r120, 384;
	add.s32 	%r9, %r75, %r1;
	sub.s32 	%r76, %r115, %r109;
	mad.lo.s32 	%r10, %r76, 3, 3;
	setp.ge.s32 	%p8, %r9, %r10;
	mad.lo.s32 	%r11, %r109, 3, %r1;
	add.s32 	%r77, %r11, %r75;
	mul.wide.s32 	%rd25, %r77, 4;
	add.s64 	%rd1, %rd24, %rd25;
	@%p8 bra 	$L__BB0_12;
	ld.global.f32 	%f47, [%rd1];
	st.shared.f32 	[%r8], %f47;
$L__BB0_12:
	add.s32 	%r78, %r9, 128;
	setp.ge.s32 	%p9, %r78, %r10;
	@%p9 bra 	$L__BB0_14;
	ld.global.f32 	%f48, [%rd1+512];
	st.shared.f32 	[%r8+512], %f48;
$L__BB0_14:
	add.s32 	%r79, %r9, 256;
	setp.ge.s32 	%p10, %r79, %r10;
	@%p10 bra 	$L__BB0_16;
	ld.global.f32 	%f49, [%rd1+1024];
	st.shared.f32 	[%r8+1024], %f49;
$L__BB0_16:
	setp.lt.s32 	%p11, %r4, 1;
	bar.sync 	0;
	@%p11 bra 	$L__BB0_32;
	ld.param.u32 	%r110, [_Z19two_body_sum_kernelIfLi128EEvPPT_iiiiS1_iS0_S1_S1_S1__param_1];
	shl.b32 	%r81, %r120, 7;
	shl.b32 	%r82, %r110, 1;
	sub.s32 	%r83, %r11, %r82;
	add.s32 	%r12, %r83, %r81;
	mov.b32 	%r121, 0;
$L__BB0_18:
	ld.param.u32 	%r117, [_Z19two_body_sum_kernelIfLi128EEvPPT_iiiiS1_iS0_S1_S1_S1__param_3];
	shl.b32 	%r84, %r1, 2;
	mov.u32 	%r85, _ZZ19two_body_sum_kernelIfLi128EEvPPT_iiiiS1_iS0_S1_S1_S1_E2r2;
	add.s32 	%r14, %r85, %r84;
	ld.shared.u64 	%rd26, [_ZZ19two_body_sum_kernelIfLi128EEvPPT_iiiiS1_iS0_S1_S1_S1_E3myR];
	cvta.to.global.u64 	%rd27, %rd26;
	mul.lo.s32 	%r15, %r121, 384;
	add.s32 	%r16, %r15, %r1;
	add.s32 	%r17, %r2, 1;
	mad.lo.s32 	%r18, %r2, 3, 3;
	setp.ge.s32 	%p12, %r16, %r18;
	mad.lo.s32 	%r86, %r117, 3, %r16;
	mul.wide.s32 	%rd28, %r86, 4;
	add.s64 	%rd2, %rd27, %rd28;
	@%p12 bra 	$L__BB0_20;
	ld.global.f32 	%f50, [%rd2];
	st.shared.f32 	[%r14], %f50;
$L__BB0_20:
	add.s32 	%r87, %r16, 128;
	setp.ge.s32 	%p13, %r87, %r18;
	@%p13 bra 	$L__BB0_22;
	ld.global.f32 	%f51, [%rd2+512];
	st.shared.f32 	[%r14+512], %f51;
$L__BB0_22:
	add.s32 	%r88, %r16, 256;
	setp.ge.s32 	%p14, %r88, %r18;
	@%p14 bra 	$L__BB0_24;
	ld.global.f32 	%f52, [%rd2+1024];
	st.shared.f32 	[%r14+1024], %f52;
$L__BB0_24:
	bar.sync 	0;
	shl.b32 	%r19, %r121, 7;
	shl.b32 	%r89, %r121, 8;
	sub.s32 	%r90, %r15, %r89;
	add.s32 	%r91, %r90, 128;
	setp.gt.s32 	%p15, %r91, %r2;
	sub.s32 	%r92, %r17, %r19;
	selp.b32 	%r20, %r92, 128, %p15;
	setp.lt.s32 	%p16, %r20, 1;
	@%p16 bra 	$L__BB0_31;
	ld.param.u32 	%r118, [_Z19two_body_sum_kernelIfLi128EEvPPT_iiiiS1_iS0_S1_S1_S1__param_3];
	ld.param.u32 	%r111, [_Z19two_body_sum_kernelIfLi128EEvPPT_iiiiS1_iS0_S1_S1_S1__param_1];
	mov.u32 	%r94, _ZZ19two_body_sum_kernelIfLi128EEvPPT_iiiiS1_iS0_S1_S1_S1_E2r1;
	mad.lo.s32 	%r95, %r1, 12, %r94;
	ld.shared.f32 	%f4, [%r95];
	ld.shared.f32 	%f5, [%r95+4];
	ld.shared.f32 	%f6, [%r95+8];
	ld.shared.f32 	%f7, [_ZZ19two_body_sum_kernelIfLi128EEvPPT_iiiiS1_iS0_S1_S1_S1_E4Linv];
	ld.shared.f32 	%f8, [_ZZ19two_body_sum_kernelIfLi128EEvPPT_iiiiS1_iS0_S1_S1_S1_E1L];
	ld.shared.f32 	%f9, [_ZZ19two_body_sum_kernelIfLi128EEvPPT_iiiiS1_iS0_S1_S1_S1_E4Linv+16];
	ld.shared.f32 	%f10, [_ZZ19two_body_sum_kernelIfLi128EEvPPT_iiiiS1_iS0_S1_S1_S1_E1L+16];
	ld.shared.f32 	%f11, [_ZZ19two_body_sum_kernelIfLi128EEvPPT_iiiiS1_iS0_S1_S1_S1_E4Linv+32];
	ld.shared.f32 	%f12, [_ZZ19two_body_sum_kernelIfLi128EEvPPT_iiiiS1_iS0_S1_S1_S1_E1L+32];
	ld.shared.f32 	%f13, [_ZZ19two_body_sum_kernelIfLi128EEvPPT_iiiiS1_iS0_S1_S1_S1_E1A];
	ld.shared.f32 	%f14, [_ZZ19two_body_sum_kernelIfLi128EEvPPT_iiiiS1_iS0_S1_S1_S1_E1A+4];
	ld.shared.f32 	%f15, [_ZZ19two_body_sum_kernelIfLi128EEvPPT_iiiiS1_iS0_S1_S1_S1_E1A+8];
	ld.shared.f32 	%f16, [_ZZ19two_body_sum_kernelIfLi128EEvPPT_iiiiS1_iS0_S1_S1_S1_E1A+12];
	ld.shared.f32 	%f17, [_ZZ19two_body_sum_kernelIfLi128EEvPPT_iiiiS1_iS0_S1_S1_S1_E1A+16];
	ld.shared.f32 	%f18, [_ZZ19two_body_sum_kernelIfLi128EEvPPT_iiiiS1_iS0_S1_S1_S1_E1A+20];
	ld.shared.f32 	%f19, [_ZZ19two_body_sum_kernelIfLi128EEvPPT_iiiiS1_iS0_S1_S1_S1_E1A+24];
	ld.shared.f32 	%f20, [_ZZ19two_body_sum_kernelIfLi128EEvPPT_iiiiS1_iS0_S1_S1_S1_E1A+28];
	ld.shared.f32 	%f21, [_ZZ19two_body_sum_kernelIfLi128EEvPPT_iiiiS1_iS0_S1_S1_S1_E1A+32];
	ld.shared.f32 	%f22, [_ZZ19two_body_sum_kernelIfLi128EEvPPT_iiiiS1_iS0_S1_S1_S1_E1A+36];
	ld.shared.f32 	%f23, [_ZZ19two_body_sum_kernelIfLi128EEvPPT_iiiiS1_iS0_S1_S1_S1_E1A+40];
	ld.shared.f32 	%f24, [_ZZ19two_body_sum_kernelIfLi128EEvPPT_iiiiS1_iS0_S1_S1_S1_E1A+44];
	ld.shared.f32 	%f25, [_ZZ19two_body_sum_kernelIfLi128EEvPPT_iiiiS1_iS0_S1_S1_S1_E1A+48];
	ld.shared.f32 	%f26, [_ZZ19two_body_sum_kernelIfLi128EEvPPT_iiiiS1_iS0_S1_S1_S1_E1A+52];
	ld.shared.f32 	%f27, [_ZZ19two_body_sum_kernelIfLi128EEvPPT_iiiiS1_iS0_S1_S1_S1_E1A+56];
	ld.shared.f32 	%f28, [_ZZ19two_body_sum_kernelIfLi128EEvPPT_iiiiS1_iS0_S1_S1_S1_E1A+60];
	neg.s32 	%r125, %r20;
	add.s32 	%r123, %r118, %r19;
	shl.b32 	%r96, %r120, 7;
	sub.s32 	%r97, %r118, %r1;
	sub.s32 	%r98, %r97, %r111;
	sub.s32 	%r99, %r98, %r96;
	add.s32 	%r122, %r99, %r19;
	mov.u32 	%r100, _ZZ19two_body_sum_kernelIfLi128EEvPPT_iiiiS1_iS0_S1_S1_S1_E2r2;
	add.s32 	%r124, %r100, 4;
$L__BB0_26:
	setp.ge.s32 	%p17, %r12, %r5;
	ld.shared.f32 	%f53, [%r124+-4];
	sub.f32 	%f54, %f53, %f4;
	ld.shared.f32 	%f55, [%r124];
	sub.f32 	%f56, %f55, %f5;
	ld.shared.f32 	%f57, [%r124+4];
	sub.f32 	%f58, %f57, %f6;
	mul.f32 	%f59, %f54, %f7;
	cvt.rni.f32.f32 	%f60, %f59;
	sub.f32 	%f61, %f59, %f60;
	mul.f32 	%f62, %f8, %f61;
	mul.f32 	%f63, %f56, %f9;
	cvt.rni.f32.f32 	%f64, %f63;
	sub.f32 	%f65, %f63, %f64;
	mul.f32 	%f66, %f10, %f65;
	mul.f32 	%f67, %f58, %f11;
	cvt.rni.f32.f32 	%f68, %f67;
	sub.f32 	%f69, %f67, %f68;
	mul.f32 	%f70, %f12, %f69;
	mul.f32 	%f71, %f66, %f66;
	fma.rn.f32 	%f72, %f62, %f62, %f71;
	fma.rn.f32 	%f73, %f70, %f70, %f72;
	sqrt.rn.f32 	%f30, %f73;
	setp.eq.s32 	%p18, %r122, 0;
	setp.ge.s32 	%p19, %r123, %r6;
	or.pred  	%p20, %p17, %p19;
	or.pred  	%p21, %p20, %p18;
	@%p21 bra 	$L__BB0_30;
	setp.gt.f32 	%p22, %f30, %f38;
	mov.f32 	%f141, 0f00000000;
	@%p22 bra 	$L__BB0_29;
	mul.f32 	%f75, %f1, %f30;
	cvt.rmi.f32.f32 	%f76, %f75;
	cvt.rzi.s32.f32 	%r101, %f76;
	sub.f32 	%f77, %f75, %f76;
	shl.b32 	%r102, %r101, 2;
	mov.u32 	%r103, _ZZ19two_body_sum_kernelIfLi128EEvPPT_iiiiS1_iS0_S1_S1_S1_E5coefs;
	add.s32 	%r104, %r103, %r102;
	ld.shared.f32 	%f78, [%r104];
	mul.f32 	%f79, %f77, %f13;
	mul.f32 	%f80, %f77, %f79;
	mul.f32 	%f81, %f77, %f14;
	mul.f32 	%f82, %f77, %f81;
	fma.rn.f32 	%f83, %f77, %f80, %f82;
	fma.rn.f32 	%f84, %f77, %f15, %f83;
	add.f32 	%f85, %f16, %f84;
	ld.shared.f32 	%f86, [%r104+4];
	mul.f32 	%f87, %f77, %f17;
	mul.f32 	%f88, %f77, %f87;
	mul.f32 	%f89, %f77, %f18;
	mul.f32 	%f90, %f77, %f89;
	fma.rn.f32 	%f91, %f77, %f88, %f90;
	fma.rn.f32 	%f92, %f77, %f19, %f91;
	add.f32 	%f93, %f20, %f92;
	mul.f32 	%f94, %f86, %f93;
	fma.rn.f32 	%f95, %f78, %f85, %f94;
	ld.shared.f32 	%f96, [%r104+8];
	mul.f32 	%f97, %f77, %f21;
	mul.f32 	%f98, %f77, %f97;
	mul.f32 	%f99, %f77, %f22;
	mul.f32 	%f100, %f77, %f99;
	fma.rn.f32 	%f101, %f77, %f98, %f100;
	fma.rn.f32 	%f102, %f77, %f23, %f101;
	add.f32 	%f103, %f24, %f102;
	fma.rn.f32 	%f104, %f96, %f103, %f95;
	ld.shared.f32 	%f105, [%r104+12];
	mul.f32 	%f106, %f77, %f25;
	mul.f32 	%f107, %f77, %f106;
	mul.f32 	%f108, %f77, %f26;
	mul.f32 	%f109, %f77, %f108;
	fma.rn.f32 	%f110, %f77, %f107, %f109;
	fma.rn.f32 	%f111, %f77, %f27, %f110;
	add.f32 	%f112, %f28, %f111;
	fma.rn.f32 	%f141, %f105, %f112, %f104;
$L__BB0_29:
	add.f32 	%f142, %f142, %f141;
$L__BB0_30:
	add.s32 	%r125, %r125, 1;
	setp.ne.s32 	%p23, %r125, 0;
	add.s32 	%r124, %r124, 12;
	add.s32 	%r123, %r123, 1;
	add.s32 	%r122, %r122, 1;
	@%p23 bra 	$L__BB0_26;
$L__BB0_31:
	add.s32 	%r121, %r121, 1;
	setp.ne.s32 	%p24, %r121, %r4;
	@%p24 bra 	$L__BB0_18;
$L__BB0_32:
	add.s32 	%r120, %r120, 1;
	setp.ne.s32 	%p25, %r120, %r3;
	@%p25 bra 	$L__BB0_10;
$L__BB0_33:
	shl.b32 	%r105, %r1, 2;
	mov.u32 	%r106, _ZZ19two_body_sum_kernelIfLi128EEvPPT_iiiiS1_iS0_S1_S1_S1_E10shared_sum;
	add.s32 	%r34, %r106, %r105;
	st.shared.f32 	[%r34], %f142;
	bar.sync 	0;
	setp.gt.u32 	%p26, %r1, 63;
	@%p26 bra 	$L__BB0_35;
	ld.shared.f32 	%f113, [%r34+256];
	ld.shared.f32 	%f114, [%r34];
	add.f32 	%f115, %f113, %f114;
	st.shared.f32 	[%r34], %f115;
$L__BB0_35:
	bar.sync 	0;
	setp.gt.u32 	%p27, %r1, 31;
	@%p27 bra 	$L__BB0_37;
	ld.shared.f32 	%f116, [%r34+128];
	ld.shared.f32 	%f117, [%r34];
	add.f32 	%f118, %f116, %f117;
	st.shared.f32 	[%r34], %f118;
$L__BB0_37:
	bar.sync 	0;
	setp.gt.u32 	%p28, %r1, 15;
	@%p28 bra 	$L__BB0_39;
	ld.shared.f32 	%f119, [%r34+64];
	ld.shared.f32 	%f120, [%r34];
	add.f32 	%f121, %f119, %f120;
	st.shared.f32 	[%r34], %f121;
$L__BB0_39:
	bar.sync 	0;
	setp.gt.u32 	%p29, %r1, 7;
	@%p29 bra 	$L__BB0_41;
	ld.shared.f32 	%f122, [%r34+32];
	ld.shared.f32 	%f123, [%r34];
	add.f32 	%f124, %f122, %f123;
	st.shared.f32 	[%r34], %f124;
$L__BB0_41:
	bar.sync 	0;
	setp.gt.u32 	%p30, %r1, 3;
	@%p30 bra 	$L__BB0_43;
	ld.shared.f32 	%f125, [%r34+16];
	ld.shared.f32 	%f126, [%r34];
	add.f32 	%f127, %f125, %f126;
	st.shared.f32 	[%r34], %f127;
$L__BB0_43:
	bar.sync 	0;
	setp.gt.u32 	%p31, %r1, 1;
	@%p31 bra 	$L__BB0_45;
	ld.shared.f32 	%f128, [%r34+8];
	ld.shared.f32 	%f129, [%r34];
	add.f32 	%f130, %f128, %f129;
	st.shared.f32 	[%r34], %f130;
$L__BB0_45:
	setp.ne.s32 	%p32, %r1, 0;
	bar.sync 	0;
	@%p32 bra 	$L__BB0_47;
	ld.shared.f32 	%f131, [_ZZ19two_body_sum_kernelIfLi128EEvPPT_iiiiS1_iS0_S1_S1_S1_E10shared_sum+4];
	ld.shared.f32 	%f132, [%r34];
	add.f32 	%f133, %f131, %f132;
	st.shared.f32 	[%r34], %f133;
$L__BB0_47:
	setp.ne.s32 	%p33, %r1, 0;
	bar.sync 	0;
	@%p33 bra 	$L__BB0_49;
	ld.param.u64 	%rd32, [_Z19two_body_sum_kernelIfLi128EEvPPT_iiiiS1_iS0_S1_S1_S1__param_10];
	ld.param.u32 	%r119, [_Z19two_body_sum_kernelIfLi128EEvPPT_iiiiS1_iS0_S1_S1_S1__param_3];
	ld.param.u32 	%r112, [_Z19two_body_sum_kernelIfLi128EEvPPT_iiiiS1_iS0_S1_S1_S1__param_1];
	setp.eq.s32 	%p34, %r112, %r119;
	selp.f32 	%f134, 0f3F000000, 0f3F800000, %p34;
	ld.shared.f32 	%f135, [_ZZ19two_body_sum_kernelIfLi128EEvPPT_iiiiS1_iS0_S1_S1_S1_E10shared_sum];
	mov.u32 	%r107, %ctaid.x;
	cvta.to.global.u64 	%rd29, %rd32;
	mul.wide.u32 	%rd30, %r107, 4;
	add.s64 	%rd31, %rd29, %rd30;
	ld.global.f32 	%f136, [%rd31];
	fma.rn.f32 	%f137, %f134, %f135, %f136;
	st.global.f32 	[%rd31], %f137;
$L__BB0_49:
	ret;

}
	// .globl	_Z19two_body_sum_kernelIdLi128EEvPPT_iiiiS1_iS0_S1_S1_S1_
.visible .entry _Z19two_body_sum_kernelIdLi128EEvPPT_iiiiS1_iS0_S1_S1_S1_(
	.param .u64 .ptr .align 1 _Z19two_body_sum_kernelIdLi128EEvPPT_iiiiS1_iS0_S1_S1_S1__param_0,
	.param .u32 _Z19two_body_sum_kernelIdLi128EEvPPT_iiiiS1_iS0_S1_S1_S1__param_1,
	.param .u32 _Z19two_body_sum_kernelIdLi128EEvPPT_iiiiS1_iS0_S1_S1_S1__param_2,
	.param .u32 _Z19two_body_sum_kernelIdLi128EEvPPT_iiiiS1_iS0_S1_S1_S1__param_3,
	.param .u32 _Z19two_body_sum_kernelIdLi128EEvPPT_iiiiS1_iS0_S1_S1_S1__param_4,
	.param .u64 .ptr .align 1 _Z19two_body_sum_kernelIdLi128EEvPPT_iiiiS1_iS0_S1_S1_S1__param_5,
	.param .u32 _Z19two_body_sum_kernelIdLi128EEvPPT_iiiiS1_iS0_S1_S1_S1__param_6,
	.param .f64 _Z19two_body_sum_kernelIdLi128EEvPPT_iiiiS1_iS0_S1_S1_S1__param_7,
	.param .u64 .ptr .align 1 _Z19two_body_sum_kernelIdLi128EEvPPT_iiiiS1_iS0_S1_S1_S1__param_8,
	.param .u64 .ptr .align 1 _Z19two_body_sum_kernelIdLi128EEvPPT_iiiiS1_iS0_S1_S1_S1__param_9,
	.param .u64 .ptr .align 1 _Z19two_body_sum_kernelIdLi128EEvPPT_iiiiS1_iS0_S1_S1_S1__param_10
)
{
	.reg .pred 	%p<35>;
	.reg .b32 	%r<127>;
	.reg .b32 	%f<11>;
	.reg .b64 	%rd<33>;
	.reg .b64 	%fd<148>;
	// demoted variable
	.shared .align 8 .u64 _ZZ19two_body_sum_kernelIdLi128EEvPPT_iiiiS1_iS0_S1_S1_S1_E3myR;
	// demoted variable
	.shared .align 8 .b8 _ZZ19two_body_sum_kernelIdLi128EEvPPT_iiiiS1_iS0_S1_S1_S1_E5coefs[256];
	// demoted variable
	.shared .align 8 .b8 _ZZ19two_body_sum_kernelIdLi128EEvPPT_iiiiS1_iS0_S1_S1_S1_E2r1[3072];
	// demoted variable
	.shared .align 8 .b8 _ZZ19two_body_sum_kernelIdLi128EEvPPT_iiiiS1_iS0_S1_S1_S1_E2r2[3072];
	// demoted variable
	.shared .align 8 .b8 _ZZ19two_body_sum_kernelIdLi128EEvPPT_iiiiS1_iS0_S1_S1_S1_E1L[72];
	// demoted variable
	.shared .align 8 .b8 _ZZ19two_body_sum_kernelIdLi128EEvPPT_iiiiS1_iS0_S1_S1_S1_E4Linv[72];
	// demoted variable
	.shared .align 8 .b8 _ZZ19two_body_sum_kernelIdLi128EEvPPT_iiiiS1_iS0_S1_S1_S1_E1A[128];
	// demoted variable
	.shared .align 8 .b8 _ZZ19two_body_sum_kernelIdLi128EEvPPT_iiiiS1_iS0_S1_S1_S1_E10shared_sum[1024];
	ld.param.u64 	%rd3, [_Z19two_body_sum_kernelIdLi128EEvPPT_iiiiS1_iS0_S1_S1_S1__param_0];
	ld.param.u32 	%r36, [_Z19two_body_sum_kernelIdLi128EEvPPT_iiiiS1_iS0_S1_S1_S1__param_4];
	ld.param.u64 	%rd4, [_Z19two_body_sum_kernelIdLi128EEvPPT_iiiiS1_iS0_S1_S1_S1__param_5];
	ld.param.u32 	%r37, [_Z19two_body_sum_kernelIdLi128EEvPPT_iiiiS1_iS0_S1_S1_S1__param_6];
	ld.param.u64 	%rd5, [_Z19two_body_sum_kernelIdLi128EEvPPT_iiiiS1_iS0_S1_S1_S1__param_8];
	ld.param.u64 	%rd6, [_Z19two_body_sum_kernelIdLi128EEvPPT_iiiiS1_iS0_S1_S1_S1__param_9];
	mov.u32 	%r1, %tid.x;
	setp.ne.s32 	%p1, %r1, 0;
	@%p1 bra 	$L__BB1_2;
	cvta.to.global.u64 	%rd8, %rd3;
	mov.u32 	%r38, %ctaid.x;
	mul.wide.u32 	%rd9, %r38, 8;
	add.s64 	%rd10, %rd8, %rd9;
	ld.global.u64 	%rd11, [%rd10];
	st.shared.u64 	[_ZZ19two_body_sum_kernelIdLi128EEvPPT_iiiiS1_iS0_S1_S1_S1_E3myR], %rd11;
$L__BB1_2:
	setp.ge.s32 	%p2, %r1, %r37;
	@%p2 bra 	$L__BB1_4;
	cvta.to.global.u64 	%rd12, %rd4;
	mul.wide.u32 	%rd13, %r1, 8;
	add.s64 	%rd14, %rd12, %rd13;
	ld.global.f64 	%fd39, [%rd14];
	shl.b32 	%r39, %r1, 3;
	mov.u32 	%r40, _ZZ19two_body_sum_kernelIdLi128EEvPPT_iiiiS1_iS0_S1_S1_S1_E5coefs;
	add.s32 	%r41, %r40, %r39;
	st.shared.f64 	[%r41], %fd39;
$L__BB1_4:
	setp.gt.u32 	%p3, %r1, 8;
	@%p3 bra 	$L__BB1_6;
	cvta.to.global.u64 	%rd15, %rd5;
	mul.wide.u32 	%rd16, %r1, 8;
	add.s64 	%rd17, %rd15, %rd16;
	ld.global.f64 	%fd40, [%rd17];
	shl.b32 	%r42, %r1, 3;
	mov.u32 	%r43, _ZZ19two_body_sum_kernelIdLi128EEvPPT_iiiiS1_iS0_S1_S1_S1_E1L;
	add.s32 	%r44, %r43, %r42;
	st.shared.f64 	[%r44], %fd40;
	cvta.to.global.u64 	%rd18, %rd6;
	add.s64 	%rd19, %rd18, %rd16;
	ld.global.f64 	%fd41, [%rd19];
	mov.u32 	%r45, _ZZ19two_body_sum_kernelIdLi128EEvPPT_iiiiS1_iS0_S1_S1_S1_E4Linv;
	add.s32 	%r46, %r45, %r42;
	st.shared.f64 	[%r46], %fd41;
	bra.uni 	$L__BB1_7;
$L__BB1_6:
	setp.gt.u32 	%p4, %r1, 15;
	@%p4 bra 	$L__BB1_8;
$L__BB1_7:
	mul.wide.u32 	%rd20, %r1, 8;
	mov.u64 	%rd21, AcudaSpline_double;
	add.s64 	%rd22, %rd21, %rd20;
	ld.const.f64 	%fd42, [%rd22];
	shl.b32 	%r47, %r1, 3;
	and.b32  	%r48, %r47, 8160;
	mov.u32 	%r49, _ZZ19two_body_sum_kernelIdLi128EEvPPT_iiiiS1_iS0_S1_S1_S1_E1A;
	add.s32 	%r50, %r49, %r48;
	and.b32  	%r51, %r47, 24;
	add.s32 	%r52, %r50, %r51;
	st.shared.f64 	[%r52], %fd42;
$L__BB1_8:
	ld.param.u32 	%r117, [_Z19two_body_sum_kernelIdLi128EEvPPT_iiiiS1_iS0_S1_S1_S1__param_3];
	ld.param.u32 	%r114, [_Z19two_body_sum_kernelIdLi128EEvPPT_iiiiS1_iS0_S1_S1_S1__param_2];
	ld.param.u32 	%r109, [_Z19two_body_sum_kernelIdLi128EEvPPT_iiiiS1_iS0_S1_S1_S1__param_1];
	bar.sync 	0;
	sub.s32 	%r53, %r114, %r109;
	add.s32 	%r54, %r53, 1;
	sub.s32 	%r2, %r36, %r117;
	add.s32 	%r55, %r2, 1;
	shr.s32 	%r56, %r54, 31;
	shr.u32 	%r57, %r56, 25;
	add.s32 	%r58, %r54, %r57;
	shr.s32 	%r59, %r58, 7;
	and.b32  	%r60, %r54, 127;
	setp.ne.s32 	%p5, %r60, 0;
	selp.u32 	%r61, 1, 0, %p5;
	add.s32 	%r3, %r59, %r61;
	shr.s32 	%r62, %r55, 31;
	shr.u32 	%r63, %r62, 25;
	add.s32 	%r64, %r55, %r63;
	shr.s32 	%r65, %r64, 7;
	and.b32  	%r66, %r55, 127;
	setp.ne.s32 	%p6, %r66, 0;
	selp.u32 	%r67, 1, 0, %p6;
	add.s32 	%r4, %r65, %r67;
	setp.lt.s32 	%p7, %r3, 1;
	mov.f64 	%fd144, 0d0000000000000000;
	@%p7 bra 	$L__BB1_33;
	ld.param.f64 	%fd138, [_Z19two_body_sum_kernelIdLi128EEvPPT_iiiiS1_iS0_S1_S1_S1__param_7];
	ld.param.u32 	%r115, [_Z19two_body_sum_kernelIdLi128EEvPPT_iiiiS1_iS0_S1_S1_S1__param_2];
	add.s32 	%r5, %r115, 1;
	add.s32 	%r6, %r36, 1;
	add.s32 	%r69, %r37, -3;
	cvt.rn.f64.s32 	%fd45, %r69;
	div.rn.f64 	%fd46, %fd138, %fd45;
	rcp.rn.f64 	%fd1, %fd46;
	mov.f64 	%fd144, 0d0000000000000000;
	mov.b32 	%r121, 0;
$L__BB1_10:
	ld.param.u32 	%r116, [_Z19two_body_sum_kernelIdLi128EEvPPT_iiiiS1_iS0_S1_S1_S1__param_2];
	ld.param.u32 	%r110, [_Z19two_body_sum_kernelIdLi128EEvPPT_iiiiS1_iS0_S1_S1_S1__param_1];
	mov.u32 	%r70, _ZZ19two_body_sum_kernelIdLi128EEvPPT_iiiiS1_iS0_S1_S1_S1_E2r1;
	mad.lo.s32 	%r71, %r1, 24, %r70;
	shl.b32 	%r72, %r1, 4;
	sub.s32 	%r8, %r71, %r72;
	ld.shared.u64 	%rd23, [_ZZ19two_body_sum_kernelIdLi128EEvPPT_iiiiS1_iS0_S1_S1_S1_E3myR];
	cvta.to.global.u64 	%rd24, %rd23;
	mul.lo.s32 	%r73, %r121, 384;
	add.s32 	%r9, %r73, %r1;
	sub.s32 	%r74, %r116, %r110;
	mad.lo.s32 	%r10, %r74, 3, 3;
	setp.ge.s32 	%p8, %r9, %r10;
	mad.lo.s32 	%r75, %r110, 3, %r1;
	add.s32 	%r76, %r75, %r73;
	mul.wide.s32 	%rd25, %r76, 8;
	add.s64 	%rd1, %rd24, %rd25;
	@%p8 bra 	$L__BB1_12;
	ld.global.f64 	%fd47, [%rd1];
	st.shared.f64 	[%r8], %fd47;
$L__BB1_12:
	add.s32 	%r77, %r9, 128;
	setp.ge.s32 	%p9, %r77, %r10;
	@%p9 bra 	$L__BB1_14;
	ld.global.f64 	%fd48, [%rd1+1024];
	st.shared.f64 	[%r8+1024], %fd48;
$L__BB1_14:
	add.s32 	%r78, %r9, 256;
	setp.ge.s32 	%p10, %r78, %r10;
	@%p10 bra 	$L__BB1_16;
	ld.global.f64 	%fd49, [%rd1+2048];
	st.shared.f64 	[%r8+2048], %fd49;
$L__BB1_16:
	setp.lt.s32 	%p11, %r4, 1;
	bar.sync 	0;
	@%p11 bra 	$L__BB1_32;
	mov.b32 	%r122, 0;
$L__BB1_18:
	ld.param.u32 	%r118, [_Z19two_body_sum_kernelIdLi128EEvPPT_iiiiS1_iS0_S1_S1_S1__param_3];
	shl.b32 	%r80, %r1, 3;
	mov.u32 	%r81, _ZZ19two_body_sum_kernelIdLi128EEvPPT_iiiiS1_iS0_S1_S1_S1_E2r2;
	add.s32 	%r12, %r81, %r80;
	ld.shared.u64 	%rd26, [_ZZ19two_body_sum_kernelIdLi128EEvPPT_iiiiS1_iS0_S1_S1_S1_E3myR];
	cvta.to.global.u64 	%rd27, %rd26;
	mul.lo.s32 	%r13, %r122, 384;
	add.s32 	%r14, %r13, %r1;
	add.s32 	%r15, %r2, 1;
	mad.lo.s32 	%r16, %r2, 3, 3;
	setp.ge.s32 	%p12, %r14, %r16;
	mad.lo.s32 	%r82, %r118, 3, %r14;
	mul.wide.s32 	%rd28, %r82, 8;
	add.s64 	%rd2, %rd27, %rd28;
	@%p12 bra 	$L__BB1_20;
	ld.global.f64 	%fd50, [%rd2];
	st.shared.f64 	[%r12], %fd50;
$L__BB1_20:
	add.s32 	%r83, %r14, 128;
	setp.ge.s32 	%p13, %r83, %r16;
	@%p13 bra 	$L__BB1_22;
	ld.global.f64 	%fd51, [%rd2+1024];
	st.shared.f64 	[%r12+1024], %fd51;
$L__BB1_22:
	add.s32 	%r84, %r14, 256;
	setp.ge.s32 	%p14, %r84, %r16;
	@%p14 bra 	$L__BB1_24;
	ld.global.f64 	%fd52, [%rd2+2048];
	st.shared.f64 	[%r12+2048], %fd52;
$L__BB1_24:
	bar.sync 	0;
	shl.b32 	%r17, %r122, 7;
	shl.b32 	%r85, %r122, 8;
	sub.s32 	%r86, %r13, %r85;
	add.s32 	%r87, %r86, 128;
	setp.gt.s32 	%p15, %r87, %r2;
	sub.s32 	%r88, %r15, %r17;
	selp.b32 	%r18, %r88, 128, %p15;
	setp.lt.s32 	%p16, %r18, 1;
	@%p16 bra 	$L__BB1_31;
	ld.param.u32 	%r119, [_Z19two_body_sum_kernelIdLi128EEvPPT_iiiiS1_iS0_S1_S1_S1__param_3];
	ld.param.u32 	%r111, [_Z19two_body_sum_kernelIdLi128EEvPPT_iiiiS1_iS0_S1_S1_S1__param_1];
	mov.u32 	%r90, _ZZ19two_body_sum_kernelIdLi128EEvPPT_iiiiS1_iS0_S1_S1_S1_E2r1;
	mad.lo.s32 	%r91, %r1, 24, %r90;
	ld.shared.f64 	%fd4, [%r91];
	ld.shared.f64 	%fd5, [%r91+8];
	ld.shared.f64 	%fd6, [%r91+16];
	ld.shared.f64 	%fd7, [_ZZ19two_body_sum_kernelIdLi128EEvPPT_iiiiS1_iS0_S1_S1_S1_E4Linv];
	ld.shared.f64 	%fd8, [_ZZ19two_body_sum_kernelIdLi128EEvPPT_iiiiS1_iS0_S1_S1_S1_E1L];
	ld.shared.f64 	%fd9, [_ZZ19two_body_sum_kernelIdLi128EEvPPT_iiiiS1_iS0_S1_S1_S1_E4Linv+32];
	ld.shared.f64 	%fd10, [_ZZ19two_body_sum_kernelIdLi128EEvPPT_iiiiS1_iS0_S1_S1_S1_E1L+32];
	ld.shared.f64 	%fd11, [_ZZ19two_body_sum_kernelIdLi128EEvPPT_iiiiS1_iS0_S1_S1_S1_E4Linv+64];
	ld.shared.f64 	%fd12, [_ZZ19two_body_sum_kernelIdLi128EEvPPT_iiiiS1_iS0_S1_S1_S1_E1L+64];
	ld.shared.f64 	%fd13, [_ZZ19two_body_sum_kernelIdLi128EEvPPT_iiiiS1_iS0_S1_S1_S1_E1A];
	ld.shared.f64 	%fd14, [_ZZ19two_body_sum_kernelIdLi128EEvPPT_iiiiS1_iS0_S1_S1_S1_E1A+8];
	ld.shared.f64 	%fd15, [_ZZ19two_body_sum_kernelIdLi128EEvPPT_iiiiS1_iS0_S1_S1_S1_E1A+16];
	ld.shared.f64 	%fd16, [_ZZ19two_body_sum_kernelIdLi128EEvPPT_iiiiS1_iS0_S1_S1_S1_E1A+24];
	ld.shared.f64 	%fd17, [_ZZ19two_body_sum_kernelIdLi128EEvPPT_iiiiS1_iS0_S1_S1_S1_E1A+32];
	ld.shared.f64 	%fd18, [_ZZ19two_body_sum_kernelIdLi128EEvPPT_iiiiS1_iS0_S1_S1_S1_E1A+40];
	ld.shared.f64 	%fd19, [_ZZ19two_body_sum_kernelIdLi128EEvPPT_iiiiS1_iS0_S1_S1_S1_E1A+48];
	ld.shared.f64 	%fd20, [_ZZ19two_body_sum_kernelIdLi128EEvPPT_iiiiS1_iS0_S1_S1_S1_E1A+56];
	ld.shared.f64 	%fd21, [_ZZ19two_body_sum_kernelIdLi128EEvPPT_iiiiS1_iS0_S1_S1_S1_E1A+64];
	ld.shared.f64 	%fd22, [_ZZ19two_body_sum_kernelIdLi128EEvPPT_iiiiS1_iS0_S1_S1_S1_E1A+72];
	ld.shared.f64 	%fd23, [_ZZ19two_body_sum_kernelIdLi128EEvPPT_iiiiS1_iS0_S1_S1_S1_E1A+80];
	ld.shared.f64 	%fd24, [_ZZ19two_body_sum_kernelIdLi128EEvPPT_iiiiS1_iS0_S1_S1_S1_E1A+88];
	ld.shared.f64 	%fd25, [_ZZ19two_body_sum_kernelIdLi128EEvPPT_iiiiS1_iS0_S1_S1_S1_E1A+96];
	ld.shared.f64 	%fd26, [_ZZ19two_body_sum_kernelIdLi128EEvPPT_iiiiS1_iS0_S1_S1_S1_E1A+104];
	ld.shared.f64 	%fd27, [_ZZ19two_body_sum_kernelIdLi128EEvPPT_iiiiS1_iS0_S1_S1_S1_E1A+112];
	ld.shared.f64 	%fd28, [_ZZ19two_body_sum_kernelIdLi128EEvPPT_iiiiS1_iS0_S1_S1_S1_E1A+120];
	neg.s32 	%r126, %r18;
	add.s32 	%r124, %r119, %r17;
	shl.b32 	%r92, %r121, 7;
	sub.s32 	%r93, %r119, %r1;
	sub.s32 	%r94, %r93, %r111;
	sub.s32 	%r95, %r94, %r92;
	add.s32 	%r123, %r95, %r17;
	mov.u32 	%r96, _ZZ19two_body_sum_kernelIdLi128EEvPPT_iiiiS1_iS0_S1_S1_S1_E2r2;
	add.s32 	%r125, %r96, 8;
$L__BB1_26:
	ld.param.u32 	%r112, [_Z19two_body_sum_kernelIdLi128EEvPPT_iiiiS1_iS0_S1_S1_S1__param_1];
	mad.lo.s32 	%r97, %r112, 3, %r1;
	shl.b32 	%r98, %r112, 1;
	sub.s32 	%r99, %r97, %r98;
	shl.b32 	%r100, %r121, 7;
	add.s32 	%r101, %r99, %r100;
	setp.ge.s32 	%p17, %r101, %r5;
	ld.shared.f64 	%fd53, [%r125+-8];
	sub.f64 	%fd54, %fd53, %fd4;
	ld.shared.f64 	%fd55, [%r125];
	sub.f64 	%fd56, %fd55, %fd5;
	ld.shared.f64 	%fd57, [%r125+8];
	sub.f64 	%fd58, %fd57, %fd6;
	mul.f64 	%fd59, %fd54, %fd7;
	cvt.rn.f32.f64 	%f1, %fd59;
	cvt.rni.f32.f32 	%f2, %f1;
	cvt.f64.f32 	%fd60, %f2;
	sub.f64 	%fd61, %fd59, %fd60;
	mul.f64 	%fd62, %fd8, %fd61;
	mul.f64 	%fd63, %fd56, %fd9;
	cvt.rn.f32.f64 	%f3, %fd63;
	cvt.rni.f32.f32 	%f4, %f3;
	cvt.f64.f32 	%fd64, %f4;
	sub.f64 	%fd65, %fd63, %fd64;
	mul.f64 	%fd66, %fd10, %fd65;
	mul.f64 	%fd67, %fd58, %fd11;
	cvt.rn.f32.f64 	%f5, %fd67;
	cvt.rni.f32.f32 	%f6, %f5;
	cvt.f64.f32 	%fd68, %f6;
	sub.f64 	%fd69, %fd67, %fd68;
	mul.f64 	%fd70, %fd12, %fd69;
	mul.f64 	%fd71, %fd66, %fd66;
	fma.rn.f64 	%fd72, %fd62, %fd62, %fd71;
	fma.rn.f64 	%fd73, %fd70, %fd70, %fd72;
	cvt.rn.f32.f64 	%f7, %fd73;
	sqrt.rn.f32 	%f8, %f7;
	cvt.f64.f32 	%fd30, %f8;
	setp.eq.s32 	%p18, %r123, 0;
	setp.ge.s32 	%p19, %r124, %r6;
	or.pred  	%p20, %p17, %p19;
	or.pred  	%p21, %p20, %p18;
	@%p21 bra 	$L__BB1_30;
	ld.param.f64 	%fd139, [_Z19two_body_sum_kernelIdLi128EEvPPT_iiiiS1_iS0_S1_S1_S1__param_7];
	setp.lt.f64 	%p22, %fd139, %fd30;
	mov.f64 	%fd143, 0d0000000000000000;
	@%p22 bra 	$L__BB1_29;
	mul.f64 	%fd75, %fd1, %fd30;
	cvt.rn.f32.f64 	%f9, %fd75;
	cvt.rmi.f32.f32 	%f10, %f9;
	cvt.f64.f32 	%fd76, %f10;
	cvt.rzi.s32.f64 	%r102, %fd76;
	sub.f64 	%fd77, %fd75, %fd76;
	shl.b32 	%r103, %r102, 3;
	mov.u32 	%r104, _ZZ19two_body_sum_kernelIdLi128EEvPPT_iiiiS1_iS0_S1_S1_S1_E5coefs;
	add.s32 	%r105, %r104, %r103;
	ld.shared.f64 	%fd78, [%r105];
	mul.f64 	%fd79, %fd77, %fd13;
	mul.f64 	%fd80, %fd77, %fd79;
	mul.f64 	%fd81, %fd77, %fd14;
	mul.f64 	%fd82, %fd77, %fd81;
	fma.rn.f64 	%fd83, %fd77, %fd80, %fd82;
	fma.rn.f64 	%fd84, %fd77, %fd15, %fd83;
	add.f64 	%fd85, %fd16, %fd84;
	ld.shared.f64 	%fd86, [%r105+8];
	mul.f64 	%fd87, %fd77, %fd17;
	mul.f64 	%fd88, %fd77, %fd87;
	mul.f64 	%fd89, %fd77, %fd18;
	mul.f64 	%fd90, %fd77, %fd89;
	fma.rn.f64 	%fd91, %fd77, %fd88, %fd90;
	fma.rn.f64 	%fd92, %fd77, %fd19, %fd91;
	add.f64 	%fd93, %fd20, %fd92;
	mul.f64 	%fd94, %fd86, %fd93;
	fma.rn.f64 	%fd95, %fd78, %fd85, %fd94;
	ld.shared.f64 	%fd96, [%r105+16];
	mul.f64 	%fd97, %fd77, %fd21;
	mul.f64 	%fd98, %fd77, %fd97;
	mul.f64 	%fd99, %fd77, %fd22;
	mul.f64 	%fd100, %fd77, %fd99;
	fma.rn.f64 	%fd101, %fd77, %fd98, %fd100;
	fma.rn.f64 	%fd102, %fd77, %fd23, %fd101;
	add.f64 	%fd103, %fd24, %fd102;
	fma.rn.f64 	%fd104, %fd96, %fd103, %fd95;
	ld.shared.f64 	%fd105, [%r105+24];
	mul.f64 	%fd106, %fd77, %fd25;
	mul.f64 	%fd107, %fd77, %fd106;
	mul.f64 	%fd108, %fd77, %fd26;
	mul.f64 	%fd109, %fd77, %fd108;
	fma.rn.f64 	%fd110, %fd77, %fd107, %fd109;
	fma.rn.f64 	%fd111, %fd77, %fd27, %fd110;
	add.f64 	%fd112, %fd28, %fd111;
	fma.rn.f64 	%fd143, %fd105, %fd112, %fd104;
$L__BB1_29:
	add.f64 	%fd144, %fd144, %fd143;
$L__BB1_30:
	add.s32 	%r126, %r126, 1;
	setp.ne.s32 	%p23, %r126, 0;
	add.s32 	%r125, %r125, 24;
	add.s32 	%r124, %r124, 1;
	add.s32 	%r123, %r123, 1;
	@%p23 bra 	$L__BB1_26;
$L__BB1_31:
	add.s32 	%r122, %r122, 1;
	setp.ne.s32 	%p24, %r122, %r4;
	@%p24 bra 	$L__BB1_18;
$L__BB1_32:
	add.s32 	%r121, %r121, 1;
	setp.ne.s32 	%p25, %r121, %r3;
	@%p25 bra 	$L__BB1_10;
$L__BB1_33:
	shl.b32 	%r106, %r1, 3;
	mov.u32 	%r107, _ZZ19two_body_sum_kernelIdLi128EEvPPT_iiiiS1_iS0_S1_S1_S1_E10shared_sum;
	add.s32 	%r32, %r107, %r106;
	st.shared.f64 	[%r32], %fd144;
	bar.sync 	0;
	setp.gt.u32 	%p26, %r1, 63;
	@%p26 bra 	$L__BB1_35;
	ld.shared.f64 	%fd113, [%r32+512];
	ld.shared.f64 	%fd114, [%r32];
	add.f64 	%fd115, %fd113, %fd114;
	st.shared.f64 	[%r32], %fd115;
$L__BB1_35:
	bar.sync 	0;
	setp.gt.u32 	%p27, %r1, 31;
	@%p27 bra 	$L__BB1_37;
	ld.shared.f64 	%fd116, [%r32+256];
	ld.shared.f64 	%fd117, [%r32];
	add.f64 	%fd118, %fd116, %fd117;
	st.shared.f64 	[%r32], %fd118;
$L__BB1_37:
	bar.sync 	0;
	setp.gt.u32 	%p28, %r1, 15;
	@%p28 bra 	$L__BB1_39;
	ld.shared.f64 	%fd119, [%r32+128];
	ld.shared.f64 	%fd120, [%r32];
	add.f64 	%fd121, %fd119, %fd120;
	st.shared.f64 	[%r32], %fd121;
$L__BB1_39:
	bar.sync 	0;
	setp.gt.u32 	%p29, %r1, 7;
	@%p29 bra 	$L__BB1_41;
	ld.shared.f64 	%fd122, [%r32+64];
	ld.shared.f64 	%fd123, [%r32];
	add.f64 	%fd124, %fd122, %fd123;
	st.shared.f64 	[%r32], %fd124;
$L__BB1_41:
	bar.sync 	0;
	setp.gt.u32 	%p30, %r1, 3;
	@%p30 bra 	$L__BB1_43;
	ld.shared.f64 	%fd125, [%r32+32];
	ld.shared.f64 	%fd126, [%r32];
	add.f64 	%fd127, %fd125, %fd126;
	st.shared.f64 	[%r32], %fd127;
$L__BB1_43:
	bar.sync 	0;
	setp.gt.u32 	%p31, %r1, 1;
	@%p31 bra 	$L__BB1_45;
	ld.shared.f64 	%fd128, [%r32+16];
	ld.shared.f64 	%fd129, [%r32];
	add.f64 	%fd130, %fd128, %fd129;
	st.shared.f64 	[%r32], %fd130;
$L__BB1_45:
	setp.ne.s32 	%p32, %r1, 0;
	bar.sync 	0;
	@%p32 bra 	$L__BB1_47;
	ld.shared.f64 	%fd131, [_ZZ19two_body_sum_kernelIdLi128EEvPPT_iiiiS1_iS0_S1_S1_S1_E10shared_sum+8];
	ld.shared.f64 	%fd132, [%r32];
	add.f64 	%fd133, %fd131, %fd132;
	st.shared.f64 	[%r32], %fd133;
$L__BB1_47:
	setp.ne.s32 	%p33, %r1, 0;
	bar.sync 	0;
	@%p33 bra 	$L__BB1_49;
	ld.param.u64 	%rd32, [_Z19two_body_sum_kernelIdLi128EEvPPT_iiiiS1_iS0_S1_S1_S1__param_10];
	ld.param.u32 	%r120, [_Z19two_body_sum_kernelIdLi128EEvPPT_iiiiS1_iS0_S1_S1_S1__param_3];
	ld.param.u32 	%r113, [_Z19two_body_sum_kernelIdLi128EEvPPT_iiiiS1_iS0_S1_S1_S1__param_1];
	setp.eq.s32 	%p34, %r113, %r120;
	selp.f64 	%fd134, 0d3FE0000000000000, 0d3FF0000000000000, %p34;
	ld.shared.f64 	%fd135, [_ZZ19two_body_sum_kernelIdLi128EEvPPT_iiiiS1_iS0_S1_S1_S1_E10shared_sum];
	mov.u32 	%r108, %ctaid.x;
	cvta.to.global.u64 	%rd29, %rd32;
	mul.wide.u32 	%rd30, %r108, 8;
	add.s64 	%rd31, %rd29, %rd30;
	ld.global.f64 	%fd136, [%rd31];
	fma.rn.f64 	%fd137, %fd134, %fd135, %fd136;
	st.global.f64 	[%rd31], %fd137;
$L__BB1_49:
	ret;

}
	// .globl	_Z21two_body_ratio_kernelIfLi128EEvPPT_iiiS1_iS1_iS0_S1_S1_S1_
.visible .entry _Z21two_body_ratio_kernelIfLi128EEvPPT_iiiS1_iS1_iS0_S1_S1_S1_(
	.param .u64 .ptr .align 1 _Z21two_body_ratio_kernelIfLi128EEvPPT_iiiS1_iS1_iS0_S1_S1_S1__param_0,
	.param .u32 _Z21two_body_ratio_kernelIfLi128EEvPPT_iiiS1_iS1_iS0_S1_S1_S1__param_1,
	.param .u32 _Z21two_body_ratio_kernelIfLi128EEvPPT_iiiS1_iS1_iS0_S1_S1_S1__param_2,
	.param .u32 _Z21two_body_ratio_kernelIfLi128EEvPPT_iiiS1_iS1_iS0_S1_S1_S1__param_3,
	.param .u64 .ptr .align 1 _Z21two_body_ratio_kernelIfLi128EEvPPT_iiiS1_iS1_iS0_S1_S1_S1__param_4,
	.param .u32 _Z21two_body_ratio_kernelIfLi128EEvPPT_iiiS1_iS1_iS0_S1_S1_S1__param_5,
	.param .u64 .ptr .align 1 _Z21two_body_ratio_kernelIfLi128EEvPPT_iiiS1_iS1_iS0_S1_S1_S1__param_6,
	.param .u32 _Z21two_body_ratio_kernelIfLi128EEvPPT_iiiS1_iS1_iS0_S1_S1_S1__param_7,
	.param .f32 _Z21two_body_ratio_kernelIfLi128EEvPPT_iiiS1_iS1_iS0_S1_S1_S1__param_8,
	.param .u64 .ptr .align 1 _Z21two_body_ratio_kernelIfLi128EEvPPT_iiiS1_iS1_iS0_S1_S1_S1__param_9,
	.param .u64 .ptr .align 1 _Z21two_body_ratio_kernelIfLi128EEvPPT_iiiS1_iS1_iS0_S1_S1_S1__param_10,
	.param .u64 .ptr .align 1 _Z21two_body_ratio_kernelIfLi128EEvPPT_iiiS1_iS1_iS0_S1_S1_S1__param_11
)
{
	.reg .pred 	%p<24>;
	.reg .b32 	%r<81>;
	.reg .b32 	%f<212>;
	.reg .b64 	%rd<38>;
	.reg .b64 	%fd<9>;
	// demoted variable
	.shared .align 8 .u64 _ZZ21two_body_ratio_kernelIfLi128EEvPPT_iiiS1_iS1_iS0_S1_S1_S1_E3myR;
	// demoted variable
	.shared .align 4 .b8 _ZZ21two_body_ratio_kernelIfLi128EEvPPT_iiiS1_iS1_iS0_S1_S1_S1_E6myRnew[12];
	// demoted variable
	.shared .align 4 .b8 _ZZ21two_body_ratio_kernelIfLi128EEvPPT_iiiS1_iS1_iS0_S1_S1_S1_E6myRold[12];
	// demoted variable
	.shared .align 4 .b8 _ZZ21two_body_ratio_kernelIfLi128EEvPPT_iiiS1_iS1_iS0_S1_S1_S1_E5coefs[128];
	// demoted variable
	.shared .align 4 .b8 _ZZ21two_body_ratio_kernelIfLi128EEvPPT_iiiS1_iS1_iS0_S1_S1_S1_E2r1[1536];
	// demoted variable
	.shared .align 4 .b8 _ZZ21two_body_ratio_kernelIfLi128EEvPPT_iiiS1_iS1_iS0_S1_S1_S1_E1L[36];
	// demoted variable
	.shared .align 4 .b8 _ZZ21two_body_ratio_kernelIfLi128EEvPPT_iiiS1_iS1_iS0_S1_S1_S1_E4Linv[36];
	// demoted variable
	.shared .align 4 .b8 _ZZ21two_body_ratio_kernelIfLi128EEvPPT_iiiS1_iS1_iS0_S1_S1_S1_E1A[64];
	// demoted variable
	.shared .align 4 .b8 _ZZ21two_body_ratio_kernelIfLi128EEvPPT_iiiS1_iS1_iS0_S1_S1_S1_E10shared_sum[512];
	ld.param.u64 	%rd2, [_Z21two_body_ratio_kernelIfLi128EEvPPT_iiiS1_iS1_iS0_S1_S1_S1__param_0];
	ld.param.u32 	%r24, [_Z21two_body_ratio_kernelIfLi128EEvPPT_iiiS1_iS1_iS0_S1_S1_S1__param_1];
	ld.param.u32 	%r25, [_Z21two_body_ratio_kernelIfLi128EEvPPT_iiiS1_iS1_iS0_S1_S1_S1__param_2];
	ld.param.u32 	%r26, [_Z21two_body_ratio_kernelIfLi128EEvPPT_iiiS1_iS1_iS0_S1_S1_S1__param_3];
	ld.param.u64 	%rd3, [_Z21two_body_ratio_kernelIfLi128EEvPPT_iiiS1_iS1_iS0_S1_S1_S1__param_4];
	ld.param.u32 	%r27, [_Z21two_body_ratio_kernelIfLi128EEvPPT_iiiS1_iS1_iS0_S1_S1_S1__param_5];
	ld.param.u64 	%rd4, [_Z21two_body_ratio_kernelIfLi128EEvPPT_iiiS1_iS1_iS0_S1_S1_S1__param_6];
	ld.param.u32 	%r28, [_Z21two_body_ratio_kernelIfLi128EEvPPT_iiiS1_iS1_iS0_S1_S1_S1__param_7];
	ld.param.f32 	%f19, [_Z21two_body_ratio_kernelIfLi128EEvPPT_iiiS1_iS1_iS0_S1_S1_S1__param_8];
	ld.param.u64 	%rd5, [_Z21two_body_ratio_kernelIfLi128EEvPPT_iiiS1_iS1_iS0_S1_S1_S1__param_9];
	ld.param.u64 	%rd6, [_Z21two_body_ratio_kernelIfLi128EEvPPT_iiiS1_iS1_iS0_S1_S1_S1__param_10];
	ld.param.u64 	%rd7, [_Z21two_body_ratio_kernelIfLi128EEvPPT_iiiS1_iS1_iS0_S1_S1_S1__param_11];
	add.s32 	%r29, %r28, -3;
	cvt.rn.f32.s32 	%f20, %r29;
	div.rn.f32 	%f21, %f19, %f20;
	rcp.rn.f32 	%f1, %f21;
	mov.u32 	%r1, %tid.x;
	setp.ne.s32 	%p1, %r1, 0;
	@%p1 bra 	$L__BB2_2;
	cvta.to.global.u64 	%rd8, %rd2;
	mov.u32 	%r30, %ctaid.x;
	mul.wide.u32 	%rd9, %r30, 8;
	add.s64 	%rd10, %rd8, %rd9;
	ld.global.u64 	%rd11, [%rd10];
	st.shared.u64 	[_ZZ21two_body_ratio_kernelIfLi128EEvPPT_iiiS1_iS1_iS0_S1_S1_S1_E3myR], %rd11;
$L__BB2_2:
	bar.sync 	0;
	setp.gt.u32 	%p2, %r1, 2;
	@%p2 bra 	$L__BB2_4;
	mov.u32 	%r31, %ctaid.x;
	mad.lo.s32 	%r32, %r31, 3, %r1;
	cvta.to.global.u64 	%rd12, %rd3;
	mul.wide.u32 	%rd13, %r32, 4;
	add.s64 	%rd14, %rd12, %rd13;
	ld.global.f32 	%f22, [%rd14];
	shl.b32 	%r33, %r1, 2;
	mov.u32 	%r34, _ZZ21two_body_ratio_kernelIfLi128EEvPPT_iiiS1_iS1_iS0_S1_S1_S1_E6myRnew;
	add.s32 	%r35, %r34, %r33;
	st.shared.f32 	[%r35], %f22;
	ld.shared.u64 	%rd15, [_ZZ21two_body_ratio_kernelIfLi128EEvPPT_iiiS1_iS1_iS0_S1_S1_S1_E3myR];
	cvta.to.global.u64 	%rd16, %rd15;
	mad.lo.s32 	%r36, %r27, 3, %r1;
	mul.wide.s32 	%rd17, %r36, 4;
	add.s64 	%rd18, %rd16, %rd17;
	ld.global.f32 	%f23, [%rd18];
	mov.u32 	%r37, _ZZ21two_body_ratio_kernelIfLi128EEvPPT_iiiS1_iS1_iS0_S1_S1_S1_E6myRold;
	add.s32 	%r38, %r37, %r33;
	st.shared.f32 	[%r38], %f23;
	mad.lo.s32 	%r39, %r26, 3, %r1;
	mul.wide.s32 	%rd19, %r39, 4;
	add.s64 	%rd20, %rd16, %rd19;
	st.global.f32 	[%rd20], %f22;
$L__BB2_4:
	setp.ge.s32 	%p3, %r1, %r28;
	@%p3 bra 	$L__BB2_6;
	cvta.to.global.u64 	%rd21, %rd4;
	mul.wide.u32 	%rd22, %r1, 4;
	add.s64 	%rd23, %rd21, %rd22;
	ld.global.f32 	%f24, [%rd23];
	shl.b32 	%r40, %r1, 2;
	mov.u32 	%r41, _ZZ21two_body_ratio_kernelIfLi128EEvPPT_iiiS1_iS1_iS0_S1_S1_S1_E5coefs;
	add.s32 	%r42, %r41, %r40;
	st.shared.f32 	[%r42], %f24;
$L__BB2_6:
	setp.gt.u32 	%p4, %r1, 8;
	@%p4 bra 	$L__BB2_8;
	cvta.to.global.u64 	%rd24, %rd5;
	mul.wide.u32 	%rd25, %r1, 4;
	add.s64 	%rd26, %rd24, %rd25;
	ld.global.f32 	%f25, [%rd26];
	shl.b32 	%r43, %r1, 2;
	mov.u32 	%r44, _ZZ21two_body_ratio_kernelIfLi128EEvPPT_iiiS1_iS1_iS0_S1_S1_S1_E1L;
	add.s32 	%r45, %r44, %r43;
	st.shared.f32 	[%r45], %f25;
	cvta.to.global.u64 	%rd27, %rd6;
	add.s64 	%rd28, %rd27, %rd25;
	ld.global.f32 	%f26, [%rd28];
	mov.u32 	%r46, _ZZ21two_body_ratio_kernelIfLi128EEvPPT_iiiS1_iS1_iS0_S1_S1_S1_E4Linv;
	add.s32 	%r47, %r46, %r43;
	st.shared.f32 	[%r47], %f26;
	bra.uni 	$L__BB2_9;
$L__BB2_8:
	setp.gt.u32 	%p5, %r1, 15;
	@%p5 bra 	$L__BB2_10;
$L__BB2_9:
	mul.wide.u32 	%rd29, %r1, 8;
	mov.u64 	%rd30, AcudaSpline_double;
	add.s64 	%rd31, %rd30, %rd29;
	ld.const.f64 	%fd3, [%rd31];
	cvt.rn.f32.f64 	%f27, %fd3;
	shl.b32 	%r48, %r1, 2;
	and.b32  	%r49, %r48, 4080;
	mov.u32 	%r50, _ZZ21two_body_ratio_kernelIfLi128EEvPPT_iiiS1_iS1_iS0_S1_S1_S1_E1A;
	add.s32 	%r51, %r50, %r49;
	and.b32  	%r52, %r48, 12;
	add.s32 	%r53, %r51, %r52;
	st.shared.f32 	[%r53], %f27;
$L__BB2_10:
	bar.sync 	0;
	sub.s32 	%r54, %r25, %r24;
	add.s32 	%r2, %r54, 1;
	shr.s32 	%r55, %r2, 31;
	shr.u32 	%r56, %r55, 25;
	add.s32 	%r57, %r2, %r56;
	shr.s32 	%r58, %r57, 7;
	and.b32  	%r59, %r2, 127;
	setp.ne.s32 	%p6, %r59, 0;
	selp.u32 	%r60, 1, 0, %p6;
	add.s32 	%r3, %r58, %r60;
	setp.lt.s32 	%p7, %r3, 1;
	mov.f32 	%f211, 0f00000000;
	@%p7 bra 	$L__BB2_24;
	mul.lo.s32 	%r4, %r2, 3;
	mov.u32 	%r61, _ZZ21two_body_ratio_kernelIfLi128EEvPPT_iiiS1_iS1_iS0_S1_S1_S1_E2r1;
	mad.lo.s32 	%r5, %r1, 12, %r61;
	add.s32 	%r6, %r25, 1;
	shl.b32 	%r62, %r1, 3;
	sub.s32 	%r7, %r5, %r62;
	add.s32 	%r80, %r1, 128;
	mad.lo.s32 	%r79, %r24, 3, %r1;
	neg.s32 	%r78, %r3;
	add.s32 	%r76, %r1, %r24;
	sub.s32 	%r77, %r27, %r76;
	mov.f64 	%fd8, 0d0000000000000000;
$L__BB2_12:
	ld.shared.u64 	%rd32, [_ZZ21two_body_ratio_kernelIfLi128EEvPPT_iiiS1_iS1_iS0_S1_S1_S1_E3myR];
	cvta.to.global.u64 	%rd33, %rd32;
	add.s32 	%r63, %r80, -128;
	setp.ge.s32 	%p8, %r63, %r4;
	mul.wide.s32 	%rd34, %r79, 4;
	add.s64 	%rd1, %rd33, %rd34;
	@%p8 bra 	$L__BB2_14;
	ld.global.f32 	%f29, [%rd1];
	st.shared.f32 	[%r7], %f29;
$L__BB2_14:
	setp.ge.s32 	%p9, %r80, %r4;
	@%p9 bra 	$L__BB2_16;
	ld.global.f32 	%f30, [%rd1+512];
	st.shared.f32 	[%r7+512], %f30;
$L__BB2_16:
	add.s32 	%r64, %r80, 128;
	setp.ge.s32 	%p10, %r64, %r4;
	@%p10 bra 	$L__BB2_18;
	ld.global.f32 	%f31, [%rd1+1024];
	st.shared.f32 	[%r7+1024], %f31;
$L__BB2_18:
	bar.sync 	0;
	ld.shared.f32 	%f33, [_ZZ21two_body_ratio_kernelIfLi128EEvPPT_iiiS1_iS1_iS0_S1_S1_S1_E6myRnew];
	ld.shared.f32 	%f2, [%r5];
	sub.f32 	%f34, %f33, %f2;
	ld.shared.f32 	%f35, [_ZZ21two_body_ratio_kernelIfLi128EEvPPT_iiiS1_iS1_iS0_S1_S1_S1_E6myRnew+4];
	ld.shared.f32 	%f3, [%r5+4];
	sub.f32 	%f36, %f35, %f3;
	ld.shared.f32 	%f37, [_ZZ21two_body_ratio_kernelIfLi128EEvPPT_iiiS1_iS1_iS0_S1_S1_S1_E6myRnew+8];
	ld.shared.f32 	%f4, [%r5+8];
	sub.f32 	%f38, %f37, %f4;
	ld.shared.f32 	%f5, [_ZZ21two_body_ratio_kernelIfLi128EEvPPT_iiiS1_iS1_iS0_S1_S1_S1_E4Linv];
	mul.f32 	%f39, %f34, %f5;
	cvt.rni.f32.f32 	%f40, %f39;
	sub.f32 	%f41, %f39, %f40;
	ld.shared.f32 	%f6, [_ZZ21two_body_ratio_kernelIfLi128EEvPPT_iiiS1_iS1_iS0_S1_S1_S1_E1L];
	mul.f32 	%f42, %f6, %f41;
	ld.shared.f32 	%f7, [_ZZ21two_body_ratio_kernelIfLi128EEvPPT_iiiS1_iS1_iS0_S1_S1_S1_E4Linv+16];
	mul.f32 	%f43, %f36, %f7;
	cvt.rni.f32.f32 	%f44, %f43;
	sub.f32 	%f45, %f43, %f44;
	ld.shared.f32 	%f8, [_ZZ21two_body_ratio_kernelIfLi128EEvPPT_iiiS1_iS1_iS0_S1_S1_S1_E1L+16];
	mul.f32 	%f46, %f8, %f45;
	ld.shared.f32 	%f9, [_ZZ21two_body_ratio_kernelIfLi128EEvPPT_iiiS1_iS1_iS0_S1_S1_S1_E4Linv+32];
	mul.f32 	%f47, %f38, %f9;
	cvt.rni.f32.f32 	%f48, %f47;
	sub.f32 	%f49, %f47, %f48;
	ld.shared.f32 	%f10, [_ZZ21two_body_ratio_kernelIfLi128EEvPPT_iiiS1_iS1_iS0_S1_S1_S1_E1L+32];
	mul.f32 	%f50, %f10, %f49;
	mul.f32 	%f51, %f46, %f46;
	fma.rn.f32 	%f52, %f42, %f42, %f51;
	fma.rn.f32 	%f53, %f50, %f50, %f52;
	sqrt.rn.f32 	%f11, %f53;
	setp.gt.f32 	%p11, %f11, %f19;
	mov.f32 	%f209, 0f00000000;
	@%p11 bra 	$L__BB2_20;
	mul.f32 	%f54, %f1, %f11;
	cvt.rmi.f32.f32 	%f55, %f54;
	cvt.rzi.s32.f32 	%r65, %f55;
	sub.f32 	%f56, %f54, %f55;
	shl.b32 	%r66, %r65, 2;
	mov.u32 	%r67, _ZZ21two_body_ratio_kernelIfLi128EEvPPT_iiiS1_iS1_iS0_S1_S1_S1_E5coefs;
	add.s32 	%r68, %r67, %r66;
	ld.shared.f32 	%f57, [%r68];
	ld.shared.f32 	%f58, [_ZZ21two_body_ratio_kernelIfLi128EEvPPT_iiiS1_iS1_iS0_S1_S1_S1_E1A];
	mul.f32 	%f59, %f56, %f58;
	mul.f32 	%f60, %f56, %f59;
	ld.shared.f32 	%f61, [_ZZ21two_body_ratio_kernelIfLi128EEvPPT_iiiS1_iS1_iS0_S1_S1_S1_E1A+4];
	mul.f32 	%f62, %f56, %f61;
	mul.f32 	%f63, %f56, %f62;
	fma.rn.f32 	%f64, %f56, %f60, %f63;
	ld.shared.f32 	%f65, [_ZZ21two_body_ratio_kernelIfLi128EEvPPT_iiiS1_iS1_iS0_S1_S1_S1_E1A+8];
	fma.rn.f32 	%f66, %f56, %f65, %f64;
	ld.shared.f32 	%f67, [_ZZ21two_body_ratio_kernelIfLi128EEvPPT_iiiS1_iS1_iS0_S1_S1_S1_E1A+12];
	add.f32 	%f68, %f67, %f66;
	ld.shared.f32 	%f69, [%r68+4];
	ld.shared.f32 	%f70, [_ZZ21two_body_ratio_kernelIfLi128EEvPPT_iiiS1_iS1_iS0_S1_S1_S1_E1A+16];
	mul.f32 	%f71, %f56, %f70;
	mul.f32 	%f72, %f56, %f71;
	ld.shared.f32 	%f73, [_ZZ21two_body_ratio_kernelIfLi128EEvPPT_iiiS1_iS1_iS0_S1_S1_S1_E1A+20];
	mul.f32 	%f74, %f56, %f73;
	mul.f32 	%f75, %f56, %f74;
	fma.rn.f32 	%f76, %f56, %f72, %f75;
	ld.shared.f32 	%f77, [_ZZ21two_body_ratio_kernelIfLi128EEvPPT_iiiS1_iS1_iS0_S1_S1_S1_E1A+24];
	fma.rn.f32 	%f78, %f56, %f77, %f76;
	ld.shared.f32 	%f79, [_ZZ21two_body_ratio_kernelIfLi128EEvPPT_iiiS1_iS1_iS0_S1_S1_S1_E1A+28];
	add.f32 	%f80, %f79, %f78;
	mul.f32 	%f81, %f69, %f80;
	fma.rn.f32 	%f82, %f57, %f68, %f81;
	ld.shared.f32 	%f83, [%r68+8];
	ld.shared.f32 	%f84, [_ZZ21two_body_ratio_kernelIfLi128EEvPPT_iiiS1_iS1_iS0_S1_S1_S1_E1A+32];
	mul.f32 	%f85, %f56, %f84;
	mul.f32 	%f86, %f56, %f85;
	ld.shared.f32 	%f87, [_ZZ21two_body_ratio_kernelIfLi128EEvPPT_iiiS1_iS1_iS0_S1_S1_S1_E1A+36];
	mul.f32 	%f88, %f56, %f87;
	mul.f32 	%f89, %f56, %f88;
	fma.rn.f32 	%f90, %f56, %f86, %f89;
	ld.shared.f32 	%f91, [_ZZ21two_body_ratio_kernelIfLi128EEvPPT_iiiS1_iS1_iS0_S1_S1_S1_E1A+40];
	fma.rn.f32 	%f92, %f56, %f91, %f90;
	ld.shared.f32 	%f93, [_ZZ21two_body_ratio_kernelIfLi128EEvPPT_iiiS1_iS1_iS0_S1_S1_S1_E1A+44];
	add.f32 	%f94, %f93, %f92;
	fma.rn.f32 	%f95, %f83, %f94, %f82;
	ld.shared.f32 	%f96, [%r68+12];
	ld.shared.f32 	%f97, [_ZZ21two_body_ratio_kernelIfLi128EEvPPT_iiiS1_iS1_iS0_S1_S1_S1_E1A+48];
	mul.f32 	%f98, %f56, %f97;
	mul.f32 	%f99, %f56, %f98;
	ld.shared.f32 	%f100, [_ZZ21two_body_ratio_kernelIfLi128EEvPPT_iiiS1_iS1_iS0_S1_S1_S1_E1A+52];
	mul.f32 	%f101, %f56, %f100;
	mul.f32 	%f102, %f56, %f101;
	fma.rn.f32 	%f103, %f56, %f99, %f102;
	ld.shared.f32 	%f104, [_ZZ21two_body_ratio_kernelIfLi128EEvPPT_iiiS1_iS1_iS0_S1_S1_S1_E1A+56];
	fma.rn.f32 	%f105, %f56, %f104, %f103;
	ld.shared.f32 	%f106, [_ZZ21two_body_ratio_kernelIfLi128EEvPPT_iiiS1_iS1_iS0_S1_S1_S1_E1A+60];
	add.f32 	%f107, %f106, %f105;
	fma.rn.f32 	%f209, %f96, %f107, %f95;
$L__BB2_20:
	ld.shared.f32 	%f109, [_ZZ21two_body_ratio_kernelIfLi128EEvPPT_iiiS1_iS1_iS0_S1_S1_S1_E6myRold];
	sub.f32 	%f110, %f109, %f2;
	ld.shared.f32 	%f111, [_ZZ21two_body_ratio_kernelIfLi128EEvPPT_iiiS1_iS1_iS0_S1_S1_S1_E6myRold+4];
	sub.f32 	%f112, %f111, %f3;
	ld.shared.f32 	%f113, [_ZZ21two_body_ratio_kernelIfLi128EEvPPT_iiiS1_iS1_iS0_S1_S1_S1_E6myRold+8];
	sub.f32 	%f114, %f113, %f4;
	mul.f32 	%f115, %f110, %f5;
	cvt.rni.f32.f32 	%f116, %f115;
	sub.f32 	%f117, %f115, %f116;
	mul.f32 	%f118, %f6, %f117;
	mul.f32 	%f119, %f112, %f7;
	cvt.rni.f32.f32 	%f120, %f119;
	sub.f32 	%f121, %f119, %f120;
	mul.f32 	%f122, %f8, %f121;
	mul.f32 	%f123, %f114, %f9;
	cvt.rni.f32.f32 	%f124, %f123;
	sub.f32 	%f125, %f123, %f124;
	mul.f32 	%f126, %f10, %f125;
	mul.f32 	%f127, %f122, %f122;
	fma.rn.f32 	%f128, %f118, %f118, %f127;
	fma.rn.f32 	%f129, %f126, %f126, %f128;
	sqrt.rn.f32 	%f14, %f129;
	setp.gt.f32 	%p12, %f14, %f19;
	mov.f32 	%f210, 0f00000000;
	@%p12 bra 	$L__BB2_22;
	mul.f32 	%f130, %f1, %f14;
	cvt.rmi.f32.f32 	%f131, %f130;
	cvt.rzi.s32.f32 	%r69, %f131;
	sub.f32 	%f132, %f130, %f131;
	shl.b32 	%r70, %r69, 2;
	mov.u32 	%r71, _ZZ21two_body_ratio_kernelIfLi128EEvPPT_iiiS1_iS1_iS0_S1_S1_S1_E5coefs;
	add.s32 	%r72, %r71, %r70;
	ld.shared.f32 	%f133, [%r72];
	ld.shared.f32 	%f134, [_ZZ21two_body_ratio_kernelIfLi128EEvPPT_iiiS1_iS1_iS0_S1_S1_S1_E1A];
	mul.f32 	%f135, %f132, %f134;
	mul.f32 	%f136, %f132, %f135;
	ld.shared.f32 	%f137, [_ZZ21two_body_ratio_kernelIfLi128EEvPPT_iiiS1_iS1_iS0_S1_S1_S1_E1A+4];
	mul.f32 	%f138, %f132, %f137;
	mul.f32 	%f139, %f132, %f138;
	fma.rn.f32 	%f140, %f132, %f136, %f139;
	ld.shared.f32 	%f141, [_ZZ21two_body_ratio_kernelIfLi128EEvPPT_iiiS1_iS1_iS0_S1_S1_S1_E1A+8];
	fma.rn.f32 	%f142, %f132, %f141, %f140;
	ld.shared.f32 	%f143, [_ZZ21two_body_ratio_kernelIfLi128EEvPPT_iiiS1_iS1_iS0_S1_S1_S1_E1A+12];
	add.f32 	%f144, %f143, %f142;
	ld.shared.f32 	%f145, [%r72+4];
	ld.shared.f32 	%f146, [_ZZ21two_body_ratio_kernelIfLi128EEvPPT_iiiS1_iS1_iS0_S1_S1_S1_E1A+16];
	mul.f32 	%f147, %f132, %f146;
	mul.f32 	%f148, %f132, %f147;
	ld.shared.f32 	%f149, [_ZZ21two_body_ratio_kernelIfLi128EEvPPT_iiiS1_iS1_iS0_S1_S1_S1_E1A+20];
	mul.f32 	%f150, %f132, %f149;
	mul.f32 	%f151, %f132, %f150;
	fma.rn.f32 	%f152, %f132, %f148, %f151;
	ld.shared.f32 	%f153, [_ZZ21two_body_ratio_kernelIfLi128EEvPPT_iiiS1_iS1_iS0_S1_S1_S1_E1A+24];
	fma.rn.f32 	%f154, %f132, %f153, %f152;
	ld.shared.f32 	%f155, [_ZZ21two_body_ratio_kernelIfLi128EEvPPT_iiiS1_iS1_iS0_S1_S1_S1_E1A+28];
	add.f32 	%f156, %f155, %f154;
	mul.f32 	%f157, %f145, %f156;
	fma.rn.f32 	%f158, %f133, %f144, %f157;
	ld.shared.f32 	%f159, [%r72+8];
	ld.shared.f32 	%f160, [_ZZ21two_body_ratio_kernelIfLi128EEvPPT_iiiS1_iS1_iS0_S1_S1_S1_E1A+32];
	mul.f32 	%f161, %f132, %f160;
	mul.f32 	%f162, %f132, %f161;
	ld.shared.f32 	%f163, [_ZZ21two_body_ratio_kernelIfLi128EEvPPT_iiiS1_iS1_iS0_S1_S1_S1_E1A+36];
	mul.f32 	%f164, %f132, %f163;
	mul.f32 	%f165, %f132, %f164;
	fma.rn.f32 	%f166, %f132, %f162, %f165;
	ld.shared.f32 	%f167, [_ZZ21two_body_ratio_kernelIfLi128EEvPPT_iiiS1_iS1_iS0_S1_S1_S1_E1A+40];
	fma.rn.f32 	%f168, %f132, %f167, %f166;
	ld.shared.f32 	%f169, [_ZZ21two_body_ratio_kernelIfLi128EEvPPT_iiiS1_iS1_iS0_S1_S1_S1_E1A+44];
	add.f32 	%f170, %f169, %f168;
	fma.rn.f32 	%f171, %f159, %f170, %f158;
	ld.shared.f32 	%f172, [%r72+12];
	ld.shared.f32 	%f173, [_ZZ21two_body_ratio_kernelIfLi128EEvPPT_iiiS1_iS1_iS0_S1_S1_S1_E1A+48];
	mul.f32 	%f174, %f132, %f173;
	mul.f32 	%f175, %f132, %f174;
	ld.shared.f32 	%f176, [_ZZ21two_body_ratio_kernelIfLi128EEvPPT_iiiS1_iS1_iS0_S1_S1_S1_E1A+52];
	mul.f32 	%f177, %f132, %f176;
	mul.f32 	%f178, %f132, %f177;
	fma.rn.f32 	%f179, %f132, %f175, %f178;
	ld.shared.f32 	%f180, [_ZZ21two_body_ratio_kernelIfLi128EEvPPT_iiiS1_iS1_iS0_S1_S1_S1_E1A+56];
	fma.rn.f32 	%f181, %f132, %f180, %f179;
	ld.shared.f32 	%f182, [_ZZ21two_body_ratio_kernelIfLi128EEvPPT_iiiS1_iS1_iS0_S1_S1_S1_E1A+60];
	add.f32 	%f183, %f182, %f181;
	fma.rn.f32 	%f210, %f172, %f183, %f171;
$L__BB2_22:
	sub.f32 	%f184, %f209, %f210;
	setp.ne.s32 	%p13, %r77, 0;
	setp.lt.s32 	%p14, %r76, %r6;
	cvt.f64.f32 	%fd5, %f184;
	add.f64 	%fd6, %fd8, %fd5;
	selp.f64 	%fd7, %fd6, %fd8, %p14;
	selp.f64 	%fd8, %fd7, %fd8, %p13;
	add.s32 	%r80, %r80, 384;
	add.s32 	%r79, %r79, 384;
	add.s32 	%r78, %r78, 1;
	setp.ne.s32 	%p15, %r78, 0;
	add.s32 	%r77, %r77, -128;
	add.s32 	%r76, %r76, 128;
	@%p15 bra 	$L__BB2_12;
	cvt.rn.f32.f64 	%f211, %fd8;
$L__BB2_24:
	shl.b32 	%r73, %r1, 2;
	mov.u32 	%r74, _ZZ21two_body_ratio_kernelIfLi128EEvPPT_iiiS1_iS1_iS0_S1_S1_S1_E10shared_sum;
	add.s32 	%r23, %r74, %r73;
	st.shared.f32 	[%r23], %f211;
	bar.sync 	0;
	setp.gt.u32 	%p16, %r1, 63;
	@%p16 bra 	$L__BB2_26;
	ld.shared.f32 	%f185, [%r23+256];
	ld.shared.f32 	%f186, [%r23];
	add.f32 	%f187, %f185, %f186;
	st.shared.f32 	[%r23], %f187;
$L__BB2_26:
	bar.sync 	0;
	setp.gt.u32 	%p17, %r1, 31;
	@%p17 bra 	$L__BB2_28;
	ld.shared.f32 	%f188, [%r23+128];
	ld.shared.f32 	%f189, [%r23];
	add.f32 	%f190, %f188, %f189;
	st.shared.f32 	[%r23], %f190;
$L__BB2_28:
	bar.sync 	0;
	setp.gt.u32 	%p18, %r1, 15;
	@%p18 bra 	$L__BB2_30;
	ld.shared.f32 	%f191, [%r23+64];
	ld.shared.f32 	%f192, [%r23];
	add.f32 	%f193, %f191, %f192;
	st.shared.f32 	[%r23], %f193;
$L__BB2_30:
	bar.sync 	0;
	setp.gt.u32 	%p19, %r1, 7;
	@%p19 bra 	$L__BB2_32;
	ld.shared.f32 	%f194, [%r23+32];
	ld.shared.f32 	%f195, [%r23];
	add.f32 	%f196, %f194, %f195;
	st.shared.f32 	[%r23], %f196;
$L__BB2_32:
	bar.sync 	0;
	setp.gt.u32 	%p20, %r1, 3;
	@%p20 bra 	$L__BB2_34;
	ld.shared.f32 	%f197, [%r23+16];
	ld.shared.f32 	%f198, [%r23];
	add.f32 	%f199, %f197, %f198;
	st.shared.f32 	[%r23], %f199;
$L__BB2_34:
	bar.sync 	0;
	setp.gt.u32 	%p21, %r1, 1;
	@%p21 bra 	$L__BB2_36;
	ld.shared.f32 	%f200, [%r23+8];
	ld.shared.f32 	%f201, [%r23];
	add.f32 	%f202, %f200, %f201;
	st.shared.f32 	[%r23], %f202;
$L__BB2_36:
	setp.ne.s32 	%p22, %r1, 0;
	bar.sync 	0;
	@%p22 bra 	$L__BB2_38;
	ld.shared.f32 	%f203, [_ZZ21two_body_ratio_kernelIfLi128EEvPPT_iiiS1_iS1_iS0_S1_S1_S1_E10shared_sum+4];
	ld.shared.f32 	%f204, [%r23];
	add.f32 	%f205, %f203, %f204;
	st.shared.f32 	[%r23], %f205;
$L__BB2_38:
	setp.ne.s32 	%p23, %r1, 0;
	bar.sync 	0;
	@%p23 bra 	$L__BB2_40;
	ld.shared.f32 	%f206, [_ZZ21two_body_ratio_kernelIfLi128EEvPPT_iiiS1_iS1_iS0_S1_S1_S1_E10shared_sum];
	mov.u32 	%r75, %ctaid.x;
	cvta.to.global.u64 	%rd35, %rd7;
	mul.wide.u32 	%rd36, %r75, 4;
	add.s64 	%rd37, %rd35, %rd36;
	ld.global.f32 	%f207, [%rd37];
	add.f32 	%f208, %f206, %f207;
	st.global.f32 	[%rd37], %f208;
$L__BB2_40:
	ret;

}
	// .globl	_Z21two_body_ratio_kernelIdLi128EEvPPT_iiiS1_iS1_iS0_S1_S1_S1_
.visible .entry _Z21two_body_ratio_kernelIdLi128EEvPPT_iiiS1_iS1_iS0_S1_S1_S1_(
	.param .u64 .ptr .align 1 _Z21two_body_ratio_kernelIdLi128EEvPPT_iiiS1_iS1_iS0_S1_S1_S1__param_0,
	.param .u32 _Z21two_body_ratio_kernelIdLi128EEvPPT_iiiS1_iS1_iS0_S1_S1_S1__param_1,
	.param .u32 _Z21two_body_ratio_kernelIdLi128EEvPPT_iiiS1_iS1_iS0_S1_S1_S1__param_2,
	.param .u32 _Z21two_body_ratio_kernelIdLi128EEvPPT_iiiS1_iS1_iS0_S1_S1_S1__param_3,
	.param .u64 .ptr .align 1 _Z21two_body_ratio_kernelIdLi128EEvPPT_iiiS1_iS1_iS0_S1_S1_S1__param_4,
	.param .u32 _Z21two_body_ratio_kernelIdLi128EEvPPT_iiiS1_iS1_iS0_S1_S1_S1__param_5,
	.param .u64 .ptr .align 1 _Z21two_body_ratio_kernelIdLi128EEvPPT_iiiS1_iS1_iS0_S1_S1_S1__param_6,
	.param .u32 _Z21two_body_ratio_kernelIdLi128EEvPPT_iiiS1_iS1_iS0_S1_S1_S1__param_7,
	.param .f64 _Z21two_body_ratio_kernelIdLi128EEvPPT_iiiS1_iS1_iS0_S1_S1_S1__param_8,
	.param .u64 .ptr .align 1 _Z21two_body_ratio_kernelIdLi128EEvPPT_iiiS1_iS1_iS0_S1_S1_S1__param_9,
	.param .u64 .ptr .align 1 _Z21two_body_ratio_kernelIdLi128EEvPPT_iiiS1_iS1_iS0_S1_S1_S1__param_10,
	.param .u64 .ptr .align 1 _Z21two_body_ratio_kernelIdLi128EEvPPT_iiiS1_iS1_iS0_S1_S1_S1__param_11
)
{
	.reg .pred 	%p<24>;
	.reg .b32 	%r<90>;
	.reg .b32 	%f<21>;
	.reg .b64 	%rd<39>;
	.reg .b64 	%fd<220>;
	// demoted variable
	.shared .align 8 .u64 _ZZ21two_body_ratio_kernelIdLi128EEvPPT_iiiS1_iS1_iS0_S1_S1_S1_E3myR;
	// demoted variable
	.shared .align 8 .b8 _ZZ21two_body_ratio_kernelIdLi128EEvPPT_iiiS1_iS1_iS0_S1_S1_S1_E6myRnew[24];
	// demoted variable
	.shared .align 8 .b8 _ZZ21two_body_ratio_kernelIdLi128EEvPPT_iiiS1_iS1_iS0_S1_S1_S1_E6myRold[24];
	// demoted variable
	.shared .align 8 .b8 _ZZ21two_body_ratio_kernelIdLi128EEvPPT_iiiS1_iS1_iS0_S1_S1_S1_E5coefs[256];
	// demoted variable
	.shared .align 8 .b8 _ZZ21two_body_ratio_kernelIdLi128EEvPPT_iiiS1_iS1_iS0_S1_S1_S1_E2r1[3072];
	// demoted variable
	.shared .align 8 .b8 _ZZ21two_body_ratio_kernelIdLi128EEvPPT_iiiS1_iS1_iS0_S1_S1_S1_E1L[72];
	// demoted variable
	.shared .align 8 .b8 _ZZ21two_body_ratio_kernelIdLi128EEvPPT_iiiS1_iS1_iS0_S1_S1_S1_E4Linv[72];
	// demoted variable
	.shared .align 8 .b8 _ZZ21two_body_ratio_kernelIdLi128EEvPPT_iiiS1_iS1_iS0_S1_S1_S1_E1A[128];
	// demoted variable
	.shared .align 8 .b8 _ZZ21two_body_ratio_kernelIdLi128EEvPPT_iiiS1_iS1_iS0_S1_S1_S1_E10shared_sum[1024];
	ld.param.u64 	%rd2, [_Z21two_body_ratio_kernelIdLi128EEvPPT_iiiS1_iS1_iS0_S1_S1_S1__param_0];
	ld.param.u32 	%r23, [_Z21two_body_ratio_kernelIdLi128EEvPPT_iiiS1_iS1_iS0_S1_S1_S1__param_3];
	ld.param.u64 	%rd3, [_Z21two_body_ratio_kernelIdLi128EEvPPT_iiiS1_iS1_iS0_S1_S1_S1__param_4];
	ld.param.u32 	%r24, [_Z21two_body_ratio_kernelIdLi128EEvPPT_iiiS1_iS1_iS0_S1_S1_S1__param_5];
	ld.param.u64 	%rd4, [_Z21two_body_ratio_kernelIdLi128EEvPPT_iiiS1_iS1_iS0_S1_S1_S1__param_6];
	ld.param.u32 	%r25, [_Z21two_body_ratio_kernelIdLi128EEvPPT_iiiS1_iS1_iS0_S1_S1_S1__param_7];
	ld.param.f64 	%fd19, [_Z21two_body_ratio_kernelIdLi128EEvPPT_iiiS1_iS1_iS0_S1_S1_S1__param_8];
	ld.param.u64 	%rd5, [_Z21two_body_ratio_kernelIdLi128EEvPPT_iiiS1_iS1_iS0_S1_S1_S1__param_9];
	ld.param.u64 	%rd6, [_Z21two_body_ratio_kernelIdLi128EEvPPT_iiiS1_iS1_iS0_S1_S1_S1__param_10];
	add.s32 	%r26, %r25, -3;
	cvt.rn.f64.s32 	%fd20, %r26;
	div.rn.f64 	%fd21, %fd19, %fd20;
	rcp.rn.f64 	%fd1, %fd21;
	mov.u32 	%r1, %tid.x;
	setp.ne.s32 	%p1, %r1, 0;
	@%p1 bra 	$L__BB3_2;
	cvta.to.global.u64 	%rd8, %rd2;
	mov.u32 	%r27, %ctaid.x;
	mul.wide.u32 	%rd9, %r27, 8;
	add.s64 	%rd10, %rd8, %rd9;
	ld.global.u64 	%rd11, [%rd10];
	st.shared.u64 	[_ZZ21two_body_ratio_kernelIdLi128EEvPPT_iiiS1_iS1_iS0_S1_S1_S1_E3myR], %rd11;
$L__BB3_2:
	bar.sync 	0;
	setp.gt.u32 	%p2, %r1, 2;
	@%p2 bra 	$L__BB3_4;
	mov.u32 	%r28, %ctaid.x;
	mad.lo.s32 	%r29, %r28, 3, %r1;
	cvta.to.global.u64 	%rd12, %rd3;
	mul.wide.u32 	%rd13, %r29, 8;
	add.s64 	%rd14, %rd12, %rd13;
	ld.global.f64 	%fd22, [%rd14];
	shl.b32 	%r30, %r1, 3;
	mov.u32 	%r31, _ZZ21two_body_ratio_kernelIdLi128EEvPPT_iiiS1_iS1_iS0_S1_S1_S1_E6myRnew;
	add.s32 	%r32, %r31, %r30;
	st.shared.f64 	[%r32], %fd22;
	ld.shared.u64 	%rd15, [_ZZ21two_body_ratio_kernelIdLi128EEvPPT_iiiS1_iS1_iS0_S1_S1_S1_E3myR];
	cvta.to.global.u64 	%rd16, %rd15;
	mad.lo.s32 	%r33, %r24, 3, %r1;
	mul.wide.s32 	%rd17, %r33, 8;
	add.s64 	%rd18, %rd16, %rd17;
	ld.global.f64 	%fd23, [%rd18];
	mov.u32 	%r34, _ZZ21two_body_ratio_kernelIdLi128EEvPPT_iiiS1_iS1_iS0_S1_S1_S1_E6myRold;
	add.s32 	%r35, %r34, %r30;
	st.shared.f64 	[%r35], %fd23;
	mad.lo.s32 	%r36, %r23, 3, %r1;
	mul.wide.s32 	%rd19, %r36, 8;
	add.s64 	%rd20, %rd16, %rd19;
	st.global.f64 	[%rd20], %fd22;
$L__BB3_4:
	setp.ge.s32 	%p3, %r1, %r25;
	@%p3 bra 	$L__BB3_6;
	cvta.to.global.u64 	%rd21, %rd4;
	mul.wide.u32 	%rd22, %r1, 8;
	add.s64 	%rd23, %rd21, %rd22;
	ld.global.f64 	%fd24, [%rd23];
	shl.b32 	%r37, %r1, 3;
	mov.u32 	%r38, _ZZ21two_body_ratio_kernelIdLi128EEvPPT_iiiS1_iS1_iS0_S1_S1_S1_E5coefs;
	add.s32 	%r39, %r38, %r37;
	st.shared.f64 	[%r39], %fd24;
$L__BB3_6:
	setp.gt.u32 	%p4, %r1, 8;
	@%p4 bra 	$L__BB3_8;
	cvta.to.global.u64 	%rd24, %rd5;
	mul.wide.u32 	%rd25, %r1, 8;
	add.s64 	%rd26, %rd24, %rd25;
	ld.global.f64 	%fd25, [%rd26];
	shl.b32 	%r40, %r1, 3;
	mov.u32 	%r41, _ZZ21two_body_ratio_kernelIdLi128EEvPPT_iiiS1_iS1_iS0_S1_S1_S1_E1L;
	add.s32 	%r42, %r41, %r40;
	st.shared.f64 	[%r42], %fd25;
	cvta.to.global.u64 	%rd27, %rd6;
	add.s64 	%rd28, %rd27, %rd25;
	ld.global.f64 	%fd26, [%rd28];
	mov.u32 	%r43, _ZZ21two_body_ratio_kernelIdLi128EEvPPT_iiiS1_iS1_iS0_S1_S1_S1_E4Linv;
	add.s32 	%r44, %r43, %r40;
	st.shared.f64 	[%r44], %fd26;
	bra.uni 	$L__BB3_9;
$L__BB3_8:
	setp.gt.u32 	%p5, %r1, 15;
	@%p5 bra 	$L__BB3_10;
$L__BB3_9:
	mul.wide.u32 	%rd29, %r1, 8;
	mov.u64 	%rd30, AcudaSpline_double;
	add.s64 	%rd31, %rd30, %rd29;
	ld.const.f64 	%fd27, [%rd31];
	shl.b32 	%r45, %r1, 3;
	and.b32  	%r46, %r45, 8160;
	mov.u32 	%r47, _ZZ21two_body_ratio_kernelIdLi128EEvPPT_iiiS1_iS1_iS0_S1_S1_S1_E1A;
	add.s32 	%r48, %r47, %r46;
	and.b32  	%r49, %r45, 24;
	add.s32 	%r50, %r48, %r49;
	st.shared.f64 	[%r50], %fd27;
$L__BB3_10:
	ld.param.u32 	%r82, [_Z21two_body_ratio_kernelIdLi128EEvPPT_iiiS1_iS1_iS0_S1_S1_S1__param_2];
	ld.param.u32 	%r79, [_Z21two_body_ratio_kernelIdLi128EEvPPT_iiiS1_iS1_iS0_S1_S1_S1__param_1];
	bar.sync 	0;
	sub.s32 	%r51, %r82, %r79;
	add.s32 	%r52, %r51, 1;
	shr.s32 	%r53, %r52, 31;
	shr.u32 	%r54, %r53, 25;
	add.s32 	%r55, %r52, %r54;
	shr.s32 	%r56, %r55, 7;
	and.b32  	%r57, %r52, 127;
	setp.ne.s32 	%p6, %r57, 0;
	selp.u32 	%r58, 1, 0, %p6;
	add.s32 	%r2, %r56, %r58;
	setp.lt.s32 	%p7, %r2, 1;
	mov.f64 	%fd219, 0d0000000000000000;
	@%p7 bra 	$L__BB3_23;
	ld.param.u32 	%r80, [_Z21two_body_ratio_kernelIdLi128EEvPPT_iiiS1_iS1_iS0_S1_S1_S1__param_1];
	add.s32 	%r89, %r1, 128;
	mad.lo.s32 	%r88, %r80, 3, %r1;
	neg.s32 	%r87, %r2;
	add.s32 	%r85, %r1, %r80;
	sub.s32 	%r86, %r24, %r85;
	mov.f64 	%fd219, 0d0000000000000000;
$L__BB3_12:
	ld.param.u32 	%r83, [_Z21two_body_ratio_kernelIdLi128EEvPPT_iiiS1_iS1_iS0_S1_S1_S1__param_2];
	ld.param.u32 	%r81, [_Z21two_body_ratio_kernelIdLi128EEvPPT_iiiS1_iS1_iS0_S1_S1_S1__param_1];
	mov.u32 	%r59, _ZZ21two_body_ratio_kernelIdLi128EEvPPT_iiiS1_iS1_iS0_S1_S1_S1_E2r1;
	mad.lo.s32 	%r60, %r1, 24, %r59;
	shl.b32 	%r61, %r1, 4;
	sub.s32 	%r13, %r60, %r61;
	ld.shared.u64 	%rd32, [_ZZ21two_body_ratio_kernelIdLi128EEvPPT_iiiS1_iS1_iS0_S1_S1_S1_E3myR];
	cvta.to.global.u64 	%rd33, %rd32;
	add.s32 	%r62, %r89, -128;
	sub.s32 	%r63, %r83, %r81;
	mad.lo.s32 	%r14, %r63, 3, 3;
	setp.ge.s32 	%p8, %r62, %r14;
	mul.wide.s32 	%rd34, %r88, 8;
	add.s64 	%rd1, %rd33, %rd34;
	@%p8 bra 	$L__BB3_14;
	ld.global.f64 	%fd30, [%rd1];
	st.shared.f64 	[%r13], %fd30;
$L__BB3_14:
	setp.ge.s32 	%p9, %r89, %r14;
	@%p9 bra 	$L__BB3_16;
	ld.global.f64 	%fd31, [%rd1+1024];
	st.shared.f64 	[%r13+1024], %fd31;
$L__BB3_16:
	add.s32 	%r64, %r89, 128;
	setp.ge.s32 	%p10, %r64, %r14;
	@%p10 bra 	$L__BB3_18;
	ld.global.f64 	%fd32, [%rd1+2048];
	st.shared.f64 	[%r13+2048], %fd32;
$L__BB3_18:
	ld.param.f64 	%fd214, [_Z21two_body_ratio_kernelIdLi128EEvPPT_iiiS1_iS1_iS0_S1_S1_S1__param_8];
	bar.sync 	0;
	ld.shared.f64 	%fd34, [_ZZ21two_body_ratio_kernelIdLi128EEvPPT_iiiS1_iS1_iS0_S1_S1_S1_E6myRnew];
	ld.shared.f64 	%fd3, [%r60];
	sub.f64 	%fd35, %fd34, %fd3;
	ld.shared.f64 	%fd36, [_ZZ21two_body_ratio_kernelIdLi128EEvPPT_iiiS1_iS1_iS0_S1_S1_S1_E6myRnew+8];
	ld.shared.f64 	%fd4, [%r60+8];
	sub.f64 	%fd37, %fd36, %fd4;
	ld.shared.f64 	%fd38, [_ZZ21two_body_ratio_kernelIdLi128EEvPPT_iiiS1_iS1_iS0_S1_S1_S1_E6myRnew+16];
	ld.shared.f64 	%fd5, [%r60+16];
	sub.f64 	%fd39, %fd38, %fd5;
	ld.shared.f64 	%fd6, [_ZZ21two_body_ratio_kernelIdLi128EEvPPT_iiiS1_iS1_iS0_S1_S1_S1_E4Linv];
	mul.f64 	%fd40, %fd35, %fd6;
	cvt.rn.f32.f64 	%f2, %fd40;
	cvt.rni.f32.f32 	%f3, %f2;
	cvt.f64.f32 	%fd41, %f3;
	sub.f64 	%fd42, %fd40, %fd41;
	ld.shared.f64 	%fd7, [_ZZ21two_body_ratio_kernelIdLi128EEvPPT_iiiS1_iS1_iS0_S1_S1_S1_E1L];
	mul.f64 	%fd43, %fd7, %fd42;
	ld.shared.f64 	%fd8, [_ZZ21two_body_ratio_kernelIdLi128EEvPPT_iiiS1_iS1_iS0_S1_S1_S1_E4Linv+32];
	mul.f64 	%fd44, %fd37, %fd8;
	cvt.rn.f32.f64 	%f4, %fd44;
	cvt.rni.f32.f32 	%f5, %f4;
	cvt.f64.f32 	%fd45, %f5;
	sub.f64 	%fd46, %fd44, %fd45;
	ld.shared.f64 	%fd9, [_ZZ21two_body_ratio_kernelIdLi128EEvPPT_iiiS1_iS1_iS0_S1_S1_S1_E1L+32];
	mul.f64 	%fd47, %fd9, %fd46;
	ld.shared.f64 	%fd10, [_ZZ21two_body_ratio_kernelIdLi128EEvPPT_iiiS1_iS1_iS0_S1_S1_S1_E4Linv+64];
	mul.f64 	%fd48, %fd39, %fd10;
	cvt.rn.f32.f64 	%f6, %fd48;
	cvt.rni.f32.f32 	%f7, %f6;
	cvt.f64.f32 	%fd49, %f7;
	sub.f64 	%fd50, %fd48, %fd49;
	ld.shared.f64 	%fd11, [_ZZ21two_body_ratio_kernelIdLi128EEvPPT_iiiS1_iS1_iS0_S1_S1_S1_E1L+64];
	mul.f64 	%fd51, %fd11, %fd50;
	mul.f64 	%fd52, %fd47, %fd47;
	fma.rn.f64 	%fd53, %fd43, %fd43, %fd52;
	fma.rn.f64 	%fd54, %fd51, %fd51, %fd53;
	cvt.rn.f32.f64 	%f8, %fd54;
	sqrt.rn.f32 	%f1, %f8;
	cvt.f64.f32 	%fd55, %f1;
	setp.lt.f64 	%p11, %fd214, %fd55;
	mov.f64 	%fd217, 0d0000000000000000;
	@%p11 bra 	$L__BB3_20;
	cvt.f64.f32 	%fd56, %f1;
	mul.f64 	%fd57, %fd1, %fd56;
	cvt.rn.f32.f64 	%f9, %fd57;
	cvt.rmi.f32.f32 	%f10, %f9;
	cvt.f64.f32 	%fd58, %f10;
	cvt.rzi.s32.f64 	%r67, %fd58;
	sub.f64 	%fd59, %fd57, %fd58;
	shl.b32 	%r68, %r67, 3;
	mov.u32 	%r69, _ZZ21two_body_ratio_kernelIdLi128EEvPPT_iiiS1_iS1_iS0_S1_S1_S1_E5coefs;
	add.s32 	%r70, %r69, %r68;
	ld.shared.f64 	%fd60, [%r70];
	ld.shared.f64 	%fd61, [_ZZ21two_body_ratio_kernelIdLi128EEvPPT_iiiS1_iS1_iS0_S1_S1_S1_E1A];
	mul.f64 	%fd62, %fd59, %fd61;
	mul.f64 	%fd63, %fd59, %fd62;
	ld.shared.f64 	%fd64, [_ZZ21two_body_ratio_kernelIdLi128EEvPPT_iiiS1_iS1_iS0_S1_S1_S1_E1A+8];
	mul.f64 	%fd65, %fd59, %fd64;
	mul.f64 	%fd66, %fd59, %fd65;
	fma.rn.f64 	%fd67, %fd59, %fd63, %fd66;
	ld.shared.f64 	%fd68, [_ZZ21two_body_ratio_kernelIdLi128EEvPPT_iiiS1_iS1_iS0_S1_S1_S1_E1A+16];
	fma.rn.f64 	%fd69, %fd59, %fd68, %fd67;
	ld.shared.f64 	%fd70, [_ZZ21two_body_ratio_kernelIdLi128EEvPPT_iiiS1_iS1_iS0_S1_S1_S1_E1A+24];
	add.f64 	%fd71, %fd70, %fd69;
	ld.shared.f64 	%fd72, [%r70+8];
	ld.shared.f64 	%fd73, [_ZZ21two_body_ratio_kernelIdLi128EEvPPT_iiiS1_iS1_iS0_S1_S1_S1_E1A+32];
	mul.f64 	%fd74, %fd59, %fd73;
	mul.f64 	%fd75, %fd59, %fd74;
	ld.shared.f64 	%fd76, [_ZZ21two_body_ratio_kernelIdLi128EEvPPT_iiiS1_iS1_iS0_S1_S1_S1_E1A+40];
	mul.f64 	%fd77, %fd59, %fd76;
	mul.f64 	%fd78, %fd59, %fd77;
	fma.rn.f64 	%fd79, %fd59, %fd75, %fd78;
	ld.shared.f64 	%fd80, [_ZZ21two_body_ratio_kernelIdLi128EEvPPT_iiiS1_iS1_iS0_S1_S1_S1_E1A+48];
	fma.rn.f64 	%fd81, %fd59, %fd80, %fd79;
	ld.shared.f64 	%fd82, [_ZZ21two_body_ratio_kernelIdLi128EEvPPT_iiiS1_iS1_iS0_S1_S1_S1_E1A+56];
	add.f64 	%fd83, %fd82, %fd81;
	mul.f64 	%fd84, %fd72, %fd83;
	fma.rn.f64 	%fd85, %fd60, %fd71, %fd84;
	ld.shared.f64 	%fd86, [%r70+16];
	ld.shared.f64 	%fd87, [_ZZ21two_body_ratio_kernelIdLi128EEvPPT_iiiS1_iS1_iS0_S1_S1_S1_E1A+64];
	mul.f64 	%fd88, %fd59, %fd87;
	mul.f64 	%fd89, %fd59, %fd88;
	ld.shared.f64 	%fd90, [_ZZ21two_body_ratio_kernelIdLi128EEvPPT_iiiS1_iS1_iS0_S1_S1_S1_E1A+72];
	mul.f64 	%fd91, %fd59, %fd90;
	mul.f64 	%fd92, %fd59, %fd91;
	fma.rn.f64 	%fd93, %fd59, %fd89, %fd92;
	ld.shared.f64 	%fd94, [_ZZ21two_body_ratio_kernelIdLi128EEvPPT_iiiS1_iS1_iS0_S1_S1_S1_E1A+80];
	fma.rn.f64 	%fd95, %fd59, %fd94, %fd93;
	ld.shared.f64 	%fd96, [_ZZ21two_body_ratio_kernelIdLi128EEvPPT_iiiS1_iS1_iS0_S1_S1_S1_E1A+88];
	add.f64 	%fd97, %fd96, %fd95;
	fma.rn.f64 	%fd98, %fd86, %fd97, %fd85;
	ld.shared.f64 	%fd99, [%r70+24];
	ld.shared.f64 	%fd100, [_ZZ21two_body_ratio_kernelIdLi128EEvPPT_iiiS1_iS1_iS0_S1_S1_S1_E1A+96];
	mul.f64 	%fd101, %fd59, %fd100;
	mul.f64 	%fd102, %fd59, %fd101;
	ld.shared.f64 	%fd103, [_ZZ21two_body_ratio_kernelIdLi128EEvPPT_iiiS1_iS1_iS0_S1_S1_S1_E1A+104];
	mul.f64 	%fd104, %fd59, %fd103;
	mul.f64 	%fd105, %fd59, %fd104;
	fma.rn.f64 	%fd106, %fd59, %fd102, %fd105;
	ld.shared.f64 	%fd107, [_ZZ21two_body_ratio_kernelIdLi128EEvPPT_iiiS1_iS1_iS0_S1_S1_S1_E1A+112];
	fma.rn.f64 	%fd108, %fd59, %fd107, %fd106;
	ld.shared.f64 	%fd109, [_ZZ21two_body_ratio_kernelIdLi128EEvPPT_iiiS1_iS1_iS0_S1_S1_S1_E1A+120];
	add.f64 	%fd110, %fd109, %fd108;
	fma.rn.f64 	%fd217, %fd99, %fd110, %fd98;
$L__BB3_20:
	ld.param.f64 	%fd215, [_Z21two_body_ratio_kernelIdLi128EEvPPT_iiiS1_iS1_iS0_S1_S1_S1__param_8];
	ld.shared.f64 	%fd112, [_ZZ21two_body_ratio_kernelIdLi128EEvPPT_iiiS1_iS1_iS0_S1_S1_S1_E6myRold];
	sub.f64 	%fd113, %fd112, %fd3;
	ld.shared.f64 	%fd114, [_ZZ21two_body_ratio_kernelIdLi128EEvPPT_iiiS1_iS1_iS0_S1_S1_S1_E6myRold+8];
	sub.f64 	%fd115, %fd114, %fd4;
	ld.shared.f64 	%fd116, [_ZZ21two_body_ratio_kernelIdLi128EEvPPT_iiiS1_iS1_iS0_S1_S1_S1_E6myRold+16];
	sub.f64 	%fd117, %fd116, %fd5;
	mul.f64 	%fd118, %fd113, %fd6;
	cvt.rn.f32.f64 	%f11, %fd118;
	cvt.rni.f32.f32 	%f12, %f11;
	cvt.f64.f32 	%fd119, %f12;
	sub.f64 	%fd120, %fd118, %fd119;
	mul.f64 	%fd121, %fd7, %fd120;
	mul.f64 	%fd122, %fd115, %fd8;
	cvt.rn.f32.f64 	%f13, %fd122;
	cvt.rni.f32.f32 	%f14, %f13;
	cvt.f64.f32 	%fd123, %f14;
	sub.f64 	%fd124, %fd122, %fd123;
	mul.f64 	%fd125, %fd9, %fd124;
	mul.f64 	%fd126, %fd117, %fd10;
	cvt.rn.f32.f64 	%f15, %fd126;
	cvt.rni.f32.f32 	%f16, %f15;
	cvt.f64.f32 	%fd127, %f16;
	sub.f64 	%fd128, %fd126, %fd127;
	mul.f64 	%fd129, %fd11, %fd128;
	mul.f64 	%fd130, %fd125, %fd125;
	fma.rn.f64 	%fd131, %fd121, %fd121, %fd130;
	fma.rn.f64 	%fd132, %fd129, %fd129, %fd131;
	cvt.rn.f32.f64 	%f17, %fd132;
	sqrt.rn.f32 	%f18, %f17;
	cvt.f64.f32 	%fd14, %f18;
	setp.lt.f64 	%p12, %fd215, %fd14;
	mov.f64 	%fd218, 0d0000000000000000;
	@%p12 bra 	$L__BB3_22;
	mul.f64 	%fd133, %fd1, %fd14;
	cvt.rn.f32.f64 	%f19, %fd133;
	cvt.rmi.f32.f32 	%f20, %f19;
	cvt.f64.f32 	%fd134, %f20;
	cvt.rzi.s32.f64 	%r71, %fd134;
	sub.f64 	%fd135, %fd133, %fd134;
	shl.b32 	%r72, %r71, 3;
	mov.u32 	%r73, _ZZ21two_body_ratio_kernelIdLi128EEvPPT_iiiS1_iS1_iS0_S1_S1_S1_E5coefs;
	add.s32 	%r74, %r73, %r72;
	ld.shared.f64 	%fd136, [%r74];
	ld.shared.f64 	%fd137, [_ZZ21two_body_ratio_kernelIdLi128EEvPPT_iiiS1_iS1_iS0_S1_S1_S1_E1A];
	mul.f64 	%fd138, %fd135, %fd137;
	mul.f64 	%fd139, %fd135, %fd138;
	ld.shared.f64 	%fd140, [_ZZ21two_body_ratio_kernelIdLi128EEvPPT_iiiS1_iS1_iS0_S1_S1_S1_E1A+8];
	mul.f64 	%fd141, %fd135, %fd140;
	mul.f64 	%fd142, %fd135, %fd141;
	fma.rn.f64 	%fd143, %fd135, %fd139, %fd142;
	ld.shared.f64 	%fd144, [_ZZ21two_body_ratio_kernelIdLi128EEvPPT_iiiS1_iS1_iS0_S1_S1_S1_E1A+16];
	fma.rn.f64 	%fd145, %fd135, %fd144, %fd143;
	ld.shared.f64 	%fd146, [_ZZ21two_body_ratio_kernelIdLi128EEvPPT_iiiS1_iS1_iS0_S1_S1_S1_E1A+24];
	add.f64 	%fd147, %fd146, %fd145;
	ld.shared.f64 	%fd148, [%r74+8];
	ld.shared.f64 	%fd149, [_ZZ21two_body_ratio_kernelIdLi128EEvPPT_iiiS1_iS1_iS0_S1_S1_S1_E1A+32];
	mul.f64 	%fd150, %fd135, %fd149;
	mul.f64 	%fd151, %fd135, %fd150;
	ld.shared.f64 	%fd152, [_ZZ21two_body_ratio_kernelIdLi128EEvPPT_iiiS1_iS1_iS0_S1_S1_S1_E1A+40];
	mul.f64 	%fd153, %fd135, %fd152;
	mul.f64 	%fd154, %fd135, %fd153;
	fma.rn.f64 	%fd155, %fd135, %fd151, %fd154;
	ld.shared.f64 	%fd156, [_ZZ21two_body_ratio_kernelIdLi128EEvPPT_iiiS1_iS1_iS0_S1_S1_S1_E1A+48];
	fma.rn.f64 	%fd157, %fd135, %fd156, %fd155;
	ld.shared.f64 	%fd158, [_ZZ21two_body_ratio_kernelIdLi128EEvPPT_iiiS1_iS1_iS0_S1_S1_S1_E1A+56];
	add.f64 	%fd159, %fd158, %fd157;
	mul.f64 	%fd160, %fd148, %fd159;
	fma.rn.f64 	%fd161, %fd136, %fd147, %fd160;
	ld.shared.f64 	%fd162, [%r74+16];
	ld.shared.f64 	%fd163, [_ZZ21two_body_ratio_kernelIdLi128EEvPPT_iiiS1_iS1_iS0_S1_S1_S1_E1A+64];
	mul.f64 	%fd164, %fd135, %fd163;
	mul.f64 	%fd165, %fd135, %fd164;
	ld.shared.f64 	%fd166, [_ZZ21two_body_ratio_kernelIdLi128EEvPPT_iiiS1_iS1_iS0_S1_S1_S1_E1A+72];
	mul.f64 	%fd167, %fd135, %fd166;
	mul.f64 	%fd168, %fd135, %fd167;
	fma.rn.f64 	%fd169, %fd135, %fd165, %fd168;
	ld.shared.f64 	%fd170, [_ZZ21two_body_ratio_kernelIdLi128EEvPPT_iiiS1_iS1_iS0_S1_S1_S1_E1A+80];
	fma.rn.f64 	%fd171, %fd135, %fd170, %fd169;
	ld.shared.f64 	%fd172, [_ZZ21two_body_ratio_kernelIdLi128EEvPPT_iiiS1_iS1_iS0_S1_S1_S1_E1A+88];
	add.f64 	%fd173, %fd172, %fd171;
	fma.rn.f64 	%fd174, %fd162, %fd173, %fd161;
	ld.shared.f64 	%fd175, [%r74+24];
	ld.shared.f64 	%fd176, [_ZZ21two_body_ratio_kernelIdLi128EEvPPT_iiiS1_iS1_iS0_S1_S1_S1_E1A+96];
	mul.f64 	%fd177, %fd135, %fd176;
	mul.f64 	%fd178, %fd135, %fd177;
	ld.shared.f64 	%fd179, [_ZZ21two_body_ratio_kernelIdLi128EEvPPT_iiiS1_iS1_iS0_S1_S1_S1_E1A+104];
	mul.f64 	%fd180, %fd135, %fd179;
	mul.f64 	%fd181, %fd135, %fd180;
	fma.rn.f64 	%fd182, %fd135, %fd178, %fd181;
	ld.shared.f64 	%fd183, [_ZZ21two_body_ratio_kernelIdLi128EEvPPT_iiiS1_iS1_iS0_S1_S1_S1_E1A+112];
	fma.rn.f64 	%fd184, %fd135, %fd183, %fd182;
	ld.shared.f64 	%fd185, [_ZZ21two_body_ratio_kernelIdLi128EEvPPT_iiiS1_iS1_iS0_S1_S1_S1_E1A+120];
	add.f64 	%fd186, %fd185, %fd184;
	fma.rn.f64 	%fd218, %fd175, %fd186, %fd174;
$L__BB3_22:
	ld.param.u32 	%r84, [_Z21two_body_ratio_kernelIdLi128EEvPPT_iiiS1_iS1_iS0_S1_S1_S1__param_2];
	sub.f64 	%fd187, %fd217, %fd218;
	setp.ne.s32 	%p13, %r86, 0;
	add.s32 	%r75, %r84, 1;
	setp.lt.s32 	%p14, %r85, %r75;
	add.f64 	%fd188, %fd219, %fd187;
	selp.f64 	%fd189, %fd188, %fd219, %p14;
	selp.f64 	%fd219, %fd189, %fd219, %p13;
	add.s32 	%r89, %r89, 384;
	add.s32 	%r88, %r88, 384;
	add.s32 	%r87, %r87, 1;
	setp.ne.s32 	%p15, %r87, 0;
	add.s32 	%r86, %r86, -128;
	add.s32 	%r85, %r85, 128;
	@%p15 bra 	$L__BB3_12;
$L__BB3_23:
	shl.b32 	%r76, %r1, 3;
	mov.u32 	%r77, _ZZ21two_body_ratio_kernelIdLi128EEvPPT_iiiS1_iS1_iS0_S1_S1_S1_E10shared_sum;
	add.s32 	%r20, %r77, %r76;
	st.shared.f64 	[%r20], %fd219;
	bar.sync 	0;
	setp.gt.u32 	%p16, %r1, 63;
	@%p16 bra 	$L__BB3_25;
	ld.shared.f64 	%fd190, [%r20+512];
	ld.shared.f64 	%fd191, [%r20];
	add.f64 	%fd192, %fd190, %fd191;
	st.shared.f64 	[%r20], %fd192;
$L__BB3_25:
	bar.sync 	0;
	setp.gt.u32 	%p17, %r1, 31;
	@%p17 bra 	$L__BB3_27;
	ld.shared.f64 	%fd193, [%r20+256];
	ld.shared.f64 	%fd194, [%r20];
	add.f64 	%fd195, %fd193, %fd194;
	st.shared.f64 	[%r20], %fd195;
$L__BB3_27:
	bar.sync 	0;
	setp.gt.u32 	%p18, %r1, 15;
	@%p18 bra 	$L__BB3_29;
	ld.shared.f64 	%fd196, [%r20+128];
	ld.shared.f64 	%fd197, [%r20];
	add.f64 	%fd198, %fd196, %fd197;
	st.shared.f64 	[%r20], %fd198;
$L__BB3_29:
	bar.sync 	0;
	setp.gt.u32 	%p19, %r1, 7;
	@%p19 bra 	$L__BB3_31;
	ld.shared.f64 	%fd199, [%r20+64];
	ld.shared.f64 	%fd200, [%r20];
	add.f64 	%fd201, %fd199, %fd200;
	st.shared.f64 	[%r20], %fd201;
$L__BB3_31:
	bar.sync 	0;
	setp.gt.u32 	%p20, %r1, 3;
	@%p20 bra 	$L__BB3_33;
	ld.shared.f64 	%fd202, [%r20+32];
	ld.shared.f64 	%fd203, [%r20];
	add.f64 	%fd204, %fd202, %fd203;
	st.shared.f64 	[%r20], %fd204;
$L__BB3_33:
	bar.sync 	0;
	setp.gt.u32 	%p21, %r1, 1;
	@%p21 bra 	$L__BB3_35;
	ld.shared.f64 	%fd205, [%r20+16];
	ld.shared.f64 	%fd206, [%r20];
	add.f64 	%fd207, %fd205, %fd206;
	st.shared.f64 	[%r20], %fd207;
$L__BB3_35:
	setp.ne.s32 	%p22, %r1, 0;
	bar.sync 	0;
	@%p22 bra 	$L__BB3_37;
	ld.shared.f64 	%fd208, [_ZZ21two_body_ratio_kernelIdLi128EEvPPT_iiiS1_iS1_iS0_S1_S1_S1_E10shared_sum+8];
	ld.shared.f64 	%fd209, [%r20];
	add.f64 	%fd210, %fd208, %fd209;
	st.shared.f64 	[%r20], %fd210;
$L__BB3_37:
	setp.ne.s32 	%p23, %r1, 0;
	bar.sync 	0;
	@%p23 bra 	$L__BB3_39;
	ld.param.u64 	%rd38, [_Z21two_body_ratio_kernelIdLi128EEvPPT_iiiS1_iS1_iS0_S1_S1_S1__param_11];
	ld.shared.f64 	%fd211, [_ZZ21two_body_ratio_kernelIdLi128EEvPPT_iiiS1_iS1_iS0_S1_S1_S1_E10shared_sum];
	mov.u32 	%r78, %ctaid.x;
	cvta.to.global.u64 	%rd35, %rd38;
	mul.wide.u32 	%rd36, %r78, 8;
	add.s64 	%rd37, %rd35, %rd36;
	ld.global.f64 	%fd212, [%rd37];
	add.f64 	%fd213, %fd211, %fd212;
	st.global.f64 	[%rd37], %fd213;
$L__BB3_39:
	ret;

}
	// .globl	_Z22two_body_update_kernelIfEvPPT_ii
.visible .entry _Z22two_body_update_kernelIfEvPPT_ii(
	.param .u64 .ptr .align 1 _Z22two_body_update_kernelIfEvPPT_ii_param_0,
	.param .u32 _Z22two_body_update_kernelIfEvPPT_ii_param_1,
	.param .u32 _Z22two_body_update_kernelIfEvPPT_ii_param_2
)
{
	.reg .pred 	%p<3>;
	.reg .b32 	%r<7>;
	.reg .b32 	%f<2>;
	.reg .b64 	%rd<12>;
	// demoted variable
	.shared .align 8 .u64 _ZZ22two_body_update_kernelIfEvPPT_iiE3myR;
	ld.param.u64 	%rd1, [_Z22two_body_update_kernelIfEvPPT_ii_param_0];
	ld.param.u32 	%r2, [_Z22two_body_update_kernelIfEvPPT_ii_param_1];
	ld.param.u32 	%r3, [_Z22two_body_update_kernelIfEvPPT_ii_param_2];
	mov.u32 	%r1, %tid.x;
	setp.ne.s32 	%p1, %r1, 0;
	@%p1 bra 	$L__BB4_2;
	cvta.to.global.u64 	%rd2, %rd1;
	mov.u32 	%r4, %ctaid.x;
	mul.wide.u32 	%rd3, %r4, 8;
	add.s64 	%rd4, %rd2, %rd3;
	ld.global.u64 	%rd5, [%rd4];
	st.shared.u64 	[_ZZ22two_body_update_kernelIfEvPPT_iiE3myR], %rd5;
$L__BB4_2:
	bar.sync 	0;
	setp.gt.u32 	%p2, %r1, 2;
	@%p2 bra 	$L__BB4_4;
	ld.shared.u64 	%rd6, [_ZZ22two_body_update_kernelIfEvPPT_iiE3myR];
	cvta.to.global.u64 	%rd7, %rd6;
	mad.lo.s32 	%r5, %r2, 3, %r1;
	mul.wide.u32 	%rd8, %r5, 4;
	add.s64 	%rd9, %rd7, %rd8;
	ld.global.f32 	%f1, [%rd9];
	mad.lo.s32 	%r6, %r3, 3, %r1;
	mul.wide.u32 	%rd10, %r6, 4;
	add.s64 	%rd11, %rd7, %rd10;
	st.global.f32 	[%rd11], %f1;
$L__BB4_4:
	ret;

}
	// .globl	_Z22two_body_update_kernelIdEvPPT_ii
.visible .entry _Z22two_body_update_kernelIdEvPPT_ii(
	.param .u64 .ptr .align 1 _Z22two_body_update_kernelIdEvPPT_ii_param_0,
	.param .u32 _Z22two_body_update_kernelIdEvPPT_ii_param_1,
	.param .u32 _Z22two_body_update_kernelIdEvPPT_ii_param_2
)
{
	.reg .pred 	%p<3>;
	.reg .b32 	%r<7>;
	.reg .b64 	%rd<12>;
	.reg .b64 	%fd<2>;
	// demoted variable
	.shared .align 8 .u64 _ZZ22two_body_update_kernelIdEvPPT_iiE3myR;
	ld.param.u64 	%rd1, [_Z22two_body_update_kernelIdEvPPT_ii_param_0];
	ld.param.u32 	%r2, [_Z22two_body_update_kernelIdEvPPT_ii_param_1];
	ld.param.u32 	%r3, [_Z22two_body_update_kernelIdEvPPT_ii_param_2];
	mov.u32 	%r1, %tid.x;
	setp.ne.s32 	%p1, %r1, 0;
	@%p1 bra 	$L__BB5_2;
	cvta.to.global.u64 	%rd2, %rd1;
	mov.u32 	%r4, %ctaid.x;
	mul.wide.u32 	%rd3, %r4, 8;
	add.s64 	%rd4, %rd2, %rd3;
	ld.global.u64 	%rd5, [%rd4];
	st.shared.u64 	[_ZZ22two_body_update_kernelIdEvPPT_iiE3myR], %rd5;
$L__BB5_2:
	bar.sync 	0;
	setp.gt.u32 	%p2, %r1, 2;
	@%p2 bra 	$L__BB5_4;
	ld.shared.u64 	%rd6, [_ZZ22two_body_update_kernelIdEvPPT_iiE3myR];
	cvta.to.global.u64 	%rd7, %rd6;
	mad.lo.s32 	%r5, %r2, 3, %r1;
	mul.wide.u32 	%rd8, %r5, 8;
	add.s64 	%rd9, %rd7, %rd8;
	ld.global.f64 	%fd1, [%rd9];
	mad.lo.s32 	%r6, %r3, 3, %r1;
	mul.wide.u32 	%rd10, %r6, 8;
	add.s64 	%rd11, %rd7, %rd10;
	st.global.f64 	[%rd11], %fd1;
$L__BB5_4:
	ret;

}
	// .globl	_Z25two_body_grad_lapl_kernelIfLi32EEvPPT_iiiiS1_iS0_S1_S1_S1_i
.visible .entry _Z25two_body_grad_lapl_kernelIfLi32EEvPPT_iiiiS1_iS0_S1_S1_S1_i(
	.param .u64 .ptr .align 1 _Z25two_body_grad_lapl_kernelIfLi32EEvPPT_iiiiS1_iS0_S1_S1_S1_i_param_0,
	.param .u32 _Z25two_body_grad_lapl_kernelIfLi32EEvPPT_iiiiS1_iS0_S1_S1_S1_i_param_1,
	.param .u32 _Z25two_body_grad_lapl_kernelIfLi32EEvPPT_iiiiS1_iS0_S1_S1_S1_i_param_2,
	.param .u32 _Z25two_body_grad_lapl_kernelIfLi32EEvPPT_iiiiS1_iS0_S1_S1_S1_i_param_3,
	.param .u32 _Z25two_body_grad_lapl_kernelIfLi32EEvPPT_iiiiS1_iS0_S1_S1_S1_i_param_4,
	.param .u64 .ptr .align 1 _Z25two_body_grad_lapl_kernelIfLi32EEvPPT_iiiiS1_iS0_S1_S1_S1_i_param_5,
	.param .u32 _Z25two_body_grad_lapl_kernelIfLi32EEvPPT_iiiiS1_iS0_S1_S1_S1_i_param_6,
	.param .f32 _Z25two_body_grad_lapl_kernelIfLi32EEvPPT_iiiiS1_iS0_S1_S1_S1_i_param_7,
	.param .u64 .ptr .align 1 _Z25two_body_grad_lapl_kernelIfLi32EEvPPT_iiiiS1_iS0_S1_S1_S1_i_param_8,
	.param .u64 .ptr .align 1 _Z25two_body_grad_lapl_kernelIfLi32EEvPPT_iiiiS1_iS0_S1_S1_S1_i_param_9,
	.param .u64 .ptr .align 1 _Z25two_body_grad_lapl_kernelIfLi32EEvPPT_iiiiS1_iS0_S1_S1_S1_i_param_10,
	.param .u32 _Z25two_body_grad_lapl_kernelIfLi32EEvPPT_iiiiS1_iS0_S1_S1_S1_i_param_11
)
{
	.reg .pred 	%p<30>;
	.reg .b32 	%r<126>;
	.reg .b32 	%f<181>;
	.reg .b64 	%rd<33>;
	.reg .b64 	%fd<9>;
	// demoted variable
	.shared .align 8 .u64 _ZZ25two_body_grad_lapl_kernelIfLi32EEvPPT_iiiiS1_iS0_S1_S1_S1_iE3myR;
	// demoted variable
	.shared .align 4 .b8 _ZZ25two_body_grad_lapl_kernelIfLi32EEvPPT_iiiiS1_iS0_S1_S1_S1_iE5coefs[128];
	// demoted variable
	.shared .align 4 .b8 _ZZ25two_body_grad_lapl_kernelIfLi32EEvPPT_iiiiS1_iS0_S1_S1_S1_iE2r1[384];
	// demoted variable
	.shared .align 4 .b8 _ZZ25two_body_grad_lapl_kernelIfLi32EEvPPT_iiiiS1_iS0_S1_S1_S1_iE2r2[384];
	// demoted variable
	.shared .align 4 .b8 _ZZ25two_body_grad_lapl_kernelIfLi32EEvPPT_iiiiS1_iS0_S1_S1_S1_iE1L[36];
	// demoted variable
	.shared .align 4 .b8 _ZZ25two_body_grad_lapl_kernelIfLi32EEvPPT_iiiiS1_iS0_S1_S1_S1_iE4Linv[36];
	// demoted variable
	.shared .align 4 .b8 _ZZ25two_body_grad_lapl_kernelIfLi32EEvPPT_iiiiS1_iS0_S1_S1_S1_iE1A[192];
	// demoted variable
	.shared .align 4 .b8 _ZZ25two_body_grad_lapl_kernelIfLi32EEvPPT_iiiiS1_iS0_S1_S1_S1_iE9sGradLapl[512];
	ld.param.u64 	%rd4, [_Z25two_body_grad_lapl_kernelIfLi32EEvPPT_iiiiS1_iS0_S1_S1_S1_i_param_0];
	ld.param.u32 	%r43, [_Z25two_body_grad_lapl_kernelIfLi32EEvPPT_iiiiS1_iS0_S1_S1_S1_i_param_2];
	ld.param.u32 	%r44, [_Z25two_body_grad_lapl_kernelIfLi32EEvPPT_iiiiS1_iS0_S1_S1_S1_i_param_3];
	ld.param.u32 	%r45, [_Z25two_body_grad_lapl_kernelIfLi32EEvPPT_iiiiS1_iS0_S1_S1_S1_i_param_4];
	ld.param.u64 	%rd5, [_Z25two_body_grad_lapl_kernelIfLi32EEvPPT_iiiiS1_iS0_S1_S1_S1_i_param_5];
	ld.param.u32 	%r46, [_Z25two_body_grad_lapl_kernelIfLi32EEvPPT_iiiiS1_iS0_S1_S1_S1_i_param_6];
	ld.param.f32 	%f50, [_Z25two_body_grad_lapl_kernelIfLi32EEvPPT_iiiiS1_iS0_S1_S1_S1_i_param_7];
	ld.param.u64 	%rd6, [_Z25two_body_grad_lapl_kernelIfLi32EEvPPT_iiiiS1_iS0_S1_S1_S1_i_param_8];
	ld.param.u64 	%rd7, [_Z25two_body_grad_lapl_kernelIfLi32EEvPPT_iiiiS1_iS0_S1_S1_S1_i_param_9];
	add.s32 	%r48, %r46, -3;
	cvt.rn.f32.s32 	%f51, %r48;
	div.rn.f32 	%f52, %f50, %f51;
	rcp.rn.f32 	%f1, %f52;
	mov.u32 	%r1, %tid.x;
	setp.ne.s32 	%p1, %r1, 0;
	@%p1 bra 	$L__BB6_2;
	cvta.to.global.u64 	%rd9, %rd4;
	mov.u32 	%r49, %ctaid.x;
	mul.wide.u32 	%rd10, %r49, 8;
	add.s64 	%rd11, %rd9, %rd10;
	ld.global.u64 	%rd12, [%rd11];
	st.shared.u64 	[_ZZ25two_body_grad_lapl_kernelIfLi32EEvPPT_iiiiS1_iS0_S1_S1_S1_iE3myR], %rd12;
$L__BB6_2:
	setp.ge.s32 	%p2, %r1, %r46;
	@%p2 bra 	$L__BB6_4;
	cvta.to.global.u64 	%rd13, %rd5;
	mul.wide.u32 	%rd14, %r1, 4;
	add.s64 	%rd15, %rd13, %rd14;
	ld.global.f32 	%f53, [%rd15];
	shl.b32 	%r50, %r1, 2;
	mov.u32 	%r51, _ZZ25two_body_grad_lapl_kernelIfLi32EEvPPT_iiiiS1_iS0_S1_S1_S1_iE5coefs;
	add.s32 	%r52, %r51, %r50;
	st.shared.f32 	[%r52], %f53;
$L__BB6_4:
	setp.gt.u32 	%p3, %r1, 8;
	@%p3 bra 	$L__BB6_6;
	cvta.to.global.u64 	%rd16, %rd6;
	mul.wide.u32 	%rd17, %r1, 4;
	add.s64 	%rd18, %rd16, %rd17;
	ld.global.f32 	%f54, [%rd18];
	shl.b32 	%r53, %r1, 2;
	mov.u32 	%r54, _ZZ25two_body_grad_lapl_kernelIfLi32EEvPPT_iiiiS1_iS0_S1_S1_S1_iE1L;
	add.s32 	%r55, %r54, %r53;
	st.shared.f32 	[%r55], %f54;
	cvta.to.global.u64 	%rd19, %rd7;
	add.s64 	%rd20, %rd19, %rd17;
	ld.global.f32 	%f55, [%rd20];
	mov.u32 	%r56, _ZZ25two_body_grad_lapl_kernelIfLi32EEvPPT_iiiiS1_iS0_S1_S1_S1_iE4Linv;
	add.s32 	%r57, %r56, %r53;
	st.shared.f32 	[%r57], %f55;
	bra.uni 	$L__BB6_7;
$L__BB6_6:
	setp.gt.u32 	%p4, %r1, 15;
	@%p4 bra 	$L__BB6_8;
$L__BB6_7:
	mul.wide.u32 	%rd21, %r1, 4;
	mov.u64 	%rd22, AcudaSpline;
	add.s64 	%rd23, %rd22, %rd21;
	ld.const.f32 	%f56, [%rd23];
	shl.b32 	%r58, %r1, 2;
	and.b32  	%r59, %r58, 4080;
	mov.u32 	%r60, _ZZ25two_body_grad_lapl_kernelIfLi32EEvPPT_iiiiS1_iS0_S1_S1_S1_iE1A;
	add.s32 	%r61, %r60, %r59;
	and.b32  	%r62, %r58, 12;
	add.s32 	%r63, %r61, %r62;
	st.shared.f32 	[%r63], %f56;
	ld.const.f32 	%f57, [%rd23+64];
	st.shared.f32 	[%r63+64], %f57;
	ld.const.f32 	%f58, [%rd23+128];
	st.shared.f32 	[%r63+128], %f58;
$L__BB6_8:
	ld.param.u32 	%r115, [_Z25two_body_grad_lapl_kernelIfLi32EEvPPT_iiiiS1_iS0_S1_S1_S1_i_param_1];
	bar.sync 	0;
	sub.s32 	%r64, %r43, %r115;
	add.s32 	%r2, %r64, 1;
	sub.s32 	%r3, %r45, %r44;
	add.s32 	%r4, %r3, 1;
	shr.s32 	%r65, %r2, 31;
	shr.u32 	%r66, %r65, 27;
	add.s32 	%r67, %r2, %r66;
	shr.s32 	%r68, %r67, 5;
	and.b32  	%r69, %r2, 31;
	setp.ne.s32 	%p5, %r69, 0;
	selp.u32 	%r70, 1, 0, %p5;
	add.s32 	%r5, %r68, %r70;
	shr.s32 	%r71, %r4, 31;
	shr.u32 	%r72, %r71, 27;
	add.s32 	%r73, %r4, %r72;
	shr.s32 	%r74, %r73, 5;
	and.b32  	%r75, %r4, 31;
	setp.ne.s32 	%p6, %r75, 0;
	selp.u32 	%r76, 1, 0, %p6;
	add.s32 	%r6, %r74, %r76;
	setp.lt.s32 	%p7, %r5, 1;
	@%p7 bra 	$L__BB6_41;
	ld.param.u32 	%r116, [_Z25two_body_grad_lapl_kernelIfLi32EEvPPT_iiiiS1_iS0_S1_S1_S1_i_param_1];
	mul.lo.s32 	%r7, %r2, 3;
	mad.lo.s32 	%r8, %r116, 3, %r1;
	shl.b32 	%r78, %r1, 4;
	mov.u32 	%r79, _ZZ25two_body_grad_lapl_kernelIfLi32EEvPPT_iiiiS1_iS0_S1_S1_S1_iE9sGradLapl;
	add.s32 	%r9, %r79, %r78;
	mul.lo.s32 	%r10, %r44, 3;
	mov.u32 	%r80, _ZZ25two_body_grad_lapl_kernelIfLi32EEvPPT_iiiiS1_iS0_S1_S1_S1_iE2r1;
	mad.lo.s32 	%r11, %r1, 12, %r80;
	mul.f32 	%f2, %f1, %f1;
	add.s32 	%r12, %r43, 1;
	add.s32 	%r13, %r45, 1;
	shl.b32 	%r14, %r2, 2;
	shl.b32 	%r81, %r1, 2;
	mov.u32 	%r82, _ZZ25two_body_grad_lapl_kernelIfLi32EEvPPT_iiiiS1_iS0_S1_S1_S1_iE2r2;
	add.s32 	%r15, %r82, %r81;
	mov.b32 	%r120, 0;
$L__BB6_10:
	shl.b32 	%r83, %r1, 3;
	sub.s32 	%r17, %r11, %r83;
	ld.shared.u64 	%rd24, [_ZZ25two_body_grad_lapl_kernelIfLi32EEvPPT_iiiiS1_iS0_S1_S1_S1_iE3myR];
	cvta.to.global.u64 	%rd25, %rd24;
	mul.lo.s32 	%r84, %r120, 96;
	add.s32 	%r18, %r84, %r1;
	setp.ge.s32 	%p8, %r18, %r7;
	add.s32 	%r85, %r8, %r84;
	mul.wide.s32 	%rd26, %r85, 4;
	add.s64 	%rd1, %rd25, %rd26;
	@%p8 bra 	$L__BB6_12;
	ld.global.f32 	%f59, [%rd1];
	st.shared.f32 	[%r17], %f59;
$L__BB6_12:
	add.s32 	%r86, %r18, 32;
	setp.ge.s32 	%p9, %r86, %r7;
	@%p9 bra 	$L__BB6_14;
	ld.global.f32 	%f60, [%rd1+128];
	st.shared.f32 	[%r17+128], %f60;
$L__BB6_14:
	add.s32 	%r87, %r18, 64;
	setp.ge.s32 	%p10, %r87, %r7;
	@%p10 bra 	$L__BB6_16;
	ld.global.f32 	%f61, [%rd1+256];
	st.shared.f32 	[%r17+256], %f61;
$L__BB6_16:
	setp.lt.s32 	%p11, %r6, 1;
	bar.sync 	0;
	shl.b32 	%r19, %r120, 5;
	mov.b32 	%r88, 0;
	st.shared.u32 	[%r9+12], %r88;
	st.shared.u32 	[%r9+8], %r88;
	st.shared.u32 	[%r9+4], %r88;
	st.shared.u32 	[%r9], %r88;
	@%p11 bra 	$L__BB6_32;
	ld.param.u32 	%r117, [_Z25two_body_grad_lapl_kernelIfLi32EEvPPT_iiiiS1_iS0_S1_S1_S1_i_param_1];
	shl.b32 	%r90, %r117, 1;
	sub.s32 	%r91, %r8, %r90;
	add.s32 	%r20, %r91, %r19;
	mov.b32 	%r121, 0;
$L__BB6_18:
	ld.shared.u64 	%rd27, [_ZZ25two_body_grad_lapl_kernelIfLi32EEvPPT_iiiiS1_iS0_S1_S1_S1_iE3myR];
	cvta.to.global.u64 	%rd28, %rd27;
	mul.lo.s32 	%r22, %r121, 96;
	add.s32 	%r23, %r22, %r1;
	mul.lo.s32 	%r24, %r4, 3;
	setp.ge.s32 	%p12, %r23, %r24;
	add.s32 	%r92, %r23, %r10;
	mul.wide.s32 	%rd29, %r92, 4;
	add.s64 	%rd2, %rd28, %rd29;
	@%p12 bra 	$L__BB6_20;
	ld.global.f32 	%f62, [%rd2];
	st.shared.f32 	[%r15], %f62;
$L__BB6_20:
	add.s32 	%r93, %r23, 32;
	setp.ge.s32 	%p13, %r93, %r24;
	@%p13 bra 	$L__BB6_22;
	ld.global.f32 	%f63, [%rd2+128];
	st.shared.f32 	[%r15+128], %f63;
$L__BB6_22:
	add.s32 	%r94, %r23, 64;
	setp.ge.s32 	%p14, %r94, %r24;
	@%p14 bra 	$L__BB6_24;
	ld.global.f32 	%f64, [%rd2+256];
	st.shared.f32 	[%r15+256], %f64;
$L__BB6_24:
	bar.sync 	0;
	shl.b32 	%r25, %r121, 5;
	shl.b32 	%r95, %r121, 6;
	sub.s32 	%r96, %r22, %r95;
	add.s32 	%r97, %r96, 32;
	setp.gt.s32 	%p15, %r97, %r3;
	sub.s32 	%r98, %r4, %r25;
	selp.b32 	%r26, %r98, 32, %p15;
	setp.lt.s32 	%p16, %r26, 1;
	@%p16 bra 	$L__BB6_31;
	ld.param.u32 	%r118, [_Z25two_body_grad_lapl_kernelIfLi32EEvPPT_iiiiS1_iS0_S1_S1_S1_i_param_1];
	ld.shared.f32 	%f3, [%r11];
	ld.shared.f32 	%f4, [%r11+4];
	ld.shared.f32 	%f5, [%r11+8];
	ld.shared.f32 	%f6, [_ZZ25two_body_grad_lapl_kernelIfLi32EEvPPT_iiiiS1_iS0_S1_S1_S1_iE4Linv];
	ld.shared.f32 	%f7, [_ZZ25two_body_grad_lapl_kernelIfLi32EEvPPT_iiiiS1_iS0_S1_S1_S1_iE1L];
	ld.shared.f32 	%f8, [_ZZ25two_body_grad_lapl_kernelIfLi32EEvPPT_iiiiS1_iS0_S1_S1_S1_iE4Linv+16];
	ld.shared.f32 	%f9, [_ZZ25two_body_grad_lapl_kernelIfLi32EEvPPT_iiiiS1_iS0_S1_S1_S1_iE1L+16];
	ld.shared.f32 	%f10, [_ZZ25two_body_grad_lapl_kernelIfLi32EEvPPT_iiiiS1_iS0_S1_S1_S1_iE4Linv+32];
	ld.shared.f32 	%f11, [_ZZ25two_body_grad_lapl_kernelIfLi32EEvPPT_iiiiS1_iS0_S1_S1_S1_iE1L+32];
	ld.shared.f32 	%f12, [_ZZ25two_body_grad_lapl_kernelIfLi32EEvPPT_iiiiS1_iS0_S1_S1_S1_iE1A+64];
	ld.shared.f32 	%f13, [_ZZ25two_body_grad_lapl_kernelIfLi32EEvPPT_iiiiS1_iS0_S1_S1_S1_iE1A+68];
	ld.shared.f32 	%f14, [_ZZ25two_body_grad_lapl_kernelIfLi32EEvPPT_iiiiS1_iS0_S1_S1_S1_iE1A+72];
	ld.shared.f32 	%f15, [_ZZ25two_body_grad_lapl_kernelIfLi32EEvPPT_iiiiS1_iS0_S1_S1_S1_iE1A+76];
	ld.shared.f32 	%f16, [_ZZ25two_body_grad_lapl_kernelIfLi32EEvPPT_iiiiS1_iS0_S1_S1_S1_iE1A+80];
	ld.shared.f32 	%f17, [_ZZ25two_body_grad_lapl_kernelIfLi32EEvPPT_iiiiS1_iS0_S1_S1_S1_iE1A+84];
	ld.shared.f32 	%f18, [_ZZ25two_body_grad_lapl_kernelIfLi32EEvPPT_iiiiS1_iS0_S1_S1_S1_iE1A+88];
	ld.shared.f32 	%f19, [_ZZ25two_body_grad_lapl_kernelIfLi32EEvPPT_iiiiS1_iS0_S1_S1_S1_iE1A+92];
	ld.shared.f32 	%f20, [_ZZ25two_body_grad_lapl_kernelIfLi32EEvPPT_iiiiS1_iS0_S1_S1_S1_iE1A+96];
	ld.shared.f32 	%f21, [_ZZ25two_body_grad_lapl_kernelIfLi32EEvPPT_iiiiS1_iS0_S1_S1_S1_iE1A+100];
	ld.shared.f32 	%f22, [_ZZ25two_body_grad_lapl_kernelIfLi32EEvPPT_iiiiS1_iS0_S1_S1_S1_iE1A+104];
	ld.shared.f32 	%f23, [_ZZ25two_body_grad_lapl_kernelIfLi32EEvPPT_iiiiS1_iS0_S1_S1_S1_iE1A+108];
	ld.shared.f32 	%f24, [_ZZ25two_body_grad_lapl_kernelIfLi32EEvPPT_iiiiS1_iS0_S1_S1_S1_iE1A+112];
	ld.shared.f32 	%f25, [_ZZ25two_body_grad_lapl_kernelIfLi32EEvPPT_iiiiS1_iS0_S1_S1_S1_iE1A+116];
	ld.shared.f32 	%f26, [_ZZ25two_body_grad_lapl_kernelIfLi32EEvPPT_iiiiS1_iS0_S1_S1_S1_iE1A+120];
	ld.shared.f32 	%f27, [_ZZ25two_body_grad_lapl_kernelIfLi32EEvPPT_iiiiS1_iS0_S1_S1_S1_iE1A+124];
	ld.shared.f32 	%f28, [_ZZ25two_body_grad_lapl_kernelIfLi32EEvPPT_iiiiS1_iS0_S1_S1_S1_iE1A+128];
	ld.shared.f32 	%f29, [_ZZ25two_body_grad_lapl_kernelIfLi32EEvPPT_iiiiS1_iS0_S1_S1_S1_iE1A+132];
	ld.shared.f32 	%f30, [_ZZ25two_body_grad_lapl_kernelIfLi32EEvPPT_iiiiS1_iS0_S1_S1_S1_iE1A+136];
	ld.shared.f32 	%f31, [_ZZ25two_body_grad_lapl_kernelIfLi32EEvPPT_iiiiS1_iS0_S1_S1_S1_iE1A+140];
	ld.shared.f32 	%f32, [_ZZ25two_body_grad_lapl_kernelIfLi32EEvPPT_iiiiS1_iS0_S1_S1_S1_iE1A+144];
	ld.shared.f32 	%f33, [_ZZ25two_body_grad_lapl_kernelIfLi32EEvPPT_iiiiS1_iS0_S1_S1_S1_iE1A+148];
	ld.shared.f32 	%f34, [_ZZ25two_body_grad_lapl_kernelIfLi32EEvPPT_iiiiS1_iS0_S1_S1_S1_iE1A+152];
	ld.shared.f32 	%f35, [_ZZ25two_body_grad_lapl_kernelIfLi32EEvPPT_iiiiS1_iS0_S1_S1_S1_iE1A+156];
	ld.shared.f32 	%f36, [_ZZ25two_body_grad_lapl_kernelIfLi32EEvPPT_iiiiS1_iS0_S1_S1_S1_iE1A+160];
	ld.shared.f32 	%f37, [_ZZ25two_body_grad_lapl_kernelIfLi32EEvPPT_iiiiS1_iS0_S1_S1_S1_iE1A+164];
	ld.shared.f32 	%f38, [_ZZ25two_body_grad_lapl_kernelIfLi32EEvPPT_iiiiS1_iS0_S1_S1_S1_iE1A+168];
	ld.shared.f32 	%f39, [_ZZ25two_body_grad_lapl_kernelIfLi32EEvPPT_iiiiS1_iS0_S1_S1_S1_iE1A+172];
	ld.shared.f32 	%f40, [_ZZ25two_body_grad_lapl_kernelIfLi32EEvPPT_iiiiS1_iS0_S1_S1_S1_iE1A+176];
	ld.shared.f32 	%f41, [_ZZ25two_body_grad_lapl_kernelIfLi32EEvPPT_iiiiS1_iS0_S1_S1_S1_iE1A+180];
	ld.shared.f32 	%f42, [_ZZ25two_body_grad_lapl_kernelIfLi32EEvPPT_iiiiS1_iS0_S1_S1_S1_iE1A+184];
	ld.shared.f32 	%f43, [_ZZ25two_body_grad_lapl_kernelIfLi32EEvPPT_iiiiS1_iS0_S1_S1_S1_iE1A+188];
	neg.s32 	%r125, %r26;
	add.s32 	%r123, %r44, %r25;
	shl.b32 	%r100, %r120, 5;
	sub.s32 	%r101, %r44, %r1;
	sub.s32 	%r102, %r101, %r118;
	sub.s32 	%r103, %r102, %r100;
	add.s32 	%r122, %r103, %r25;
	mov.u32 	%r104, _ZZ25two_body_grad_lapl_kernelIfLi32EEvPPT_iiiiS1_iS0_S1_S1_S1_iE2r2;
	add.s32 	%r124, %r104, 4;
$L__BB6_26:
	ld.shared.f32 	%f66, [%r124+-4];
	sub.f32 	%f67, %f66, %f3;
	ld.shared.f32 	%f68, [%r124];
	sub.f32 	%f69, %f68, %f4;
	ld.shared.f32 	%f70, [%r124+4];
	sub.f32 	%f71, %f70, %f5;
	mul.f32 	%f72, %f67, %f6;
	cvt.rni.f32.f32 	%f73, %f72;
	sub.f32 	%f74, %f72, %f73;
	mul.f32 	%f44, %f7, %f74;
	mul.f32 	%f75, %f69, %f8;
	cvt.rni.f32.f32 	%f76, %f75;
	sub.f32 	%f77, %f75, %f76;
	mul.f32 	%f45, %f9, %f77;
	mul.f32 	%f78, %f71, %f10;
	cvt.rni.f32.f32 	%f79, %f78;
	sub.f32 	%f80, %f78, %f79;
	mul.f32 	%f46, %f11, %f80;
	mul.f32 	%f81, %f45, %f45;
	fma.rn.f32 	%f82, %f44, %f44, %f81;
	fma.rn.f32 	%f83, %f46, %f46, %f82;
	sqrt.rn.f32 	%f47, %f83;
	setp.gt.f32 	%p17, %f47, %f50;
	mov.f64 	%fd8, 0d0000000000000000;
	mov.f32 	%f180, 0f00000000;
	@%p17 bra 	$L__BB6_28;
	mul.f32 	%f84, %f1, %f47;
	cvt.rmi.f32.f32 	%f85, %f84;
	cvt.rzi.s32.f32 	%r105, %f85;
	sub.f32 	%f86, %f84, %f85;
	shl.b32 	%r106, %r105, 2;
	mov.u32 	%r107, _ZZ25two_body_grad_lapl_kernelIfLi32EEvPPT_iiiiS1_iS0_S1_S1_S1_iE5coefs;
	add.s32 	%r108, %r107, %r106;
	ld.shared.f32 	%f87, [%r108];
	mul.f32 	%f88, %f86, %f12;
	mul.f32 	%f89, %f86, %f88;
	mul.f32 	%f90, %f86, %f13;
	mul.f32 	%f91, %f86, %f90;
	fma.rn.f32 	%f92, %f86, %f89, %f91;
	fma.rn.f32 	%f93, %f86, %f14, %f92;
	add.f32 	%f94, %f15, %f93;
	ld.shared.f32 	%f95, [%r108+4];
	mul.f32 	%f96, %f86, %f16;
	mul.f32 	%f97, %f86, %f96;
	mul.f32 	%f98, %f86, %f17;
	mul.f32 	%f99, %f86, %f98;
	fma.rn.f32 	%f100, %f86, %f97, %f99;
	fma.rn.f32 	%f101, %f86, %f18, %f100;
	add.f32 	%f102, %f19, %f101;
	mul.f32 	%f103, %f95, %f102;
	fma.rn.f32 	%f104, %f87, %f94, %f103;
	ld.shared.f32 	%f105, [%r108+8];
	mul.f32 	%f106, %f86, %f20;
	mul.f32 	%f107, %f86, %f106;
	mul.f32 	%f108, %f86, %f21;
	mul.f32 	%f109, %f86, %f108;
	fma.rn.f32 	%f110, %f86, %f107, %f109;
	fma.rn.f32 	%f111, %f86, %f22, %f110;
	add.f32 	%f112, %f23, %f111;
	fma.rn.f32 	%f113, %f105, %f112, %f104;
	ld.shared.f32 	%f114, [%r108+12];
	mul.f32 	%f115, %f86, %f24;
	mul.f32 	%f116, %f86, %f115;
	mul.f32 	%f117, %f86, %f25;
	mul.f32 	%f118, %f86, %f117;
	fma.rn.f32 	%f119, %f86, %f116, %f118;
	fma.rn.f32 	%f120, %f86, %f26, %f119;
	add.f32 	%f121, %f27, %f120;
	fma.rn.f32 	%f122, %f114, %f121, %f113;
	mul.f32 	%f180, %f1, %f122;
	mul.f32 	%f123, %f86, %f28;
	mul.f32 	%f124, %f86, %f123;
	mul.f32 	%f125, %f86, %f29;
	mul.f32 	%f126, %f86, %f125;
	fma.rn.f32 	%f127, %f86, %f124, %f126;
	fma.rn.f32 	%f128, %f86, %f30, %f127;
	add.f32 	%f129, %f31, %f128;
	mul.f32 	%f130, %f86, %f32;
	mul.f32 	%f131, %f86, %f130;
	mul.f32 	%f132, %f86, %f33;
	mul.f32 	%f133, %f86, %f132;
	fma.rn.f32 	%f134, %f86, %f131, %f133;
	fma.rn.f32 	%f135, %f86, %f34, %f134;
	add.f32 	%f136, %f35, %f135;
	mul.f32 	%f137, %f95, %f136;
	fma.rn.f32 	%f138, %f87, %f129, %f137;
	mul.f32 	%f139, %f86, %f36;
	mul.f32 	%f140, %f86, %f139;
	mul.f32 	%f141, %f86, %f37;
	mul.f32 	%f142, %f86, %f141;
	fma.rn.f32 	%f143, %f86, %f140, %f142;
	fma.rn.f32 	%f144, %f86, %f38, %f143;
	add.f32 	%f145, %f39, %f144;
	fma.rn.f32 	%f146, %f105, %f145, %f138;
	mul.f32 	%f147, %f86, %f40;
	mul.f32 	%f148, %f86, %f147;
	mul.f32 	%f149, %f86, %f41;
	mul.f32 	%f150, %f86, %f149;
	fma.rn.f32 	%f151, %f86, %f148, %f150;
	fma.rn.f32 	%f152, %f86, %f42, %f151;
	add.f32 	%f153, %f43, %f152;
	fma.rn.f32 	%f154, %f114, %f153, %f146;
	mul.f32 	%f155, %f2, %f154;
	cvt.f64.f32 	%fd8, %f155;
$L__BB6_28:
	setp.ge.s32 	%p18, %r20, %r12;
	setp.eq.s32 	%p19, %r122, 0;
	setp.ge.s32 	%p20, %r123, %r13;
	or.pred  	%p21, %p18, %p20;
	or.pred  	%p22, %p21, %p19;
	@%p22 bra 	$L__BB6_30;
	div.rn.f32 	%f156, %f180, %f47;
	mul.f32 	%f157, %f44, %f156;
	ld.shared.f32 	%f158, [%r9];
	sub.f32 	%f159, %f158, %f157;
	st.shared.f32 	[%r9], %f159;
	mul.f32 	%f160, %f45, %f156;
	ld.shared.f32 	%f161, [%r9+4];
	sub.f32 	%f162, %f161, %f160;
	st.shared.f32 	[%r9+4], %f162;
	mul.f32 	%f163, %f46, %f156;
	ld.shared.f32 	%f164, [%r9+8];
	sub.f32 	%f165, %f164, %f163;
	st.shared.f32 	[%r9+8], %f165;
	cvt.f64.f32 	%fd4, %f156;
	fma.rn.f64 	%fd5, %fd4, 0d4000000000000000, %fd8;
	ld.shared.f32 	%f166, [%r9+12];
	cvt.f64.f32 	%fd6, %f166;
	sub.f64 	%fd7, %fd6, %fd5;
	cvt.rn.f32.f64 	%f167, %fd7;
	st.shared.f32 	[%r9+12], %f167;
$L__BB6_30:
	add.s32 	%r125, %r125, 1;
	setp.ne.s32 	%p23, %r125, 0;
	add.s32 	%r124, %r124, 12;
	add.s32 	%r123, %r123, 1;
	add.s32 	%r122, %r122, 1;
	@%p23 bra 	$L__BB6_26;
$L__BB6_31:
	add.s32 	%r121, %r121, 1;
	setp.ne.s32 	%p24, %r121, %r6;
	@%p24 bra 	$L__BB6_18;
$L__BB6_32:
	ld.param.u32 	%r119, [_Z25two_body_grad_lapl_kernelIfLi32EEvPPT_iiiiS1_iS0_S1_S1_S1_i_param_11];
	ld.param.u64 	%rd32, [_Z25two_body_grad_lapl_kernelIfLi32EEvPPT_iiiiS1_iS0_S1_S1_S1_i_param_10];
	mad.lo.s32 	%r39, %r1, -12, %r9;
	bar.sync 	0;
	shl.b32 	%r109, %r120, 5;
	add.s32 	%r40, %r18, %r109;
	mov.u32 	%r110, %ctaid.x;
	mad.lo.s32 	%r111, %r119, %r110, %r40;
	setp.ge.s32 	%p25, %r40, %r14;
	cvta.to.global.u64 	%rd30, %rd32;
	mul.wide.s32 	%rd31, %r111, 4;
	add.s64 	%rd3, %rd30, %rd31;
	@%p25 bra 	$L__BB6_34;
	ld.shared.f32 	%f168, [%r39];
	ld.global.f32 	%f169, [%rd3];
	add.f32 	%f170, %f168, %f169;
	st.global.f32 	[%rd3], %f170;
$L__BB6_34:
	add.s32 	%r112, %r40, 32;
	setp.ge.s32 	%p26, %r112, %r14;
	@%p26 bra 	$L__BB6_36;
	ld.shared.f32 	%f171, [%r39+128];
	ld.global.f32 	%f172, [%rd3+128];
	add.f32 	%f173, %f171, %f172;
	st.global.f32 	[%rd3+128], %f173;
$L__BB6_36:
	add.s32 	%r113, %r40, 64;
	setp.ge.s32 	%p27, %r113, %r14;
	@%p27 bra 	$L__BB6_38;
	ld.shared.f32 	%f174, [%r39+256];
	ld.global.f32 	%f175, [%rd3+256];
	add.f32 	%f176, %f174, %f175;
	st.global.f32 	[%rd3+256], %f176;
$L__BB6_38:
	add.s32 	%r114, %r40, 96;
	setp.ge.s32 	%p28, %r114, %r14;
	@%p28 bra 	$L__BB6_40;
	ld.shared.f32 	%f177, [%r39+384];
	ld.global.f32 	%f178, [%rd3+384];
	add.f32 	%f179, %f177, %f178;
	st.global.f32 	[%rd3+384], %f179;
$L__BB6_40:
	bar.sync 	0;
	add.s32 	%r120, %r120, 1;
	setp.ne.s32 	%p29, %r120, %r5;
	@%p29 bra 	$L__BB6_10;
$L__BB6_41:
	ret;

}
	// .globl	_Z25two_body_grad_lapl_kernelIdLi32EEvPPT_iiiiS1_iS0_S1_S1_S1_i
.visible .entry _Z25two_body_grad_lapl_kernelIdLi32EEvPPT_iiiiS1_iS0_S1_S1_S1_i(
	.param .u64 .ptr .align 1 _Z25two_body_grad_lapl_kernelIdLi32EEvPPT_iiiiS1_iS0_S1_S1_S1_i_param_0,
	.param .u32 _Z25two_body_grad_lapl_kernelIdLi32EEvPPT_iiiiS1_iS0_S1_S1_S1_i_param_1,
	.param .u32 _Z25two_body_grad_lapl_kernelIdLi32EEvPPT_iiiiS1_iS0_S1_S1_S1_i_param_2,
	.param .u32 _Z25two_body_grad_lapl_kernelIdLi32EEvPPT_iiiiS1_iS0_S1_S1_S1_i_param_3,
	.param .u32 _Z25two_body_grad_lapl_kernelIdLi32EEvPPT_iiiiS1_iS0_S1_S1_S1_i_param_4,
	.param .u64 .ptr .align 1 _Z25two_body_grad_lapl_kernelIdLi32EEvPPT_iiiiS1_iS0_S1_S1_S1_i_param_5,
	.param .u32 _Z25two_body_grad_lapl_kernelIdLi32EEvPPT_iiiiS1_iS0_S1_S1_S1_i_param_6,
	.param .f64 _Z25two_body_grad_lapl_kernelIdLi32EEvPPT_iiiiS1_iS0_S1_S1_S1_i_param_7,
	.param .u64 .ptr .align 1 _Z25two_body_grad_lapl_kernelIdLi32EEvPPT_iiiiS1_iS0_S1_S1_S1_i_param_8,
	.param .u64 .ptr .align 1 _Z25two_body_grad_lapl_kernelIdLi32EEvPPT_iiiiS1_iS0_S1_S1_S1_i_param_9,
	.param .u64 .ptr .align 1 _Z25two_body_grad_lapl_kernelIdLi32EEvPPT_iiiiS1_iS0_S1_S1_S1_i_param_10,
	.param .u32 _Z25two_body_grad_lapl_kernelIdLi32EEvPPT_iiiiS1_iS0_S1_S1_S1_i_param_11
)
{
	.reg .pred 	%p<30>;
	.reg .b32 	%r<139>;
	.reg .b32 	%f<14>;
	.reg .b64 	%rd<34>;
	.reg .b64 	%fd<184>;
	// demoted variable
	.shared .align 8 .u64 _ZZ25two_body_grad_lapl_kernelIdLi32EEvPPT_iiiiS1_iS0_S1_S1_S1_iE3myR;
	// demoted variable
	.shared .align 8 .b8 _ZZ25two_body_grad_lapl_kernelIdLi32EEvPPT_iiiiS1_iS0_S1_S1_S1_iE5coefs[256];
	// demoted variable
	.shared .align 8 .b8 _ZZ25two_body_grad_lapl_kernelIdLi32EEvPPT_iiiiS1_iS0_S1_S1_S1_iE2r1[768];
	// demoted variable
	.shared .align 8 .b8 _ZZ25two_body_grad_lapl_kernelIdLi32EEvPPT_iiiiS1_iS0_S1_S1_S1_iE2r2[768];
	// demoted variable
	.shared .align 8 .b8 _ZZ25two_body_grad_lapl_kernelIdLi32EEvPPT_iiiiS1_iS0_S1_S1_S1_iE1L[72];
	// demoted variable
	.shared .align 8 .b8 _ZZ25two_body_grad_lapl_kernelIdLi32EEvPPT_iiiiS1_iS0_S1_S1_S1_iE4Linv[72];
	// demoted variable
	.shared .align 8 .b8 _ZZ25two_body_grad_lapl_kernelIdLi32EEvPPT_iiiiS1_iS0_S1_S1_S1_iE1A[384];
	// demoted variable
	.shared .align 8 .b8 _ZZ25two_body_grad_lapl_kernelIdLi32EEvPPT_iiiiS1_iS0_S1_S1_S1_iE9sGradLapl[1024];
	ld.param.u64 	%rd4, [_Z25two_body_grad_lapl_kernelIdLi32EEvPPT_iiiiS1_iS0_S1_S1_S1_i_param_0];
	ld.param.u32 	%r39, [_Z25two_body_grad_lapl_kernelIdLi32EEvPPT_iiiiS1_iS0_S1_S1_S1_i_param_4];
	ld.param.u64 	%rd5, [_Z25two_body_grad_lapl_kernelIdLi32EEvPPT_iiiiS1_iS0_S1_S1_S1_i_param_5];
	ld.param.u32 	%r40, [_Z25two_body_grad_lapl_kernelIdLi32EEvPPT_iiiiS1_iS0_S1_S1_S1_i_param_6];
	ld.param.f64 	%fd52, [_Z25two_body_grad_lapl_kernelIdLi32EEvPPT_iiiiS1_iS0_S1_S1_S1_i_param_7];
	ld.param.u64 	%rd6, [_Z25two_body_grad_lapl_kernelIdLi32EEvPPT_iiiiS1_iS0_S1_S1_S1_i_param_8];
	ld.param.u64 	%rd7, [_Z25two_body_grad_lapl_kernelIdLi32EEvPPT_iiiiS1_iS0_S1_S1_S1_i_param_9];
	add.s32 	%r42, %r40, -3;
	cvt.rn.f64.s32 	%fd53, %r42;
	div.rn.f64 	%fd54, %fd52, %fd53;
	rcp.rn.f64 	%fd1, %fd54;
	mov.u32 	%r1, %tid.x;
	setp.ne.s32 	%p1, %r1, 0;
	@%p1 bra 	$L__BB7_2;
	cvta.to.global.u64 	%rd9, %rd4;
	mov.u32 	%r43, %ctaid.x;
	mul.wide.u32 	%rd10, %r43, 8;
	add.s64 	%rd11, %rd9, %rd10;
	ld.global.u64 	%rd12, [%rd11];
	st.shared.u64 	[_ZZ25two_body_grad_lapl_kernelIdLi32EEvPPT_iiiiS1_iS0_S1_S1_S1_iE3myR], %rd12;
$L__BB7_2:
	setp.ge.s32 	%p2, %r1, %r40;
	@%p2 bra 	$L__BB7_4;
	cvta.to.global.u64 	%rd13, %rd5;
	mul.wide.u32 	%rd14, %r1, 8;
	add.s64 	%rd15, %rd13, %rd14;
	ld.global.f64 	%fd55, [%rd15];
	shl.b32 	%r44, %r1, 3;
	mov.u32 	%r45, _ZZ25two_body_grad_lapl_kernelIdLi32EEvPPT_iiiiS1_iS0_S1_S1_S1_iE5coefs;
	add.s32 	%r46, %r45, %r44;
	st.shared.f64 	[%r46], %fd55;
$L__BB7_4:
	setp.gt.u32 	%p3, %r1, 8;
	@%p3 bra 	$L__BB7_6;
	cvta.to.global.u64 	%rd16, %rd6;
	mul.wide.u32 	%rd17, %r1, 8;
	add.s64 	%rd18, %rd16, %rd17;
	ld.global.f64 	%fd56, [%rd18];
	shl.b32 	%r47, %r1, 3;
	mov.u32 	%r48, _ZZ25two_body_grad_lapl_kernelIdLi32EEvPPT_iiiiS1_iS0_S1_S1_S1_iE1L;
	add.s32 	%r49, %r48, %r47;
	st.shared.f64 	[%r49], %fd56;
	cvta.to.global.u64 	%rd19, %rd7;
	add.s64 	%rd20, %rd19, %rd17;
	ld.global.f64 	%fd57, [%rd20];
	mov.u32 	%r50, _ZZ25two_body_grad_lapl_kernelIdLi32EEvPPT_iiiiS1_iS0_S1_S1_S1_iE4Linv;
	add.s32 	%r51, %r50, %r47;
	st.shared.f64 	[%r51], %fd57;
	bra.uni 	$L__BB7_7;
$L__BB7_6:
	setp.gt.u32 	%p4, %r1, 15;
	@%p4 bra 	$L__BB7_8;
$L__BB7_7:
	mul.wide.u32 	%rd21, %r1, 4;
	mov.u64 	%rd22, AcudaSpline;
	add.s64 	%rd23, %rd22, %rd21;
	ld.const.f32 	%f1, [%rd23];
	cvt.f64.f32 	%fd58, %f1;
	shl.b32 	%r52, %r1, 3;
	and.b32  	%r53, %r52, 8160;
	mov.u32 	%r54, _ZZ25two_body_grad_lapl_kernelIdLi32EEvPPT_iiiiS1_iS0_S1_S1_S1_iE1A;
	add.s32 	%r55, %r54, %r53;
	and.b32  	%r56, %r52, 24;
	add.s32 	%r57, %r55, %r56;
	st.shared.f64 	[%r57], %fd58;
	ld.const.f32 	%f2, [%rd23+64];
	cvt.f64.f32 	%fd59, %f2;
	st.shared.f64 	[%r57+128], %fd59;
	ld.const.f32 	%f3, [%rd23+128];
	cvt.f64.f32 	%fd60, %f3;
	st.shared.f64 	[%r57+256], %fd60;
$L__BB7_8:
	ld.param.u32 	%r129, [_Z25two_body_grad_lapl_kernelIdLi32EEvPPT_iiiiS1_iS0_S1_S1_S1_i_param_3];
	ld.param.u32 	%r125, [_Z25two_body_grad_lapl_kernelIdLi32EEvPPT_iiiiS1_iS0_S1_S1_S1_i_param_2];
	ld.param.u32 	%r120, [_Z25two_body_grad_lapl_kernelIdLi32EEvPPT_iiiiS1_iS0_S1_S1_S1_i_param_1];
	bar.sync 	0;
	sub.s32 	%r58, %r125, %r120;
	add.s32 	%r59, %r58, 1;
	sub.s32 	%r2, %r39, %r129;
	add.s32 	%r60, %r2, 1;
	shr.s32 	%r61, %r59, 31;
	shr.u32 	%r62, %r61, 27;
	add.s32 	%r63, %r59, %r62;
	shr.s32 	%r64, %r63, 5;
	and.b32  	%r65, %r59, 31;
	setp.ne.s32 	%p5, %r65, 0;
	selp.u32 	%r66, 1, 0, %p5;
	add.s32 	%r3, %r64, %r66;
	shr.s32 	%r67, %r60, 31;
	shr.u32 	%r68, %r67, 27;
	add.s32 	%r69, %r60, %r68;
	shr.s32 	%r70, %r69, 5;
	and.b32  	%r71, %r60, 31;
	setp.ne.s32 	%p6, %r71, 0;
	selp.u32 	%r72, 1, 0, %p6;
	add.s32 	%r4, %r70, %r72;
	setp.lt.s32 	%p7, %r3, 1;
	@%p7 bra 	$L__BB7_41;
	ld.param.u32 	%r126, [_Z25two_body_grad_lapl_kernelIdLi32EEvPPT_iiiiS1_iS0_S1_S1_S1_i_param_2];
	shl.b32 	%r74, %r1, 5;
	mov.u32 	%r75, _ZZ25two_body_grad_lapl_kernelIdLi32EEvPPT_iiiiS1_iS0_S1_S1_S1_iE9sGradLapl;
	add.s32 	%r5, %r75, %r74;
	mul.f64 	%fd2, %fd1, %fd1;
	add.s32 	%r6, %r126, 1;
	add.s32 	%r7, %r39, 1;
	mov.b32 	%r133, 0;
$L__BB7_10:
	ld.param.u32 	%r127, [_Z25two_body_grad_lapl_kernelIdLi32EEvPPT_iiiiS1_iS0_S1_S1_S1_i_param_2];
	ld.param.u32 	%r121, [_Z25two_body_grad_lapl_kernelIdLi32EEvPPT_iiiiS1_iS0_S1_S1_S1_i_param_1];
	mov.u32 	%r76, _ZZ25two_body_grad_lapl_kernelIdLi32EEvPPT_iiiiS1_iS0_S1_S1_S1_iE2r1;
	mad.lo.s32 	%r77, %r1, 24, %r76;
	shl.b32 	%r78, %r1, 4;
	sub.s32 	%r9, %r77, %r78;
	ld.shared.u64 	%rd24, [_ZZ25two_body_grad_lapl_kernelIdLi32EEvPPT_iiiiS1_iS0_S1_S1_S1_iE3myR];
	cvta.to.global.u64 	%rd25, %rd24;
	mul.lo.s32 	%r79, %r133, 96;
	add.s32 	%r10, %r79, %r1;
	sub.s32 	%r80, %r127, %r121;
	mad.lo.s32 	%r11, %r80, 3, 3;
	setp.ge.s32 	%p8, %r10, %r11;
	mad.lo.s32 	%r81, %r121, 3, %r1;
	add.s32 	%r82, %r81, %r79;
	mul.wide.s32 	%rd26, %r82, 8;
	add.s64 	%rd1, %rd25, %rd26;
	@%p8 bra 	$L__BB7_12;
	ld.global.f64 	%fd61, [%rd1];
	st.shared.f64 	[%r9], %fd61;
$L__BB7_12:
	add.s32 	%r83, %r10, 32;
	setp.ge.s32 	%p9, %r83, %r11;
	@%p9 bra 	$L__BB7_14;
	ld.global.f64 	%fd62, [%rd1+256];
	st.shared.f64 	[%r9+256], %fd62;
$L__BB7_14:
	add.s32 	%r84, %r10, 64;
	setp.ge.s32 	%p10, %r84, %r11;
	@%p10 bra 	$L__BB7_16;
	ld.global.f64 	%fd63, [%rd1+512];
	st.shared.f64 	[%r9+512], %fd63;
$L__BB7_16:
	setp.lt.s32 	%p11, %r4, 1;
	bar.sync 	0;
	mov.b64 	%rd27, 0;
	st.shared.u64 	[%r5+24], %rd27;
	st.shared.u64 	[%r5+16], %rd27;
	st.shared.u64 	[%r5+8], %rd27;
	st.shared.u64 	[%r5], %rd27;
	@%p11 bra 	$L__BB7_32;
	mov.b32 	%r134, 0;
$L__BB7_18:
	ld.param.u32 	%r130, [_Z25two_body_grad_lapl_kernelIdLi32EEvPPT_iiiiS1_iS0_S1_S1_S1_i_param_3];
	shl.b32 	%r86, %r1, 3;
	mov.u32 	%r87, _ZZ25two_body_grad_lapl_kernelIdLi32EEvPPT_iiiiS1_iS0_S1_S1_S1_iE2r2;
	add.s32 	%r13, %r87, %r86;
	ld.shared.u64 	%rd28, [_ZZ25two_body_grad_lapl_kernelIdLi32EEvPPT_iiiiS1_iS0_S1_S1_S1_iE3myR];
	cvta.to.global.u64 	%rd29, %rd28;
	mul.lo.s32 	%r14, %r134, 96;
	add.s32 	%r15, %r14, %r1;
	add.s32 	%r16, %r2, 1;
	mad.lo.s32 	%r17, %r2, 3, 3;
	setp.ge.s32 	%p12, %r15, %r17;
	mad.lo.s32 	%r88, %r130, 3, %r15;
	mul.wide.s32 	%rd30, %r88, 8;
	add.s64 	%rd2, %rd29, %rd30;
	@%p12 bra 	$L__BB7_20;
	ld.global.f64 	%fd64, [%rd2];
	st.shared.f64 	[%r13], %fd64;
$L__BB7_20:
	add.s32 	%r89, %r15, 32;
	setp.ge.s32 	%p13, %r89, %r17;
	@%p13 bra 	$L__BB7_22;
	ld.global.f64 	%fd65, [%rd2+256];
	st.shared.f64 	[%r13+256], %fd65;
$L__BB7_22:
	add.s32 	%r90, %r15, 64;
	setp.ge.s32 	%p14, %r90, %r17;
	@%p14 bra 	$L__BB7_24;
	ld.global.f64 	%fd66, [%rd2+512];
	st.shared.f64 	[%r13+512], %fd66;
$L__BB7_24:
	bar.sync 	0;
	shl.b32 	%r18, %r134, 5;
	shl.b32 	%r91, %r134, 6;
	sub.s32 	%r92, %r14, %r91;
	add.s32 	%r93, %r92, 32;
	setp.gt.s32 	%p15, %r93, %r2;
	sub.s32 	%r94, %r16, %r18;
	selp.b32 	%r19, %r94, 32, %p15;
	setp.lt.s32 	%p16, %r19, 1;
	@%p16 bra 	$L__BB7_31;
	ld.param.u32 	%r131, [_Z25two_body_grad_lapl_kernelIdLi32EEvPPT_iiiiS1_iS0_S1_S1_S1_i_param_3];
	ld.param.u32 	%r122, [_Z25two_body_grad_lapl_kernelIdLi32EEvPPT_iiiiS1_iS0_S1_S1_S1_i_param_1];
	mov.u32 	%r96, _ZZ25two_body_grad_lapl_kernelIdLi32EEvPPT_iiiiS1_iS0_S1_S1_S1_iE2r1;
	mad.lo.s32 	%r97, %r1, 24, %r96;
	ld.shared.f64 	%fd3, [%r97];
	ld.shared.f64 	%fd4, [%r97+8];
	ld.shared.f64 	%fd5, [%r97+16];
	ld.shared.f64 	%fd6, [_ZZ25two_body_grad_lapl_kernelIdLi32EEvPPT_iiiiS1_iS0_S1_S1_S1_iE4Linv];
	ld.shared.f64 	%fd7, [_ZZ25two_body_grad_lapl_kernelIdLi32EEvPPT_iiiiS1_iS0_S1_S1_S1_iE1L];
	ld.shared.f64 	%fd8, [_ZZ25two_body_grad_lapl_kernelIdLi32EEvPPT_iiiiS1_iS0_S1_S1_S1_iE4Linv+32];
	ld.shared.f64 	%fd9, [_ZZ25two_body_grad_lapl_kernelIdLi32EEvPPT_iiiiS1_iS0_S1_S1_S1_iE1L+32];
	ld.shared.f64 	%fd10, [_ZZ25two_body_grad_lapl_kernelIdLi32EEvPPT_iiiiS1_iS0_S1_S1_S1_iE4Linv+64];
	ld.shared.f64 	%fd11, [_ZZ25two_body_grad_lapl_kernelIdLi32EEvPPT_iiiiS1_iS0_S1_S1_S1_iE1L+64];
	ld.shared.f64 	%fd12, [_ZZ25two_body_grad_lapl_kernelIdLi32EEvPPT_iiiiS1_iS0_S1_S1_S1_iE1A+128];
	ld.shared.f64 	%fd13, [_ZZ25two_body_grad_lapl_kernelIdLi32EEvPPT_iiiiS1_iS0_S1_S1_S1_iE1A+136];
	ld.shared.f64 	%fd14, [_ZZ25two_body_grad_lapl_kernelIdLi32EEvPPT_iiiiS1_iS0_S1_S1_S1_iE1A+144];
	ld.shared.f64 	%fd15, [_ZZ25two_body_grad_lapl_kernelIdLi32EEvPPT_iiiiS1_iS0_S1_S1_S1_iE1A+152];
	ld.shared.f64 	%fd16, [_ZZ25two_body_grad_lapl_kernelIdLi32EEvPPT_iiiiS1_iS0_S1_S1_S1_iE1A+160];
	ld.shared.f64 	%fd17, [_ZZ25two_body_grad_lapl_kernelIdLi32EEvPPT_iiiiS1_iS0_S1_S1_S1_iE1A+168];
	ld.shared.f64 	%fd18, [_ZZ25two_body_grad_lapl_kernelIdLi32EEvPPT_iiiiS1_iS0_S1_S1_S1_iE1A+176];
	ld.shared.f64 	%fd19, [_ZZ25two_body_grad_lapl_kernelIdLi32EEvPPT_iiiiS1_iS0_S1_S1_S1_iE1A+184];
	ld.shared.f64 	%fd20, [_ZZ25two_body_grad_lapl_kernelIdLi32EEvPPT_iiiiS1_iS0_S1_S1_S1_iE1A+192];
	ld.shared.f64 	%fd21, [_ZZ25two_body_grad_lapl_kernelIdLi32EEvPPT_iiiiS1_iS0_S1_S1_S1_iE1A+200];
	ld.shared.f64 	%fd22, [_ZZ25two_body_grad_lapl_kernelIdLi32EEvPPT_iiiiS1_iS0_S1_S1_S1_iE1A+208];
	ld.shared.f64 	%fd23, [_ZZ25two_body_grad_lapl_kernelIdLi32EEvPPT_iiiiS1_iS0_S1_S1_S1_iE1A+216];
	ld.shared.f64 	%fd24, [_ZZ25two_body_grad_lapl_kernelIdLi32EEvPPT_iiiiS1_iS0_S1_S1_S1_iE1A+224];
	ld.shared.f64 	%fd25, [_ZZ25two_body_grad_lapl_kernelIdLi32EEvPPT_iiiiS1_iS0_S1_S1_S1_iE1A+232];
	ld.shared.f64 	%fd26, [_ZZ25two_body_grad_lapl_kernelIdLi32EEvPPT_iiiiS1_iS0_S1_S1_S1_iE1A+240];
	ld.shared.f64 	%fd27, [_ZZ25two_body_grad_lapl_kernelIdLi32EEvPPT_iiiiS1_iS0_S1_S1_S1_iE1A+248];
	ld.shared.f64 	%fd28, [_ZZ25two_body_grad_lapl_kernelIdLi32EEvPPT_iiiiS1_iS0_S1_S1_S1_iE1A+256];
	ld.shared.f64 	%fd29, [_ZZ25two_body_grad_lapl_kernelIdLi32EEvPPT_iiiiS1_iS0_S1_S1_S1_iE1A+264];
	ld.shared.f64 	%fd30, [_ZZ25two_body_grad_lapl_kernelIdLi32EEvPPT_iiiiS1_iS0_S1_S1_S1_iE1A+272];
	ld.shared.f64 	%fd31, [_ZZ25two_body_grad_lapl_kernelIdLi32EEvPPT_iiiiS1_iS0_S1_S1_S1_iE1A+280];
	ld.shared.f64 	%fd32, [_ZZ25two_body_grad_lapl_kernelIdLi32EEvPPT_iiiiS1_iS0_S1_S1_S1_iE1A+288];
	ld.shared.f64 	%fd33, [_ZZ25two_body_grad_lapl_kernelIdLi32EEvPPT_iiiiS1_iS0_S1_S1_S1_iE1A+296];
	ld.shared.f64 	%fd34, [_ZZ25two_body_grad_lapl_kernelIdLi32EEvPPT_iiiiS1_iS0_S1_S1_S1_iE1A+304];
	ld.shared.f64 	%fd35, [_ZZ25two_body_grad_lapl_kernelIdLi32EEvPPT_iiiiS1_iS0_S1_S1_S1_iE1A+312];
	ld.shared.f64 	%fd36, [_ZZ25two_body_grad_lapl_kernelIdLi32EEvPPT_iiiiS1_iS0_S1_S1_S1_iE1A+320];
	ld.shared.f64 	%fd37, [_ZZ25two_body_grad_lapl_kernelIdLi32EEvPPT_iiiiS1_iS0_S1_S1_S1_iE1A+328];
	ld.shared.f64 	%fd38, [_ZZ25two_body_grad_lapl_kernelIdLi32EEvPPT_iiiiS1_iS0_S1_S1_S1_iE1A+336];
	ld.shared.f64 	%fd39, [_ZZ25two_body_grad_lapl_kernelIdLi32EEvPPT_iiiiS1_iS0_S1_S1_S1_iE1A+344];
	ld.shared.f64 	%fd40, [_ZZ25two_body_grad_lapl_kernelIdLi32EEvPPT_iiiiS1_iS0_S1_S1_S1_iE1A+352];
	ld.shared.f64 	%fd41, [_ZZ25two_body_grad_lapl_kernelIdLi32EEvPPT_iiiiS1_iS0_S1_S1_S1_iE1A+360];
	ld.shared.f64 	%fd42, [_ZZ25two_body_grad_lapl_kernelIdLi32EEvPPT_iiiiS1_iS0_S1_S1_S1_iE1A+368];
	ld.shared.f64 	%fd43, [_ZZ25two_body_grad_lapl_kernelIdLi32EEvPPT_iiiiS1_iS0_S1_S1_S1_iE1A+376];
	neg.s32 	%r138, %r19;
	add.s32 	%r136, %r131, %r18;
	shl.b32 	%r98, %r133, 5;
	sub.s32 	%r99, %r131, %r1;
	sub.s32 	%r100, %r99, %r122;
	sub.s32 	%r101, %r100, %r98;
	add.s32 	%r135, %r101, %r18;
	add.s32 	%r137, %r87, 8;
$L__BB7_26:
	ld.shared.f64 	%fd68, [%r137+-8];
	sub.f64 	%fd69, %fd68, %fd3;
	ld.shared.f64 	%fd70, [%r137];
	sub.f64 	%fd71, %fd70, %fd4;
	ld.shared.f64 	%fd72, [%r137+8];
	sub.f64 	%fd73, %fd72, %fd5;
	mul.f64 	%fd74, %fd69, %fd6;
	cvt.rn.f32.f64 	%f4, %fd74;
	cvt.rni.f32.f32 	%f5, %f4;
	cvt.f64.f32 	%fd75, %f5;
	sub.f64 	%fd76, %fd74, %fd75;
	mul.f64 	%fd44, %fd7, %fd76;
	mul.f64 	%fd77, %fd71, %fd8;
	cvt.rn.f32.f64 	%f6, %fd77;
	cvt.rni.f32.f32 	%f7, %f6;
	cvt.f64.f32 	%fd78, %f7;
	sub.f64 	%fd79, %fd77, %fd78;
	mul.f64 	%fd45, %fd9, %fd79;
	mul.f64 	%fd80, %fd73, %fd10;
	cvt.rn.f32.f64 	%f8, %fd80;
	cvt.rni.f32.f32 	%f9, %f8;
	cvt.f64.f32 	%fd81, %f9;
	sub.f64 	%fd82, %fd80, %fd81;
	mul.f64 	%fd46, %fd11, %fd82;
	mul.f64 	%fd83, %fd45, %fd45;
	fma.rn.f64 	%fd84, %fd44, %fd44, %fd83;
	fma.rn.f64 	%fd85, %fd46, %fd46, %fd84;
	cvt.rn.f32.f64 	%f10, %fd85;
	sqrt.rn.f32 	%f11, %f10;
	cvt.f64.f32 	%fd47, %f11;
	setp.lt.f64 	%p17, %fd52, %fd47;
	mov.f64 	%fd182, 0d0000000000000000;
	mov.f64 	%fd183, %fd182;
	@%p17 bra 	$L__BB7_28;
	mul.f64 	%fd86, %fd1, %fd47;
	cvt.rn.f32.f64 	%f12, %fd86;
	cvt.rmi.f32.f32 	%f13, %f12;
	cvt.f64.f32 	%fd87, %f13;
	cvt.rzi.s32.f64 	%r103, %fd87;
	sub.f64 	%fd88, %fd86, %fd87;
	shl.b32 	%r104, %r103, 3;
	mov.u32 	%r105, _ZZ25two_body_grad_lapl_kernelIdLi32EEvPPT_iiiiS1_iS0_S1_S1_S1_iE5coefs;
	add.s32 	%r106, %r105, %r104;
	ld.shared.f64 	%fd89, [%r106];
	mul.f64 	%fd90, %fd88, %fd12;
	mul.f64 	%fd91, %fd88, %fd90;
	mul.f64 	%fd92, %fd88, %fd13;
	mul.f64 	%fd93, %fd88, %fd92;
	fma.rn.f64 	%fd94, %fd88, %fd91, %fd93;
	fma.rn.f64 	%fd95, %fd88, %fd14, %fd94;
	add.f64 	%fd96, %fd15, %fd95;
	ld.shared.f64 	%fd97, [%r106+8];
	mul.f64 	%fd98, %fd88, %fd16;
	mul.f64 	%fd99, %fd88, %fd98;
	mul.f64 	%fd100, %fd88, %fd17;
	mul.f64 	%fd101, %fd88, %fd100;
	fma.rn.f64 	%fd102, %fd88, %fd99, %fd101;
	fma.rn.f64 	%fd103, %fd88, %fd18, %fd102;
	add.f64 	%fd104, %fd19, %fd103;
	mul.f64 	%fd105, %fd97, %fd104;
	fma.rn.f64 	%fd106, %fd89, %fd96, %fd105;
	ld.shared.f64 	%fd107, [%r106+16];
	mul.f64 	%fd108, %fd88, %fd20;
	mul.f64 	%fd109, %fd88, %fd108;
	mul.f64 	%fd110, %fd88, %fd21;
	mul.f64 	%fd111, %fd88, %fd110;
	fma.rn.f64 	%fd112, %fd88, %fd109, %fd111;
	fma.rn.f64 	%fd113, %fd88, %fd22, %fd112;
	add.f64 	%fd114, %fd23, %fd113;
	fma.rn.f64 	%fd115, %fd107, %fd114, %fd106;
	ld.shared.f64 	%fd116, [%r106+24];
	mul.f64 	%fd117, %fd88, %fd24;
	mul.f64 	%fd118, %fd88, %fd117;
	mul.f64 	%fd119, %fd88, %fd25;
	mul.f64 	%fd120, %fd88, %fd119;
	fma.rn.f64 	%fd121, %fd88, %fd118, %fd120;
	fma.rn.f64 	%fd122, %fd88, %fd26, %fd121;
	add.f64 	%fd123, %fd27, %fd122;
	fma.rn.f64 	%fd124, %fd116, %fd123, %fd115;
	mul.f64 	%fd182, %fd1, %fd124;
	mul.f64 	%fd125, %fd88, %fd28;
	mul.f64 	%fd126, %fd88, %fd125;
	mul.f64 	%fd127, %fd88, %fd29;
	mul.f64 	%fd128, %fd88, %fd127;
	fma.rn.f64 	%fd129, %fd88, %fd126, %fd128;
	fma.rn.f64 	%fd130, %fd88, %fd30, %fd129;
	add.f64 	%fd131, %fd31, %fd130;
	mul.f64 	%fd132, %fd88, %fd32;
	mul.f64 	%fd133, %fd88, %fd132;
	mul.f64 	%fd134, %fd88, %fd33;
	mul.f64 	%fd135, %fd88, %fd134;
	fma.rn.f64 	%fd136, %fd88, %fd133, %fd135;
	fma.rn.f64 	%fd137, %fd88, %fd34, %fd136;
	add.f64 	%fd138, %fd35, %fd137;
	mul.f64 	%fd139, %fd97, %fd138;
	fma.rn.f64 	%fd140, %fd89, %fd131, %fd139;
	mul.f64 	%fd141, %fd88, %fd36;
	mul.f64 	%fd142, %fd88, %fd141;
	mul.f64 	%fd143, %fd88, %fd37;
	mul.f64 	%fd144, %fd88, %fd143;
	fma.rn.f64 	%fd145, %fd88, %fd142, %fd144;
	fma.rn.f64 	%fd146, %fd88, %fd38, %fd145;
	add.f64 	%fd147, %fd39, %fd146;
	fma.rn.f64 	%fd148, %fd107, %fd147, %fd140;
	mul.f64 	%fd149, %fd88, %fd40;
	mul.f64 	%fd150, %fd88, %fd149;
	mul.f64 	%fd151, %fd88, %fd41;
	mul.f64 	%fd152, %fd88, %fd151;
	fma.rn.f64 	%fd153, %fd88, %fd150, %fd152;
	fma.rn.f64 	%fd154, %fd88, %fd42, %fd153;
	add.f64 	%fd155, %fd43, %fd154;
	fma.rn.f64 	%fd156, %fd116, %fd155, %fd148;
	mul.f64 	%fd183, %fd2, %fd156;
$L__BB7_28:
	ld.param.u32 	%r123, [_Z25two_body_grad_lapl_kernelIdLi32EEvPPT_iiiiS1_iS0_S1_S1_S1_i_param_1];
	shl.b32 	%r107, %r123, 1;
	mad.lo.s32 	%r108, %r123, 3, %r1;
	sub.s32 	%r109, %r108, %r107;
	shl.b32 	%r110, %r133, 5;
	add.s32 	%r111, %r109, %r110;
	setp.ge.s32 	%p18, %r111, %r6;
	setp.eq.s32 	%p19, %r135, 0;
	setp.ge.s32 	%p20, %r136, %r7;
	or.pred  	%p21, %p18, %p20;
	or.pred  	%p22, %p21, %p19;
	@%p22 bra 	$L__BB7_30;
	div.rn.f64 	%fd157, %fd182, %fd47;
	mul.f64 	%fd158, %fd44, %fd157;
	ld.shared.f64 	%fd159, [%r5];
	sub.f64 	%fd160, %fd159, %fd158;
	st.shared.f64 	[%r5], %fd160;
	mul.f64 	%fd161, %fd45, %fd157;
	ld.shared.f64 	%fd162, [%r5+8];
	sub.f64 	%fd163, %fd162, %fd161;
	st.shared.f64 	[%r5+8], %fd163;
	mul.f64 	%fd164, %fd46, %fd157;
	ld.shared.f64 	%fd165, [%r5+16];
	sub.f64 	%fd166, %fd165, %fd164;
	st.shared.f64 	[%r5+16], %fd166;
	fma.rn.f64 	%fd167, %fd157, 0d4000000000000000, %fd183;
	ld.shared.f64 	%fd168, [%r5+24];
	sub.f64 	%fd169, %fd168, %fd167;
	st.shared.f64 	[%r5+24], %fd169;
$L__BB7_30:
	add.s32 	%r138, %r138, 1;
	setp.ne.s32 	%p23, %r138, 0;
	add.s32 	%r137, %r137, 24;
	add.s32 	%r136, %r136, 1;
	add.s32 	%r135, %r135, 1;
	@%p23 bra 	$L__BB7_26;
$L__BB7_31:
	add.s32 	%r134, %r134, 1;
	setp.ne.s32 	%p24, %r134, %r4;
	@%p24 bra 	$L__BB7_18;
$L__BB7_32:
	ld.param.u32 	%r132, [_Z25two_body_grad_lapl_kernelIdLi32EEvPPT_iiiiS1_iS0_S1_S1_S1_i_param_11];
	ld.param.u64 	%rd33, [_Z25two_body_grad_lapl_kernelIdLi32EEvPPT_iiiiS1_iS0_S1_S1_S1_i_param_10];
	ld.param.u32 	%r128, [_Z25two_body_grad_lapl_kernelIdLi32EEvPPT_iiiiS1_iS0_S1_S1_S1_i_param_2];
	ld.param.u32 	%r124, [_Z25two_body_grad_lapl_kernelIdLi32EEvPPT_iiiiS1_iS0_S1_S1_S1_i_param_1];
	mad.lo.s32 	%r32, %r1, -24, %r5;
	bar.sync 	0;
	shl.b32 	%r112, %r133, 5;
	add.s32 	%r33, %r10, %r112;
	mov.u32 	%r113, %ctaid.x;
	mad.lo.s32 	%r114, %r132, %r113, %r33;
	sub.s32 	%r115, %r128, %r124;
	shl.b32 	%r116, %r115, 2;
	add.s32 	%r34, %r116, 4;
	setp.ge.s32 	%p25, %r33, %r34;
	cvta.to.global.u64 	%rd31, %rd33;
	mul.wide.s32 	%rd32, %r114, 8;
	add.s64 	%rd3, %rd31, %rd32;
	@%p25 bra 	$L__BB7_34;
	ld.shared.f64 	%fd170, [%r32];
	ld.global.f64 	%fd171, [%rd3];
	add.f64 	%fd172, %fd170, %fd171;
	st.global.f64 	[%rd3], %fd172;
$L__BB7_34:
	add.s32 	%r117, %r33, 32;
	setp.ge.s32 	%p26, %r117, %r34;
	@%p26 bra 	$L__BB7_36;
	ld.shared.f64 	%fd173, [%r32+256];
	ld.global.f64 	%fd174, [%rd3+256];
	add.f64 	%fd175, %fd173, %fd174;
	st.global.f64 	[%rd3+256], %fd175;
$L__BB7_36:
	add.s32 	%r118, %r33, 64;
	setp.ge.s32 	%p27, %r118, %r34;
	@%p27 bra 	$L__BB7_38;
	ld.shared.f64 	%fd176, [%r32+512];
	ld.global.f64 	%fd177, [%rd3+512];
	add.f64 	%fd178, %fd176, %fd177;
	st.global.f64 	[%rd3+512], %fd178;
$L__BB7_38:
	add.s32 	%r119, %r33, 96;
	setp.ge.s32 	%p28, %r119, %r34;
	@%p28 bra 	$L__BB7_40;
	ld.shared.f64 	%fd179, [%r32+768];
	ld.global.f64 	%fd180, [%rd3+768];
	add.f64 	%fd181, %fd179, %fd180;
	st.global.f64 	[%rd3+768], %fd181;
$L__BB7_40:
	bar.sync 	0;
	add.s32 	%r133, %r133, 1;
	setp.ne.s32 	%p29, %r133, %r3;
	@%p29 bra 	$L__BB7_10;
$L__BB7_41:
	ret;

}
	// .globl	_Z19two_body_sum_kernelIfLi32EEvPPT_iiiiS1_iS0_S1_S1_S1_
.visible .entry _Z19two_body_sum_kernelIfLi32EEvPPT_iiiiS1_iS0_S1_S1_S1_(
	.param .u64 .ptr .align 1 _Z19two_body_sum_kernelIfLi32EEvPPT_iiiiS1_iS0_S1_S1_S1__param_0,
	.param .u32 _Z19two_body_sum_kernelIfLi32EEvPPT_iiiiS1_iS0_S1_S1_S1__param_1,
	.param .u32 _Z19two_body_sum_kernelIfLi32EEvPPT_iiiiS1_iS0_S1_S1_S1__param_2,
	.param .u32 _Z19two_body_sum_kernelIfLi32EEvPPT_iiiiS1_iS0_S1_S1_S1__param_3,
	.param .u32 _Z19two_body_sum_kernelIfLi32EEvPPT_iiiiS1_iS0_S1_S1_S1__param_4,
	.param .u64 .ptr .align 1 _Z19two_body_sum_kernelIfLi32EEvPPT_iiiiS1_iS0_S1_S1_S1__param_5,
	.param .u32 _Z19two_body_sum_kernelIfLi32EEvPPT_iiiiS1_iS0_S1_S1_S1__param_6,
	.param .f32 _Z19two_body_sum_kernelIfLi32EEvPPT_iiiiS1_iS0_S1_S1_S1__param_7,
	.param .u64 .ptr .align 1 _Z19two_body_sum_kernelIfLi32EEvPPT_iiiiS1_iS0_S1_S1_S1__param_8,
	.param .u64 .ptr .align 1 _Z19two_body_sum_kernelIfLi32EEvPPT_iiiiS1_iS0_S1_S1_S1__param_9,
	.param .u64 .ptr .align 1 _Z19two_body_sum_kernelIfLi32EEvPPT_iiiiS1_iS0_S1_S1_S1__param_10
)
{
	.reg .pred 	%p<33>;
	.reg .b32 	%r<126>;
	.reg .b32 	%f<140>;
	.reg .b64 	%rd<33>;
	.reg .b64 	%fd<2>;
	// demoted variable
	.shared .align 8 .u64 _ZZ19two_body_sum_kernelIfLi32EEvPPT_iiiiS1_iS0_S1_S1_S1_E3myR;
	// demoted variable
	.shared .align 4 .b8 _ZZ19two_body_sum_kernelIfLi32EEvPPT_iiiiS1_iS0_S1_S1_S1_E5coefs[128];
	// demoted variable
	.shared .align 4 .b8 _ZZ19two_body_sum_kernelIfLi32EEvPPT_iiiiS1_iS0_S1_S1_S1_E2r1[384];
	// demoted variable
	.shared .align 4 .b8 _ZZ19two_body_sum_kernelIfLi32EEvPPT_iiiiS1_iS0_S1_S1_S1_E2r2[384];
	// demoted variable
	.shared .align 4 .b8 _ZZ19two_body_sum_kernelIfLi32EEvPPT_iiiiS1_iS0_S1_S1_S1_E1L[36];
	// demoted variable
	.shared .align 4 .b8 _ZZ19two_body_sum_kernelIfLi32EEvPPT_iiiiS1_iS0_S1_S1_S1_E4Linv[36];
	// demoted variable
	.shared .align 4 .b8 _ZZ19two_body_sum_kernelIfLi32EEvPPT_iiiiS1_iS0_S1_S1_S1_E1A[64];
	// demoted variable
	.shared .align 4 .b8 _ZZ19two_body_sum_kernelIfLi32EEvPPT_iiiiS1_iS0_S1_S1_S1_E10shared_sum[128];
	ld.param.u64 	%rd3, [_Z19two_body_sum_kernelIfLi32EEvPPT_iiiiS1_iS0_S1_S1_S1__param_0];
	ld.param.u32 	%r38, [_Z19two_body_sum_kernelIfLi32EEvPPT_iiiiS1_iS0_S1_S1_S1__param_4];
	ld.param.u64 	%rd4, [_Z19two_body_sum_kernelIfLi32EEvPPT_iiiiS1_iS0_S1_S1_S1__param_5];
	ld.param.u32 	%r39, [_Z19two_body_sum_kernelIfLi32EEvPPT_iiiiS1_iS0_S1_S1_S1__param_6];
	ld.param.f32 	%f38, [_Z19two_body_sum_kernelIfLi32EEvPPT_iiiiS1_iS0_S1_S1_S1__param_7];
	ld.param.u64 	%rd5, [_Z19two_body_sum_kernelIfLi32EEvPPT_iiiiS1_iS0_S1_S1_S1__param_8];
	ld.param.u64 	%rd6, [_Z19two_body_sum_kernelIfLi32EEvPPT_iiiiS1_iS0_S1_S1_S1__param_9];
	mov.u32 	%r1, %tid.x;
	setp.ne.s32 	%p1, %r1, 0;
	@%p1 bra 	$L__BB8_2;
	cvta.to.global.u64 	%rd8, %rd3;
	mov.u32 	%r40, %ctaid.x;
	mul.wide.u32 	%rd9, %r40, 8;
	add.s64 	%rd10, %rd8, %rd9;
	ld.global.u64 	%rd11, [%rd10];
	st.shared.u64 	[_ZZ19two_body_sum_kernelIfLi32EEvPPT_iiiiS1_iS0_S1_S1_S1_E3myR], %rd11;
$L__BB8_2:
	setp.ge.s32 	%p2, %r1, %r39;
	@%p2 bra 	$L__BB8_4;
	cvta.to.global.u64 	%rd12, %rd4;
	mul.wide.u32 	%rd13, %r1, 4;
	add.s64 	%rd14, %rd12, %rd13;
	ld.global.f32 	%f39, [%rd14];
	shl.b32 	%r41, %r1, 2;
	mov.u32 	%r42, _ZZ19two_body_sum_kernelIfLi32EEvPPT_iiiiS1_iS0_S1_S1_S1_E5coefs;
	add.s32 	%r43, %r42, %r41;
	st.shared.f32 	[%r43], %f39;
$L__BB8_4:
	setp.gt.u32 	%p3, %r1, 8;
	@%p3 bra 	$L__BB8_6;
	cvta.to.global.u64 	%rd15, %rd5;
	mul.wide.u32 	%rd16, %r1, 4;
	add.s64 	%rd17, %rd15, %rd16;
	ld.global.f32 	%f40, [%rd17];
	shl.b32 	%r44, %r1, 2;
	mov.u32 	%r45, _ZZ19two_body_sum_kernelIfLi32EEvPPT_iiiiS1_iS0_S1_S1_S1_E1L;
	add.s32 	%r46, %r45, %r44;
	st.shared.f32 	[%r46], %f40;
	cvta.to.global.u64 	%rd18, %rd6;
	add.s64 	%rd19, %rd18, %rd16;
	ld.global.f32 	%f41, [%rd19];
	mov.u32 	%r47, _ZZ19two_body_sum_kernelIfLi32EEvPPT_iiiiS1_iS0_S1_S1_S1_E4Linv;
	add.s32 	%r48, %r47, %r44;
	st.shared.f32 	[%r48], %f41;
	bra.uni 	$L__BB8_7;
$L__BB8_6:
	setp.gt.u32 	%p4, %r1, 15;
	@%p4 bra 	$L__BB8_8;
$L__BB8_7:
	mul.wide.u32 	%rd20, %r1, 8;
	mov.u64 	%rd21, AcudaSpline_double;
	add.s64 	%rd22, %rd21, %rd20;
	ld.const.f64 	%fd1, [%rd22];
	cvt.rn.f32.f64 	%f42, %fd1;
	shl.b32 	%r49, %r1, 2;
	and.b32  	%r50, %r49, 4080;
	mov.u32 	%r51, _ZZ19two_body_sum_kernelIfLi32EEvPPT_iiiiS1_iS0_S1_S1_S1_E1A;
	add.s32 	%r52, %r51, %r50;
	and.b32  	%r53, %r49, 12;
	add.s32 	%r54, %r52, %r53;
	st.shared.f32 	[%r54], %f42;
$L__BB8_8:
	ld.param.u32 	%r116, [_Z19two_body_sum_kernelIfLi32EEvPPT_iiiiS1_iS0_S1_S1_S1__param_3];
	ld.param.u32 	%r113, [_Z19two_body_sum_kernelIfLi32EEvPPT_iiiiS1_iS0_S1_S1_S1__param_2];
	ld.param.u32 	%r108, [_Z19two_body_sum_kernelIfLi32EEvPPT_iiiiS1_iS0_S1_S1_S1__param_1];
	bar.sync 	0;
	sub.s32 	%r55, %r113, %r108;
	add.s32 	%r56, %r55, 1;
	sub.s32 	%r2, %r38, %r116;
	add.s32 	%r57, %r2, 1;
	shr.s32 	%r58, %r56, 31;
	shr.u32 	%r59, %r58, 27;
	add.s32 	%r60, %r56, %r59;
	shr.s32 	%r61, %r60, 5;
	and.b32  	%r62, %r56, 31;
	setp.ne.s32 	%p5, %r62, 0;
	selp.u32 	%r63, 1, 0, %p5;
	add.s32 	%r3, %r61, %r63;
	shr.s32 	%r64, %r57, 31;
	shr.u32 	%r65, %r64, 27;
	add.s32 	%r66, %r57, %r65;
	shr.s32 	%r67, %r66, 5;
	and.b32  	%r68, %r57, 31;
	setp.ne.s32 	%p6, %r68, 0;
	selp.u32 	%r69, 1, 0, %p6;
	add.s32 	%r4, %r67, %r69;
	setp.lt.s32 	%p7, %r3, 1;
	mov.f32 	%f136, 0f00000000;
	@%p7 bra 	$L__BB8_33;
	ld.param.u32 	%r114, [_Z19two_body_sum_kernelIfLi32EEvPPT_iiiiS1_iS0_S1_S1_S1__param_2];
	add.s32 	%r5, %r114, 1;
	add.s32 	%r6, %r38, 1;
	add.s32 	%r71, %r39, -3;
	cvt.rn.f32.s32 	%f45, %r71;
	div.rn.f32 	%f46, %f38, %f45;
	rcp.rn.f32 	%f1, %f46;
	mov.f32 	%f136, 0f00000000;
	mov.b32 	%r120, 0;
$L__BB8_10:
	ld.param.u32 	%r115, [_Z19two_body_sum_kernelIfLi32EEvPPT_iiiiS1_iS0_S1_S1_S1__param_2];
	ld.param.u32 	%r109, [_Z19two_body_sum_kernelIfLi32EEvPPT_iiiiS1_iS0_S1_S1_S1__param_1];
	mov.u32 	%r72, _ZZ19two_body_sum_kernelIfLi32EEvPPT_iiiiS1_iS0_S1_S1_S1_E2r1;
	mad.lo.s32 	%r73, %r1, 12, %r72;
	shl.b32 	%r74, %r1, 3;
	sub.s32 	%r8, %r73, %r74;
	ld.shared.u64 	%rd23, [_ZZ19two_body_sum_kernelIfLi32EEvPPT_iiiiS1_iS0_S1_S1_S1_E3myR];
	cvta.to.global.u64 	%rd24, %rd23;
	mul.lo.s32 	%r75, %r120, 96;
	add.s32 	%r9, %r75, %r1;
	sub.s32 	%r76, %r115, %r109;
	mad.lo.s32 	%r10, %r76, 3, 3;
	setp.ge.s32 	%p8, %r9, %r10;
	mad.lo.s32 	%r11, %r109, 3, %r1;
	add.s32 	%r77, %r11, %r75;
	mul.wide.s32 	%rd25, %r77, 4;
	add.s64 	%rd1, %rd24, %rd25;
	@%p8 bra 	$L__BB8_12;
	ld.global.f32 	%f47, [%rd1];
	st.shared.f32 	[%r8], %f47;
$L__BB8_12:
	add.s32 	%r78, %r9, 32;
	setp.ge.s32 	%p9, %r78, %r10;
	@%p9 bra 	$L__BB8_14;
	ld.global.f32 	%f48, [%rd1+128];
	st.shared.f32 	[%r8+128], %f48;
$L__BB8_14:
	add.s32 	%r79, %r9, 64;
	setp.ge.s32 	%p10, %r79, %r10;
	@%p10 bra 	$L__BB8_16;
	ld.global.f32 	%f49, [%rd1+256];
	st.shared.f32 	[%r8+256], %f49;
$L__BB8_16:
	setp.lt.s32 	%p11, %r4, 1;
	bar.sync 	0;
	@%p11 bra 	$L__BB8_32;
	ld.param.u32 	%r110, [_Z19two_body_sum_kernelIfLi32EEvPPT_iiiiS1_iS0_S1_S1_S1__param_1];
	shl.b32 	%r81, %r120, 5;
	shl.b32 	%r82, %r110, 1;
	sub.s32 	%r83, %r11, %r82;
	add.s32 	%r12, %r83, %r81;
	mov.b32 	%r121, 0;
$L__BB8_18:
	ld.param.u32 	%r117, [_Z19two_body_sum_kernelIfLi32EEvPPT_iiiiS1_iS0_S1_S1_S1__param_3];
	shl.b32 	%r84, %r1, 2;
	mov.u32 	%r85, _ZZ19two_body_sum_kernelIfLi32EEvPPT_iiiiS1_iS0_S1_S1_S1_E2r2;
	add.s32 	%r14, %r85, %r84;
	ld.shared.u64 	%rd26, [_ZZ19two_body_sum_kernelIfLi32EEvPPT_iiiiS1_iS0_S1_S1_S1_E3myR];
	cvta.to.global.u64 	%rd27, %rd26;
	mul.lo.s32 	%r15, %r121, 96;
	add.s32 	%r16, %r15, %r1;
	add.s32 	%r17, %r2, 1;
	mad.lo.s32 	%r18, %r2, 3, 3;
	setp.ge.s32 	%p12, %r16, %r18;
	mad.lo.s32 	%r86, %r117, 3, %r16;
	mul.wide.s32 	%rd28, %r86, 4;
	add.s64 	%rd2, %rd27, %rd28;
	@%p12 bra 	$L__BB8_20;
	ld.global.f32 	%f50, [%rd2];
	st.shared.f32 	[%r14], %f50;
$L__BB8_20:
	add.s32 	%r87, %r16, 32;
	setp.ge.s32 	%p13, %r87, %r18;
	@%p13 bra 	$L__BB8_22;
	ld.global.f32 	%f51, [%rd2+128];
	st.shared.f32 	[%r14+128], %f51;
$L__BB8_22:
	add.s32 	%r88, %r16, 64;
	setp.ge.s32 	%p14, %r88, %r18;
	@%p14 bra 	$L__BB8_24;
	ld.global.f32 	%f52, [%rd2+256];
	st.shared.f32 	[%r14+256], %f52;
$L__BB8_24:
	bar.sync 	0;
	shl.b32 	%r19, %r121, 5;
	shl.b32 	%r89, %r121, 6;
	sub.s32 	%r90, %r15, %r89;
	add.s32 	%r91, %r90, 32;
	setp.gt.s32 	%p15, %r91, %r2;
	sub.s32 	%r92, %r17, %r19;
	selp.b32 	%r20, %r92, 32, %p15;
	setp.lt.s32 	%p16, %r20, 1;
	@%p16 bra 	$L__BB8_31;
	ld.param.u32 	%r118, [_Z19two_body_sum_kernelIfLi32EEvPPT_iiiiS1_iS0_S1_S1_S1__param_3];
	ld.param.u32 	%r111, [_Z19two_body_sum_kernelIfLi32EEvPPT_iiiiS1_iS0_S1_S1_S1__param_1];
	mov.u32 	%r94, _ZZ19two_body_sum_kernelIfLi32EEvPPT_iiiiS1_iS0_S1_S1_S1_E2r1;
	mad.lo.s32 	%r95, %r1, 12, %r94;
	ld.shared.f32 	%f4, [%r95];
	ld.shared.f32 	%f5, [%r95+4];
	ld.shared.f32 	%f6, [%r95+8];
	ld.shared.f32 	%f7, [_ZZ19two_body_sum_kernelIfLi32EEvPPT_iiiiS1_iS0_S1_S1_S1_E4Linv];
	ld.shared.f32 	%f8, [_ZZ19two_body_sum_kernelIfLi32EEvPPT_iiiiS1_iS0_S1_S1_S1_E1L];
	ld.shared.f32 	%f9, [_ZZ19two_body_sum_kernelIfLi32EEvPPT_iiiiS1_iS0_S1_S1_S1_E4Linv+16];
	ld.shared.f32 	%f10, [_ZZ19two_body_sum_kernelIfLi32EEvPPT_iiiiS1_iS0_S1_S1_S1_E1L+16];
	ld.shared.f32 	%f11, [_ZZ19two_body_sum_kernelIfLi32EEvPPT_iiiiS1_iS0_S1_S1_S1_E4Linv+32];
	ld.shared.f32 	%f12, [_ZZ19two_body_sum_kernelIfLi32EEvPPT_iiiiS1_iS0_S1_S1_S1_E1L+32];
	ld.shared.f32 	%f13, [_ZZ19two_body_sum_kernelIfLi32EEvPPT_iiiiS1_iS0_S1_S1_S1_E1A];
	ld.shared.f32 	%f14, [_ZZ19two_body_sum_kernelIfLi32EEvPPT_iiiiS1_iS0_S1_S1_S1_E1A+4];
	ld.shared.f32 	%f15, [_ZZ19two_body_sum_kernelIfLi32EEvPPT_iiiiS1_iS0_S1_S1_S1_E1A+8];
	ld.shared.f32 	%f16, [_ZZ19two_body_sum_kernelIfLi32EEvPPT_iiiiS1_iS0_S1_S1_S1_E1A+12];
	ld.shared.f32 	%f17, [_ZZ19two_body_sum_kernelIfLi32EEvPPT_iiiiS1_iS0_S1_S1_S1_E1A+16];
	ld.shared.f32 	%f18, [_ZZ19two_body_sum_kernelIfLi32EEvPPT_iiiiS1_iS0_S1_S1_S1_E1A+20];
	ld.shared.f32 	%f19, [_ZZ19two_body_sum_kernelIfLi32EEvPPT_iiiiS1_iS0_S1_S1_S1_E1A+24];
	ld.shared.f32 	%f20, [_ZZ19two_body_sum_kernelIfLi32EEvPPT_iiiiS1_iS0_S1_S1_S1_E1A+28];
	ld.shared.f32 	%f21, [_ZZ19two_body_sum_kernelIfLi32EEvPPT_iiiiS1_iS0_S1_S1_S1_E1A+32];
	ld.shared.f32 	%f22, [_ZZ19two_body_sum_kernelIfLi32EEvPPT_iiiiS1_iS0_S1_S1_S1_E1A+36];
	ld.shared.f32 	%f23, [_ZZ19two_body_sum_kernelIfLi32EEvPPT_iiiiS1_iS0_S1_S1_S1_E1A+40];
	ld.shared.f32 	%f24, [_ZZ19two_body_sum_kernelIfLi32EEvPPT_iiiiS1_iS0_S1_S1_S1_E1A+44];
	ld.shared.f32 	%f25, [_ZZ19two_body_sum_kernelIfLi32EEvPPT_iiiiS1_iS0_S1_S1_S1_E1A+48];
	ld.shared.f32 	%f26, [_ZZ19two_body_sum_kernelIfLi32EEvPPT_iiiiS1_iS0_S1_S1_S1_E1A+52];
	ld.shared.f32 	%f27, [_ZZ19two_body_sum_kernelIfLi32EEvPPT_iiiiS1_iS0_S1_S1_S1_E1A+56];
	ld.shared.f32 	%f28, [_ZZ19two_body_sum_kernelIfLi32EEvPPT_iiiiS1_iS0_S1_S1_S1_E1A+60];
	neg.s32 	%r125, %r20;
	add.s32 	%r123, %r118, %r19;
	shl.b32 	%r96, %r120, 5;
	sub.s32 	%r97, %r118, %r1;
	sub.s32 	%r98, %r97, %r111;
	sub.s32 	%r99, %r98, %r96;
	add.s32 	%r122, %r99, %r19;
	mov.u32 	%r100, _ZZ19two_body_sum_kernelIfLi32EEvPPT_iiiiS1_iS0_S1_S1_S1_E2r2;
	add.s32 	%r124, %r100, 4;
$L__BB8_26:
	setp.ge.s32 	%p17, %r12, %r5;
	ld.shared.f32 	%f53, [%r124+-4];
	sub.f32 	%f54, %f53, %f4;
	ld.shared.f32 	%f55, [%r124];
	sub.f32 	%f56, %f55, %f5;
	ld.shared.f32 	%f57, [%r124+4];
	sub.f32 	%f58, %f57, %f6;
	mul.f32 	%f59, %f54, %f7;
	cvt.rni.f32.f32 	%f60, %f59;
	sub.f32 	%f61, %f59, %f60;
	mul.f32 	%f62, %f8, %f61;
	mul.f32 	%f63, %f56, %f9;
	cvt.rni.f32.f32 	%f64, %f63;
	sub.f32 	%f65, %f63, %f64;
	mul.f32 	%f66, %f10, %f65;
	mul.f32 	%f67, %f58, %f11;
	cvt.rni.f32.f32 	%f68, %f67;
	sub.f32 	%f69, %f67, %f68;
	mul.f32 	%f70, %f12, %f69;
	mul.f32 	%f71, %f66, %f66;
	fma.rn.f32 	%f72, %f62, %f62, %f71;
	fma.rn.f32 	%f73, %f70, %f70, %f72;
	sqrt.rn.f32 	%f30, %f73;
	setp.eq.s32 	%p18, %r122, 0;
	setp.ge.s32 	%p19, %r123, %r6;
	or.pred  	%p20, %p17, %p19;
	or.pred  	%p21, %p20, %p18;
	@%p21 bra 	$L__BB8_30;
	setp.gt.f32 	%p22, %f30, %f38;
	mov.f32 	%f135, 0f00000000;
	@%p22 bra 	$L__BB8_29;
	mul.f32 	%f75, %f1, %f30;
	cvt.rmi.f32.f32 	%f76, %f75;
	cvt.rzi.s32.f32 	%r101, %f76;
	sub.f32 	%f77, %f75, %f76;
	shl.b32 	%r102, %r101, 2;
	mov.u32 	%r103, _ZZ19two_body_sum_kernelIfLi32EEvPPT_iiiiS1_iS0_S1_S1_S1_E5coefs;
	add.s32 	%r104, %r103, %r102;
	ld.shared.f32 	%f78, [%r104];
	mul.f32 	%f79, %f77, %f13;
	mul.f32 	%f80, %f77, %f79;
	mul.f32 	%f81, %f77, %f14;
	mul.f32 	%f82, %f77, %f81;
	fma.rn.f32 	%f83, %f77, %f80, %f82;
	fma.rn.f32 	%f84, %f77, %f15, %f83;
	add.f32 	%f85, %f16, %f84;
	ld.shared.f32 	%f86, [%r104+4];
	mul.f32 	%f87, %f77, %f17;
	mul.f32 	%f88, %f77, %f87;
	mul.f32 	%f89, %f77, %f18;
	mul.f32 	%f90, %f77, %f89;
	fma.rn.f32 	%f91, %f77, %f88, %f90;
	fma.rn.f32 	%f92, %f77, %f19, %f91;
	add.f32 	%f93, %f20, %f92;
	mul.f32 	%f94, %f86, %f93;
	fma.rn.f32 	%f95, %f78, %f85, %f94;
	ld.shared.f32 	%f96, [%r104+8];
	mul.f32 	%f97, %f77, %f21;
	mul.f32 	%f98, %f77, %f97;
	mul.f32 	%f99, %f77, %f22;
	mul.f32 	%f100, %f77, %f99;
	fma.rn.f32 	%f101, %f77, %f98, %f100;
	fma.rn.f32 	%f102, %f77, %f23, %f101;
	add.f32 	%f103, %f24, %f102;
	fma.rn.f32 	%f104, %f96, %f103, %f95;
	ld.shared.f32 	%f105, [%r104+12];
	mul.f32 	%f106, %f77, %f25;
	mul.f32 	%f107, %f77, %f106;
	mul.f32 	%f108, %f77, %f26;
	mul.f32 	%f109, %f77, %f108;
	fma.rn.f32 	%f110, %f77, %f107, %f109;
	fma.rn.f32 	%f111, %f77, %f27, %f110;
	add.f32 	%f112, %f28, %f111;
	fma.rn.f32 	%f135, %f105, %f112, %f104;
$L__BB8_29:
	add.f32 	%f136, %f136, %f135;
$L__BB8_30:
	add.s32 	%r125, %r125, 1;
	setp.ne.s32 	%p23, %r125, 0;
	add.s32 	%r124, %r124, 12;
	add.s32 	%r123, %r123, 1;
	add.s32 	%r122, %r122, 1;
	@%p23 bra 	$L__BB8_26;
$L__BB8_31:
	add.s32 	%r121, %r121, 1;
	setp.ne.s32 	%p24, %r121, %r4;
	@%p24 bra 	$L__BB8_18;
$L__BB8_32:
	add.s32 	%r120, %r120, 1;
	setp.ne.s32 	%p25, %r120, %r3;
	@%p25 bra 	$L__BB8_10;
$L__BB8_33:
	shl.b32 	%r105, %r1, 2;
	mov.u32 	%r106, _ZZ19two_body_sum_kernelIfLi32EEvPPT_iiiiS1_iS0_S1_S1_S1_E10shared_sum;
	add.s32 	%r34, %r106, %r105;
	st.shared.f32 	[%r34], %f136;
	bar.sync 	0;
	setp.gt.u32 	%p26, %r1, 15;
	@%p26 bra 	$L__BB8_35;
	ld.shared.f32 	%f113, [%r34+64];
	ld.shared.f32 	%f114, [%r34];
	add.f32 	%f115, %f113, %f114;
	st.shared.f32 	[%r34], %f115;
$L__BB8_35:
	bar.sync 	0;
	setp.gt.u32 	%p27, %r1, 7;
	@%p27 bra 	$L__BB8_37;
	ld.shared.f32 	%f116, [%r34+32];
	ld.shared.f32 	%f117, [%r34];
	add.f32 	%f118, %f116, %f117;
	st.shared.f32 	[%r34], %f118;
$L__BB8_37:
	bar.sync 	0;
	setp.gt.u32 	%p28, %r1, 3;
	@%p28 bra 	$L__BB8_39;
	ld.shared.f32 	%f119, [%r34+16];
	ld.shared.f32 	%f120, [%r34];
	add.f32 	%f121, %f119, %f120;
	st.shared.f32 	[%r34], %f121;
$L__BB8_39:
	bar.sync 	0;
	setp.gt.u32 	%p29, %r1, 1;
	@%p29 bra 	$L__BB8_41;
	ld.shared.f32 	%f122, [%r34+8];
	ld.shared.f32 	%f123, [%r34];
	add.f32 	%f124, %f122, %f123;
	st.shared.f32 	[%r34], %f124;
$L__BB8_41:
	setp.ne.s32 	%p30, %r1, 0;
	bar.sync 	0;
	@%p30 bra 	$L__BB8_43;
	ld.shared.f32 	%f125, [_ZZ19two_body_sum_kernelIfLi32EEvPPT_iiiiS1_iS0_S1_S1_S1_E10shared_sum+4];
	ld.shared.f32 	%f126, [%r34];
	add.f32 	%f127, %f125, %f126;
	st.shared.f32 	[%r34], %f127;
$L__BB8_43:
	setp.ne.s32 	%p31, %r1, 0;
	bar.sync 	0;
	@%p31 bra 	$L__BB8_45;
	ld.param.u64 	%rd32, [_Z19two_body_sum_kernelIfLi32EEvPPT_iiiiS1_iS0_S1_S1_S1__param_10];
	ld.param.u32 	%r119, [_Z19two_body_sum_kernelIfLi32EEvPPT_iiiiS1_iS0_S1_S1_S1__param_3];
	ld.param.u32 	%r112, [_Z19two_body_sum_kernelIfLi32EEvPPT_iiiiS1_iS0_S1_S1_S1__param_1];
	setp.eq.s32 	%p32, %r112, %r119;
	selp.f32 	%f128, 0f3F000000, 0f3F800000, %p32;
	ld.shared.f32 	%f129, [_ZZ19two_body_sum_kernelIfLi32EEvPPT_iiiiS1_iS0_S1_S1_S1_E10shared_sum];
	mov.u32 	%r107, %ctaid.x;
	cvta.to.global.u64 	%rd29, %rd32;
	mul.wide.u32 	%rd30, %r107, 4;
	add.s64 	%rd31, %rd29, %rd30;
	ld.global.f32 	%f130, [%rd31];
	fma.rn.f32 	%f131, %f128, %f129, %f130;
	st.global.f32 	[%rd31], %f131;
$L__BB8_45:
	ret;

}


// ===== COMPILED SASS (sm_100) =====

	.target	sm_100

	.elftype	@"ET_EXEC"


//--------------------- .note.nv.tkinfo           --------------------------
	.section	.note.nv.tkinfo,"",@"SHT_NOTE"
	.sectionflags	@"SHF_NOTE_NV_TKINFO"
	.tkinfo
        /*0018*/ 	.word	0x00000002
        /*0030*/ 	.string	""
        /*0030*/ 	.string	"ptxas"
        /*0030*/ 	.string	"Cuda compilation tools, release 13.0, V13.0.88"
        /*0030*/ 	.string	"Build cuda_13.0.r13.0/compiler.36424714_0"
        /*0030*/ 	.string	"-arch sm_100 -m 64 "



//--------------------- .note.nv.cuinfo           --------------------------
	.section	.note.nv.cuinfo,"",@"SHT_NOTE"
	.sectionflags	@"SHF_NOTE_NV_CUINFO"
        /*0018*/ 	.short	0x0002
        /*001a*/ 	.short	0x0064
        /*001c*/ 	.short	0x0082
	.zero		2


//--------------------- .nv.info                  --------------------------
	.section	.nv.info,"",@"SHT_CUDA_INFO"
	.align	4


	//----- nvinfo : EIATTR_REGCOUNT
	.align		4
        /*0000*/ 	.byte	0x04, 0x2f
        /*0002*/ 	.short	(.L_3 - .L_2)
	.align		4
.L_2:
        /*0004*/ 	.word	index@(_Z19two_body_sum_kernelIfLi128EEvPPT_iiiiS1_iS0_S1_S1_S1_)
        /*0008*/ 	.word	0x00000028


	//----- nvinfo : EIATTR_FRAME_SIZE
	.align		4
.L_3:
        /*000c*/ 	.byte	0x04, 0x11
        /*000e*/ 	.short	(.L_5 - .L_4)
	.align		4
.L_4:
        /*0010*/ 	.word	index@($__internal_20_$__cuda_sm3x_div_rn_noftz_f32_slowpath)
        /*0014*/ 	.word	0x00000000


	//----- nvinfo : EIATTR_FRAME_SIZE
	.align		4
.L_5:
        /*0018*/ 	.byte	0x04, 0x11
        /*001a*/ 	.short	(.L_7 - .L_6)
	.align		4
.L_6:
        /*001c*/ 	.word	index@($__internal_19_$__cuda_sm20_sqrt_rn_f32_slowpath)
        /*0020*/ 	.word	0x00000000


	//----- nvinfo : EIATTR_FRAME_SIZE
	.align		4
.L_7:
        /*0024*/ 	.byte	0x04, 0x11
        /*0026*/ 	.short	(.L_9 - .L_8)
	.align		4
.L_8:
        /*0028*/ 	.word	index@($__internal_18_$__cuda_sm20_rcp_rn_f32_slowpath)
        /*002c*/ 	.word	0x00000000


	//----- nvinfo : EIATTR_FRAME_SIZE
	.align		4
.L_9:
        /*0030*/ 	.byte	0x04, 0x11
        /*0032*/ 	.short	(.L_11 - .L_10)
	.align		4
.L_10:
        /*0034*/ 	.word	index@(_Z19two_body_sum_kernelIfLi128EEvPPT_iiiiS1_iS0_S1_S1_S1_)
        /*0038*/ 	.word	0x00000000


	//----- nvinfo : EIATTR_REGCOUNT
	.align		4
.L_11:
        /*003c*/ 	.byte	0x04, 0x2f
        /*003e*/ 	.short	(.L_13 - .L_12)
	.align		4
.L_12:
        /*0040*/ 	.word	index@(_Z19two_body_sum_kernelIdLi128EEvPPT_iiiiS1_iS0_S1_S1_S1_)
        /*0044*/ 	.word	0x00000048


	//----- nvinfo : EIATTR_FRAME_SIZE
	.align		4
.L_13:
        /*0048*/ 	.byte	0x04, 0x11
        /*004a*/ 	.short	(.L_15 - .L_14)
	.align		4
.L_14:
        /*004c*/ 	.word	index@($__internal_17_$__cuda_sm20_sqrt_rn_f32_slowpath)
        /*0050*/ 	.word	0x00000000


	//----- nvinfo : EIATTR_FRAME_SIZE
	.align		4
.L_15:
        /*0054*/ 	.byte	0x04, 0x11
        /*0056*/ 	.short	(.L_17 - .L_16)
	.align		4
.L_16:
        /*0058*/ 	.word	index@($__internal_16_$__cuda_sm20_div_rn_f64_full)
        /*005c*/ 	.word	0x00000000


	//----- nvinfo : EIATTR_FRAME_SIZE
	.align		4
.L_17:
        /*0060*/ 	.byte	0x04, 0x11
        /*0062*/ 	.short	(.L_19 - .L_18)
	.align		4
.L_18:
        /*0064*/ 	.word	index@($__internal_15_$__cuda_sm20_dblrcp_rn_slowpath_v3)
        /*0068*/ 	.word	0x00000000


	//----- nvinfo : EIATTR_FRAME_SIZE
	.align		4
.L_19:
        /*006c*/ 	.byte	0x04, 0x11
        /*006e*/ 	.short	(.L_21 - .L_20)
	.align		4
.L_20:
        /*0070*/ 	.word	index@(_Z19two_body_sum_kernelIdLi128EEvPPT_iiiiS1_iS0_S1_S1_S1_)
        /*0074*/ 	.word	0x00000000


	//----- nvinfo : EIATTR_REGCOUNT
	.align		4
.L_21:
        /*0078*/ 	.byte	0x04, 0x2f
        /*007a*/ 	.short	(.L_23 - .L_22)
	.align		4
.L_22:
        /*007c*/ 	.word	index@(_Z21two_body_ratio_kernelIfLi128EEvPPT_iiiS1_iS1_iS0_S1_S1_S1_)
        /*0080*/ 	.word	0x00000027


	//----- nvinfo : EIATTR_FRAME_SIZE
	.align		4
.L_23:
        /*0084*/ 	.byte	0x04, 0x11
        /*0086*/ 	.short	(.L_25 - .L_24)
	.align		4
.L_24:
        /*0088*/ 	.word	index@($__internal_14_$__cuda_sm3x_div_rn_noftz_f32_slowpath)
        /*008c*/ 	.word	0x00000000


	//----- nvinfo : EIATTR_FRAME_SIZE
	.align		4
.L_25:
        /*0090*/ 	.byte	0x04, 0x11
        /*0092*/ 	.short	(.L_27 - .L_26)
	.align		4
.L_26:
        /*0094*/ 	.word	index@($__internal_13_$__cuda_sm20_sqrt_rn_f32_slowpath)
        /*0098*/ 	.word	0x00000000


	//----- nvinfo : EIATTR_FRAME_SIZE
	.align		4
.L_27:
        /*009c*/ 	.byte	0x04, 0x11
        /*009e*/ 	.short	(.L_29 - .L_28)
	.align		4
.L_28:
        /*00a0*/ 	.word	index@($__internal_12_$__cuda_sm20_rcp_rn_f32_slowpath)
        /*00a4*/ 	.word	0x00000000


	//----- nvinfo : EIATTR_FRAME_SIZE
	.align		4
.L_29:
        /*00a8*/ 	.byte	0x04, 0x11
        /*00aa*/ 	.short	(.L_31 - .L_30)
	.align		4
.L_30:
        /*00ac*/ 	.word	index@(_Z21two_body_ratio_kernelIfLi128EEvPPT_iiiS1_iS1_iS0_S1_S1_S1_)
        /*00b0*/ 	.word	0x00000000


	//----- nvinfo : EIATTR_REGCOUNT
	.align		4
.L_31:
        /*00b4*/ 	.byte	0x04, 0x2f
        /*00b6*/ 	.short	(.L_33 - .L_32)
	.align		4
.L_32:
        /*00b8*/ 	.word	index@(_Z21two_body_ratio_kernelIdLi128EEvPPT_iiiS1_iS1_iS0_S1_S1_S1_)
        /*00bc*/ 	.word	0x0000002e


	//----- nvinfo : EIATTR_FRAME_SIZE
	.align		4
.L_33:
        /*00c0*/ 	.byte	0x04, 0x11
        /*00c2*/ 	.short	(.L_35 - .L_34)
	.align		4
.L_34:
        /*00c4*/ 	.word	index@($__internal_11_$__cuda_sm20_sqrt_rn_f32_slowpath)
        /*00c8*/ 	.word	0x00000000


	//----- nvinfo : EIATTR_FRAME_SIZE
	.align		4
.L_35:
        /*00cc*/ 	.byte	0x04, 0x11
        /*00ce*/ 	.short	(.L_37 - .L_36)
	.align		4
.L_36:
        /*00d0*/ 	.word	index@($__internal_10_$__cuda_sm20_div_rn_f64_full)
        /*00d4*/ 	.word	0x00000000


	//----- nvinfo : EIATTR_FRAME_SIZE
	.align		4
.L_37:
        /*00d8*/ 	.byte	0x04, 0x11
        /*00da*/ 	.short	(.L_39 - .L_38)
	.align		4
.L_38:
        /*00dc*/ 	.word	index@($__internal_9_$__cuda_sm20_dblrcp_rn_slowpath_v3)
        /*00e0*/ 	.word	0x00000000


	//----- nvinfo : EIATTR_FRAME_SIZE
	.align		4
.L_39:
        /*00e4*/ 	.byte	0x04, 0x11
        /*00e6*/ 	.short	(.L_41 - .L_40)
	.align		4
.L_40:
        /*00e8*/ 	.word	index@(_Z21two_body_ratio_kernelIdLi128EEvPPT_iiiS1_iS1_iS0_S1_S1_S1_)
        /*00ec*/ 	.word	0x00000000


	//----- nvinfo : EIATTR_REGCOUNT
	.align		4
.L_41:
        /*00f0*/ 	.byte	0x04, 0x2f
        /*00f2*/ 	.short	(.L_43 - .L_42)
	.align		4
.L_42:
        /*00f4*/ 	.word	index@(_Z22two_body_update_kernelIfEvPPT_ii)
        /*00f8*/ 	.word	0x0000000c


	//----- nvinfo : EIATTR_FRAME_SIZE
	.align		4
.L_43:
        /*00fc*/ 	.byte	0x04, 0x11
        /*00fe*/ 	.short	(.L_45 - .L_44)
	.align		4
.L_44:
        /*0100*/ 	.word	index@(_Z22two_body_update_kernelIfEvPPT_ii)
        /*0104*/ 	.word	0x00000000


	//----- nvinfo : EIATTR_REGCOUNT
	.align		4
.L_45:
        /*0108*/ 	.byte	0x04, 0x2f
        /*010a*/ 	.short	(.L_47 - .L_46)
	.align		4
.L_46:
        /*010c*/ 	.word	index@(_Z22two_body_update_kernelIdEvPPT_ii)
        /*0110*/ 	.word	0x0000000c


	//----- nvinfo : EIATTR_FRAME_SIZE
	.align		4
.L_47:
        /*0114*/ 	.byte	0x04, 0x11
        /*0116*/ 	.short	(.L_49 - .L_48)
	.align		4
.L_48:
        /*0118*/ 	.word	index@(_Z22two_body_update_kernelIdEvPPT_ii)
        /*011c*/ 	.word	0x00000000


	//----- nvinfo : EIATTR_REGCOUNT
	.align		4
.L_49:
        /*0120*/ 	.byte	0x04, 0x2f
        /*0122*/ 	.short	(.L_51 - .L_50)
	.align		4
.L_50:
        /*0124*/ 	.word	index@(_Z25two_body_grad_lapl_kernelIfLi32EEvPPT_iiiiS1_iS0_S1_S1_S1_i)
        /*0128*/ 	.word	0x00000046


	//----- nvinfo : EIATTR_FRAME_SIZE
	.align		4
.L_51:
        /*012c*/ 	.byte	0x04, 0x11
        /*012e*/ 	.short	(.L_53 - .L_52)
	.align		4
.L_52:
        /*0130*/ 	.word	index@($__internal_8_$__cuda_sm3x_div_rn_noftz_f32_slowpath)
        /*0134*/ 	.word	0x00000000


	//----- nvinfo : EIATTR_FRAME_SIZE
	.align		4
.L_53:
        /*0138*/ 	.byte	0x04, 0x11
        /*013a*/ 	.short	(.L_55 - .L_54)
	.align		4
.L_54:
        /*013c*/ 	.word	index@($__internal_7_$__cuda_sm20_sqrt_rn_f32_slowpath)
        /*0140*/ 	.word	0x00000000


	//----- nvinfo : EIATTR_FRAME_SIZE
	.align		4
.L_55:
        /*0144*/ 	.byte	0x04, 0x11
        /*0146*/ 	.short	(.L_57 - .L_56)
	.align		4
.L_56:
        /*0148*/ 	.word	index@($__internal_6_$__cuda_sm20_rcp_rn_f32_slowpath)
        /*014c*/ 	.word	0x00000000


	//----- nvinfo : EIATTR_FRAME_SIZE
	.align		4
.L_57:
        /*0150*/ 	.byte	0x04, 0x11
        /*0152*/ 	.short	(.L_59 - .L_58)
	.align		4
.L_58:
        /*0154*/ 	.word	index@(_Z25two_body_grad_lapl_kernelIfLi32EEvPPT_iiiiS1_iS0_S1_S1_S1_i)
        /*0158*/ 	.word	0x00000000


	//----- nvinfo : EIATTR_REGCOUNT
	.align		4
.L_59:
        /*015c*/ 	.byte	0x04, 0x2f
        /*015e*/ 	.short	(.L_61 - .L_60)
	.align		4
.L_60:
        /*0160*/ 	.word	index@(_Z25two_body_grad_lapl_kernelIdLi32EEvPPT_iiiiS1_iS0_S1_S1_S1_i)
        /*0164*/ 	.word	0x0000007c


	//----- nvinfo : EIATTR_FRAME_SIZE
	.align		4
.L_61:
        /*0168*/ 	.byte	0x04, 0x11
        /*016a*/ 	.short	(.L_63 - .L_62)
	.align		4
.L_62:
        /*016c*/ 	.word	index@($__internal_5_$__cuda_sm20_sqrt_rn_f32_slowpath)
        /*0170*/ 	.word	0x00000000


	//----- nvinfo : EIATTR_FRAME_SIZE
	.align		4
.L_63:
        /*0174*/ 	.byte	0x04, 0x11
        /*0176*/ 	.short	(.L_65 - .L_64)
	.align		4
.L_64:
        /*0178*/ 	.word	index@($__internal_4_$__cuda_sm20_div_rn_f64_full)
        /*017c*/ 	.word	0x00000000


	//----- nvinfo : EIATTR_FRAME_SIZE
	.align		4
.L_65:
        /*0180*/ 	.byte	0x04, 0x11
        /*0182*/ 	.short	(.L_67 - .L_66)
	.align		4
.L_66:
        /*0184*/ 	.word	index@($__internal_3_$__cuda_sm20_dblrcp_rn_slowpath_v3)
        /*0188*/ 	.word	0x00000000


	//----- nvinfo : EIATTR_FRAME_SIZE
	.align		4
.L_67:
        /*018c*/ 	.byte	0x04, 0x11
        /*018e*/ 	.short	(.L_69 - .L_68)
	.align		4
.L_68:
        /*0190*/ 	.word	index@(_Z25two_body_grad_lapl_kernelIdLi32EEvPPT_iiiiS1_iS0_S1_S1_S1_i)
        /*0194*/ 	.word	0x00000000


	//----- nvinfo : EIATTR_REGCOUNT
	.align		4
.L_69:
        /*0198*/ 	.byte	0x04, 0x2f
        /*019a*/ 	.short	(.L_71 - .L_70)
	.align		4
.L_70:
        /*019c*/ 	.word	index@(_Z19two_body_sum_kernelIfLi32EEvPPT_iiiiS1_iS0_S1_S1_S1_)
        /*01a0*/ 	.word	0x00000028


	//----- nvinfo : EIATTR_FRAME_SIZE
	.align		4
.L_71:
        /*01a4*/ 	.byte	0x04, 0x11
        /*01a6*/ 	.short	(.L_73 - .L_72)
	.align		4
.L_72:
        /*01a8*/ 	.word	index@($__internal_2_$__cuda_sm3x_div_rn_noftz_f32_slowpath)
        /*01ac*/ 	.word	0x00000000


	//----- nvinfo : EIATTR_FRAME_SIZE
	.align		4
.L_73:
        /*01b0*/ 	.byte	0x04, 0x11
        /*01b2*/ 	.short	(.L_75 - .L_74)
	.align		4
.L_74:
        /*01b4*/ 	.word	index@($__internal_1_$__cuda_sm20_sqrt_rn_f32_slowpath)
        /*01b8*/ 	.word	0x00000000


	//----- nvinfo : EIATTR_FRAME_SIZE
	.align		4
.L_75:
        /*01bc*/ 	.byte	0x04, 0x11
        /*01be*/ 	.short	(.L_77 - .L_76)
	.align		4
.L_76:
        /*01c0*/ 	.word	index@($__internal_0_$__cuda_sm20_rcp_rn_f32_slowpath)
        /*01c4*/ 	.word	0x00000000


	//----- nvinfo : EIATTR_FRAME_SIZE
	.align		4
.L_77:
        /*01c8*/ 	.byte	0x04, 0x11
        /*01ca*/ 	.short	(.L_79 - .L_78)
	.align		4
.L_78:
        /*01cc*/ 	.word	index@(_Z19two_body_sum_kernelIfLi32EEvPPT_iiiiS1_iS0_S1_S1_S1_)
        /*01d0*/ 	.word	0x00000000


	//----- nvinfo : EIATTR_MIN_STACK_SIZE
	.align		4
.L_79:
        /*01d4*/ 	.byte	0x04, 0x12
        /*01d6*/ 	.short	(.L_81 - .L_80)
	.align		4
.L_80:
        /*01d8*/ 	.word	index@(_Z19two_body_sum_kernelIfLi32EEvPPT_iiiiS1_iS0_S1_S1_S1_)
        /*01dc*/ 	.word	0x00000000


	//----- nvinfo : EIATTR_MIN_STACK_SIZE
	.align		4
.L_81:
        /*01e0*/ 	.byte	0x04, 0x12
        /*01e2*/ 	.short	(.L_83 - .L_82)
	.align		4
.L_82:
        /*01e4*/ 	.word	index@(_Z25two_body_grad_lapl_kernelIdLi32EEvPPT_iiiiS1_iS0_S1_S1_S1_i)
        /*01e8*/ 	.word	0x00000000


	//----- nvinfo : EIATTR_MIN_STACK_SIZE
	.align		4
.L_83:
        /*01ec*/ 	.byte	0x04, 0x12
        /*01ee*/ 	.short	(.L_85 - .L_84)
	.align		4
.L_84:
        /*01f0*/ 	.word	index@(_Z25two_body_grad_lapl_kernelIfLi32EEvPPT_iiiiS1_iS0_S1_S1_S1_i)
        /*01f4*/ 	.word	0x00000000


	//----- nvinfo : EIATTR_MIN_STACK_SIZE
	.align		4
.L_85:
        /*01f8*/ 	.byte	0x04, 0x12
        /*01fa*/ 	.short	(.L_87 - .L_86)
	.align		4
.L_86:
        /*01fc*/ 	.word	index@(_Z22two_body_update_kernelIdEvPPT_ii)
        /*0200*/ 	.word	0x00000000


	//----- nvinfo : EIATTR_MIN_STACK_SIZE
	.align		4
.L_87:
        /*0204*/ 	.byte	0x04, 0x12
        /*0206*/ 	.short	(.L_89 - .L_88)
	.align		4
.L_88:
        /*0208*/ 	.word	index@(_Z22two_body_update_kernelIfEvPPT_ii)
        /*020c*/ 	.word	0x00000000


	//----- nvinfo : EIATTR_MIN_STACK_SIZE
	.align		4
.L_89:
        /*0210*/ 	.byte	0x04, 0x12
        /*0212*/ 	.short	(.L_91 - .L_90)
	.align		4
.L_90:
        /*0214*/ 	.word	index@(_Z21two_body_ratio_kernelIdLi128EEvPPT_iiiS1_iS1_iS0_S1_S1_S1_)
        /*0218*/ 	.word	0x00000000


	//----- nvinfo : EIATTR_MIN_STACK_SIZE
	.align		4
.L_91:
        /*021c*/ 	.byte	0x04, 0x12
        /*021e*/ 	.short	(.L_93 - .L_92)
	.align		4
.L_92:
        /*0220*/ 	.word	index@(_Z21two_body_ratio_kernelIfLi128EEvPPT_iiiS1_iS1_iS0_S1_S1_S1_)
        /*0224*/ 	.word	0x00000000


	//----- nvinfo : EIATTR_MIN_STACK_SIZE
	.align		4
.L_93:
        /*0228*/ 	.byte	0x04, 0x12
        /*022a*/ 	.short	(.L_95 - .L_94)
	.align		4
.L_94:
        /*022c*/ 	.word	index@(_Z19two_body_sum_kernelIdLi128EEvPPT_iiiiS1_iS0_S1_S1_S1_)
        /*0230*/ 	.word	0x00000000


	//----- nvinfo : EIATTR_MIN_STACK_SIZE
	.align		4
.L_95:
        /*0234*/ 	.byte	0x04, 0x12
        /*0236*/ 	.short	(.L_97 - .L_96)
	.align		4
.L_96:
        /*0238*/ 	.word	index@(_Z19two_body_sum_kernelIfLi128EEvPPT_iiiiS1_iS0_S1_S1_S1_)
        /*023c*/ 	.word	0x00000000
.L_97:


//--------------------- .nv.compat                --------------------------
	.section	.nv.compat,"",@"SHT_CUDA_COMPAT_INFO"
	.align	4
        /*0000*/ 	.byte	0x02, 0x09, 0x00, 0x00, 0x02, 0x02, 0x01, 0x00, 0x02, 0x05, 0x05, 0x00, 0x03, 0x07, 0x01, 0x01
        /*0010*/ 	.byte	0x02, 0x03, 0x00, 0x00, 0x02, 0x06, 0x01, 0x00, 0x04, 0x0b, 0x08, 0x00, 0x01, 0x00, 0x00, 0x00
        /*0020*/ 	.byte	0x00, 0x00, 0x00, 0x00


//--------------------- .nv.info._Z19two_body_sum_kernelIfLi32EEvPPT_iiiiS1_iS0_S1_S1_S1_ --------------------------
	.section	.nv.info._Z19two_body_sum_kernelIfLi32EEvPPT_iiiiS1_iS0_S1_S1_S1_,"",@"SHT_CUDA_INFO"
	.sectionflags	@""
	.align	4


	//----- nvinfo : EIATTR_CUDA_API_VERSION
	.align		4
        /*0000*/ 	.byte	0x04, 0x37
        /*0002*/ 	.short	(.L_99 - .L_98)
.L_98:
        /*0004*/ 	.word	0x00000082


	//----- nvinfo : EIATTR_KPARAM_INFO
	.align		4
.L_99:
        /*0008*/ 	.byte	0x04, 0x17
        /*000a*/ 	.short	(.L_101 - .L_100)
.L_100:
        /*000c*/ 	.word	0x00000000
        /*0010*/ 	.short	0x000a
        /*0012*/ 	.short	0x0038
        /*0014*/ 	.byte	0x00, 0xf5, 0x21, 0x00


	//----- nvinfo : EIATTR_KPARAM_INFO
	.align		4
.L_101:
        /*0018*/ 	.byte	0x04, 0x17
        /*001a*/ 	.short	(.L_103 - .L_102)
.L_102:
        /*001c*/ 	.word	0x00000000
        /*0020*/ 	.short	0x0009
        /*0022*/ 	.short	0x0030
        /*0024*/ 	.byte	0x00, 0xf5, 0x21, 0x00


	//----- nvinfo : EIATTR_KPARAM_INFO
	.align		4
.L_103:
        /*0028*/ 	.byte	0x04, 0x17
        /*002a*/ 	.short	(.L_105 - .L_104)
.L_104:
        /*002c*/ 	.word	0x00000000
        /*0030*/ 	.short	0x0008
        /*0032*/ 	.short	0x0028
        /*0034*/ 	.byte	0x00, 0xf5, 0x21, 0x00


	//----- nvinfo : EIATTR_KPARAM_INFO
	.align		4
.L_105:
        /*0038*/ 	.byte	0x04, 0x17
        /*003a*/ 	.short	(.L_107 - .L_106)
.L_106:
        /*003c*/ 	.word	0x00000000
        /*0040*/ 	.short	0x0007
        /*0042*/ 	.short	0x0024
        /*0044*/ 	.byte	0x00, 0xf0, 0x11, 0x00


	//----- nvinfo : EIATTR_KPARAM_INFO
	.align		4
.L_107:
        /*0048*/ 	.byte	0x04, 0x17
        /*004a*/ 	.short	(.L_109 - .L_108)
.L_108:
        /*004c*/ 	.word	0x00000000
        /*0050*/ 	.short	0x0006
        /*0052*/ 	.short	0x0020
        /*0054*/ 	.byte	0x00, 0xf0, 0x11, 0x00


	//----- nvinfo : EIATTR_KPARAM_INFO
	.align		4
.L_109:
        /*0058*/ 	.byte	0x04, 0x17
        /*005a*/ 	.short	(.L_111 - .L_110)
.L_110:
        /*005c*/ 	.word	0x00000000
        /*0060*/ 	.short	0x0005
        /*0062*/ 	.short	0x0018
        /*0064*/ 	.byte	0x00, 0xf5, 0x21, 0x00


	//----- nvinfo : EIATTR_KPARAM_INFO
	.align		4
.L_111:
        /*0068*/ 	.byte	0x04, 0x17
        /*006a*/ 	.short	(.L_113 - .L_112)
.L_112:
        /*006c*/ 	.word	0x00000000
        /*0070*/ 	.short	0x0004
        /*0072*/ 	.short	0x0014
        /*0074*/ 	.byte	0x00, 0xf0, 0x11, 0x00


	//----- nvinfo : EIATTR_KPARAM_INFO
	.align		4
.L_113:
        /*0078*/ 	.byte	0x04, 0x17
        /*007a*/ 	.short	(.L_115 - .L_114)
.L_114:
        /*007c*/ 	.word	0x00000000
        /*0080*/ 	.short	0x0003
        /*0082*/ 	.short	0x0010
        /*0084*/ 	.byte	0x00, 0xf0, 0x11, 0x00


	//----- nvinfo : EIATTR_KPARAM_INFO
	.align		4
.L_115:
        /*0088*/ 	.byte	0x04, 0x17
        /*008a*/ 	.short	(.L_117 - .L_116)
.L_116:
        /*008c*/ 	.word	0x00000000
        /*0090*/ 	.short	0x0002
        /*0092*/ 	.short	0x000c
        /*0094*/ 	.byte	0x00, 0xf0, 0x11, 0x00


	//----- nvinfo : EIATTR_KPARAM_INFO
	.align		4
.L_117:
        /*0098*/ 	.byte	0x04, 0x17
        /*009a*/ 	.short	(.L_119 - .L_118)
.L_118:
        /*009c*/ 	.word	0x00000000
        /*00a0*/ 	.short	0x0001
        /*00a2*/ 	.short	0x0008
        /*00a4*/ 	.byte	0x00, 0xf0, 0x11, 0x00


	//----- nvinfo : EIATTR_KPARAM_INFO
	.align		4
.L_119:
        /*00a8*/ 	.byte	0x04, 0x17
        /*00aa*/ 	.short	(.L_121 - .L_120)
.L_120:
        /*00ac*/ 	.word	0x00000000
        /*00b0*/ 	.short	0x0000
        /*00b2*/ 	.short	0x0000
        /*00b4*/ 	.byte	0x00, 0xf5, 0x21, 0x00


	//----- nvinfo : EIATTR_SPARSE_MMA_MASK
	.align		4
.L_121:
        /*00b8*/ 	.byte	0x03, 0x50
        /*00ba*/ 	.short	0x0000


	//----- nvinfo : EIATTR_MAXREG_COUNT
	.align		4
        /*00bc*/ 	.byte	0x03, 0x1b
        /*00be*/ 	.short	0x00ff


	//----- nvinfo : EIATTR_NUM_BARRIERS
	.align		4
        /*00c0*/ 	.byte	0x02, 0x4c
        /*00c2*/ 	.byte	0x01
	.zero		1


	//----- nvinfo : EIATTR_MERCURY_ISA_VERSION
	.align		4
        /*00c4*/ 	.byte	0x03, 0x5f
        /*00c6*/ 	.short	0x0101


	//----- nvinfo : EIATTR_VRC_CTA_INIT_COUNT
	.align		4
        /*00c8*/ 	.byte	0x02, 0x4a
	.zero		1
	.zero		1


	//----- nvinfo : EIATTR_EXIT_INSTR_OFFSETS
	.align		4
        /*00cc*/ 	.byte	0x04, 0x1c
        /*00ce*/ 	.short	(.L_123 - .L_122)


	//   ....[0]....
.L_122:
        /*00d0*/ 	.word	0x00001630


	//   ....[1]....
        /*00d4*/ 	.word	0x00001710


	//----- nvinfo : EIATTR_CRS_STACK_SIZE
	.align		4
.L_123:
        /*00d8*/ 	.byte	0x04, 0x1e
        /*00da*/ 	.short	(.L_125 - .L_124)
.L_124:
        /*00dc*/ 	.word	0x00000000


	//----- nvinfo : EIATTR_CBANK_PARAM_SIZE
	.align		4
.L_125:
        /*00e0*/ 	.byte	0x03, 0x19
        /*00e2*/ 	.short	0x0040


	//----- nvinfo : EIATTR_PARAM_CBANK
	.align		4
        /*00e4*/ 	.byte	0x04, 0x0a
        /*00e6*/ 	.short	(.L_127 - .L_126)
	.align		4
.L_126:
        /*00e8*/ 	.word	index@(.nv.constant0._Z19two_body_sum_kernelIfLi32EEvPPT_iiiiS1_iS0_S1_S1_S1_)
        /*00ec*/ 	.short	0x0380
        /*00ee*/ 	.short	0x0040


	//----- nvinfo : EIATTR_SW_WAR
	.align		4
.L_127:
        /*00f0*/ 	.byte	0x04, 0x36
        /*00f2*/ 	.short	(.L_129 - .L_128)
.L_128:
        /*00f4*/ 	.word	0x00000008
.L_129:


//--------------------- .nv.info._Z25two_body_grad_lapl_kernelIdLi32EEvPPT_iiiiS1_iS0_S1_S1_S1_i --------------------------
	.section	.nv.info._Z25two_body_grad_lapl_kernelIdLi32EEvPPT_iiiiS1_iS0_S1_S1_S1_i,"",@"SHT_CUDA_INFO"
	.sectionflags	@""
	.align	4


	//----- nvinfo : EIATTR_CUDA_API_VERSION
	.align		4
        /*0000*/ 	.byte	0x04, 0x37
        /*0002*/ 	.short	(.L_131 - .L_130)
.L_130:
        /*0004*/ 	.word	0x00000082


	//----- nvinfo : EIATTR_KPARAM_INFO
	.align		4
.L_131:
        /*0008*/ 	.byte	0x04, 0x17
        /*000a*/ 	.short	(.L_133 - .L_132)
.L_132:
        /*000c*/ 	.word	0x00000000
        /*0010*/ 	.short	0x000b
        /*0012*/ 	.short	0x0048
        /*0014*/ 	.byte	0x00, 0xf0, 0x11, 0x00


	//----- nvinfo : EIATTR_KPARAM_INFO
	.align		4
.L_133:
        /*0018*/ 	.byte	0x04, 0x17
        /*001a*/ 	.short	(.L_135 - .L_134)
.L_134:
        /*001c*/ 	.word	0x00000000
        /*0020*/ 	.short	0x000a
        /*0022*/ 	.short	0x0040
        /*0024*/ 	.byte	0x00, 0xf5, 0x21, 0x00


	//----- nvinfo : EIATTR_KPARAM_INFO
	.align		4
.L_135:
        /*0028*/ 	.byte	0x04, 0x17
        /*002a*/ 	.short	(.L_137 - .L_136)
.L_136:
        /*002c*/ 	.word	0x00000000
        /*0030*/ 	.short	0x0009
        /*0032*/ 	.short	0x0038
        /*0034*/ 	.byte	0x00, 0xf5, 0x21, 0x00


	//----- nvinfo : EIATTR_KPARAM_INFO
	.align		4
.L_137:
        /*0038*/ 	.byte	0x04, 0x17
        /*003a*/ 	.short	(.L_139 - .L_138)
.L_138:
        /*003c*/ 	.word	0x00000000
        /*0040*/ 	.short	0x0008
        /*0042*/ 	.short	0x0030
        /*0044*/ 	.byte	0x00, 0xf5, 0x21, 0x00


	//----- nvinfo : EIATTR_KPARAM_INFO
	.align		4
.L_139:
        /*0048*/ 	.byte	0x04, 0x17
        /*004a*/ 	.short	(.L_141 - .L_140)
.L_140:
        /*004c*/ 	.word	0x00000000
        /*0050*/ 	.short	0x0007
        /*0052*/ 	.short	0x0028
        /*0054*/ 	.byte	0x00, 0xf0, 0x21, 0x00


	//----- nvinfo : EIATTR_KPARAM_INFO
	.align		4
.L_141:
        /*0058*/ 	.byte	0x04, 0x17
        /*005a*/ 	.short	(.L_143 - .L_142)
.L_142:
        /*005c*/ 	.word	0x00000000
        /*0060*/ 	.short	0x0006
        /*0062*/ 	.short	0x0020
        /*0064*/ 	.byte	0x00, 0xf0, 0x11, 0x00


	//----- nvinfo : EIATTR_KPARAM_INFO
	.align		4
.L_143:
        /*0068*/ 	.byte	0x04, 0x17
        /*006a*/ 	.short	(.L_145 - .L_144)
.L_144:
        /*006c*/ 	.word	0x00000000
        /*0070*/ 	.short	0x0005
        /*0072*/ 	.short	0x0018
        /*0074*/ 	.byte	0x00, 0xf5, 0x21, 0x00


	//----- nvinfo : EIATTR_KPARAM_INFO
	.align		4
.L_145:
        /*0078*/ 	.byte	0x04, 0x17
        /*007a*/ 	.short	(.L_147 - .L_146)
.L_146:
        /*007c*/ 	.word	0x00000000
        /*0080*/ 	.short	0x0004
        /*0082*/ 	.short	0x0014
        /*0084*/ 	.byte	0x00, 0xf0, 0x11, 0x00


	//----- nvinfo : EIATTR_KPARAM_INFO
	.align		4
.L_147:
        /*0088*/ 	.byte	0x04, 0x17
        /*008a*/ 	.short	(.L_149 - .L_148)
.L_148:
        /*008c*/ 	.word	0x00000000
        /*0090*/ 	.short	0x0003
        /*0092*/ 	.short	0x0010
        /*0094*/ 	.byte	0x00, 0xf0, 0x11, 0x00


	//----- nvinfo : EIATTR_KPARAM_INFO
	.align		4
.L_149:
        /*0098*/ 	.byte	0x04, 0x17
        /*009a*/ 	.short	(.L_151 - .L_150)
.L_150:
        /*009c*/ 	.word	0x00000000
        /*00a0*/ 	.short	0x0002
        /*00a2*/ 	.short	0x000c
        /*00a4*/ 	.byte	0x00, 0xf0, 0x11, 0x00


	//----- nvinfo : EIATTR_KPARAM_INFO
	.align		4
.L_151:
        /*00a8*/ 	.byte	0x04, 0x17
        /*00aa*/ 	.short	(.L_153 - .L_152)
.L_152:
        /*00ac*/ 	.word	0x00000000
        /*00b0*/ 	.short	0x0001
        /*00b2*/ 	.short	0x0008
        /*00b4*/ 	.byte	0x00, 0xf0, 0x11, 0x00


	//----- nvinfo : EIATTR_KPARAM_INFO
	.align		4
.L_153:
        /*00b8*/ 	.byte	0x04, 0x17
        /*00ba*/ 	.short	(.L_155 - .L_154)
.L_154:
        /*00bc*/ 	.word	0x00000000
        /*00c0*/ 	.short	0x0000
        /*00c2*/ 	.short	0x0000
        /*00c4*/ 	.byte	0x00, 0xf5, 0x21, 0x00


	//----- nvinfo : EIATTR_SPARSE_MMA_MASK
	.align		4
.L_155:
        /*00c8*/ 	.byte	0x03, 0x50
        /*00ca*/ 	.short	0x0000


	//----- nvinfo : EIATTR_MAXREG_COUNT
	.align		4
        /*00cc*/ 	.byte	0x03, 0x1b
        /*00ce*/ 	.short	0x00ff


	//----- nvinfo : EIATTR_NUM_BARRIERS
	.align		4
        /*00d0*/ 	.byte	0x02, 0x4c
        /*00d2*/ 	.byte	0x01
	.zero		1


	//----- nvinfo : EIATTR_MERCURY_ISA_VERSION
	.align		4
        /*00d4*/ 	.byte	0x03, 0x5f
        /*00d6*/ 	.short	0x0101


	//----- nvinfo : EIATTR_VRC_CTA_INIT_COUNT
	.align		4
        /*00d8*/ 	.byte	0x02, 0x4a
	.zero		1
	.zero		1


	//----- nvinfo : EIATTR_EXIT_INSTR_OFFSETS
	.align		4
        /*00dc*/ 	.byte	0x04, 0x1c
        /*00de*/ 	.short	(.L_157 - .L_156)


	//   ....[0]....
.L_156:
        /*00e0*/ 	.word	0x000007c0


	//   ....[1]....
        /*00e4*/ 	.word	0x00001e50


	//----- nvinfo : EIATTR_CRS_STACK_SIZE
	.align		4
.L_157:
        /*00e8*/ 	.byte	0x04, 0x1e
        /*00ea*/ 	.short	(.L_159 - .L_158)
.L_158:
        /*00ec*/ 	.word	0x00000000


	//----- nvinfo : EIATTR_CBANK_PARAM_SIZE
	.align		4
.L_159:
        /*00f0*/ 	.byte	0x03, 0x19
        /*00f2*/ 	.short	0x004c


	//----- nvinfo : EIATTR_PARAM_CBANK
	.align		4
        /*00f4*/ 	.byte	0x04, 0x0a
        /*00f6*/ 	.short	(.L_161 - .L_160)
	.align		4
.L_160:
        /*00f8*/ 	.word	index@(.nv.constant0._Z25two_body_grad_lapl_kernelIdLi32EEvPPT_iiiiS1_iS0_S1_S1_S1_i)
        /*00fc*/ 	.short	0x0380
        /*00fe*/ 	.short	0x004c


	//----- nvinfo : EIATTR_SW_WAR
	.align		4
.L_161:
        /*0100*/ 	.byte	0x04, 0x36
        /*0102*/ 	.short	(.L_163 - .L_162)
.L_162:
        /*0104*/ 	.word	0x00000008
.L_163:


//--------------------- .nv.info._Z25two_body_grad_lapl_kernelIfLi32EEvPPT_iiiiS1_iS0_S1_S1_S1_i --------------------------
	.section	.nv.info._Z25two_body_grad_lapl_kernelIfLi32EEvPPT_iiiiS1_iS0_S1_S1_S1_i,"",@"SHT_CUDA_INFO"
	.sectionflags	@""
	.align	4


	//----- nvinfo : EIATTR_CUDA_API_VERSION
	.align		4
        /*0000*/ 	.byte	0x04, 0x37
        /*0002*/ 	.short	(.L_165 - .L_164)
.L_164:
        /*0004*/ 	.word	0x00000082


	//----- nvinfo : EIATTR_KPARAM_INFO
	.align		4
.L_165:
        /*0008*/ 	.byte	0x04, 0x17
        /*000a*/ 	.short	(.L_167 - .L_166)
.L_166:
        /*000c*/ 	.word	0x00000000
        /*0010*/ 	.short	0x000b
        /*0012*/ 	.short	0x0040
        /*0014*/ 	.byte	0x00, 0xf0, 0x11, 0x00


	//----- nvinfo : EIATTR_KPARAM_INFO
	.align		4
.L_167:
        /*0018*/ 	.byte	0x04, 0x17
        /*001a*/ 	.short	(.L_169 - .L_168)
.L_168:
        /*001c*/ 	.word	0x00000000
        /*0020*/ 	.short	0x000a
        /*0022*/ 	.short	0x0038
        /*0024*/ 	.byte	0x00, 0xf5, 0x21, 0x00


	//----- nvinfo : EIATTR_KPARAM_INFO
	.align		4
.L_169:
        /*0028*/ 	.byte	0x04, 0x17
        /*002a*/ 	.short	(.L_171 - .L_170)
.L_170:
        /*002c*/ 	.word	0x00000000
        /*0030*/ 	.short	0x0009
        /*0032*/ 	.short	0x0030
        /*0034*/ 	.byte	0x00, 0xf5, 0x21, 0x00


	//----- nvinfo : EIATTR_KPARAM_INFO
	.align		4
.L_171:
        /*0038*/ 	.byte	0x04, 0x17
        /*003a*/ 	.short	(.L_173 - .L_172)
.L_172:
        /*003c*/ 	.word	0x00000000
        /*0040*/ 	.short	0x0008
        /*0042*/ 	.short	0x0028
        /*0044*/ 	.byte	0x00, 0xf5, 0x21, 0x00


	//----- nvinfo : EIATTR_KPARAM_INFO
	.align		4
.L_173:
        /*0048*/ 	.byte	0x04, 0x17
        /*004a*/ 	.short	(.L_175 - .L_174)
.L_174:
        /*004c*/ 	.word	0x00000000
        /*0050*/ 	.short	0x0007
        /*0052*/ 	.short	0x0024
        /*0054*/ 	.byte	0x00, 0xf0, 0x11, 0x00


	//----- nvinfo : EIATTR_KPARAM_INFO
	.align		4
.L_175:
        /*0058*/ 	.byte	0x04, 0x17
        /*005a*/ 	.short	(.L_177 - .L_176)
.L_176:
        /*005c*/ 	.word	0x00000000
        /*0060*/ 	.short	0x0006
        /*0062*/ 	.short	0x0020
        /*0064*/ 	.byte	0x00, 0xf0, 0x11, 0x00


	//----- nvinfo : EIATTR_KPARAM_INFO
	.align		4
.L_177:
        /*0068*/ 	.byte	0x04, 0x17
        /*006a*/ 	.short	(.L_179 - .L_178)
.L_178:
        /*006c*/ 	.word	0x00000000
        /*0070*/ 	.short	0x0005
        /*0072*/ 	.short	0x0018
        /*0074*/ 	.byte	0x00, 0xf5, 0x21, 0x00


	//----- nvinfo : EIATTR_KPARAM_INFO
	.align		4
.L_179:
        /*0078*/ 	.byte	0x04, 0x17
        /*007a*/ 	.short	(.L_181 - .L_180)
.L_180:
        /*007c*/ 	.word	0x00000000
        /*0080*/ 	.short	0x0004
        /*0082*/ 	.short	0x0014
        /*0084*/ 	.byte	0x00, 0xf0, 0x11, 0x00


	//----- nvinfo : EIATTR_KPARAM_INFO
	.align		4
.L_181:
        /*0088*/ 	.byte	0x04, 0x17
        /*008a*/ 	.short	(.L_183 - .L_182)
.L_182:
        /*008c*/ 	.word	0x00000000
        /*0090*/ 	.short	0x0003
        /*0092*/ 	.short	0x0010
        /*0094*/ 	.byte	0x00, 0xf0, 0x11, 0x00


	//----- nvinfo : EIATTR_KPARAM_INFO
	.align		4
.L_183:
        /*0098*/ 	.byte	0x04, 0x17
        /*009a*/ 	.short	(.L_185 - .L_184)
.L_184:
        /*009c*/ 	.word	0x00000000
        /*00a0*/ 	.short	0x0002
        /*00a2*/ 	.short	0x000c
        /*00a4*/ 	.byte	0x00, 0xf0, 0x11, 0x00


	//----- nvinfo : EIATTR_KPARAM_INFO
	.align		4
.L_185:
        /*00a8*/ 	.byte	0x04, 0x17
        /*00aa*/ 	.short	(.L_187 - .L_186)
.L_186:
        /*00ac*/ 	.word	0x00000000
        /*00b0*/ 	.short	0x0001
        /*00b2*/ 	.short	0x0008
        /*00b4*/ 	.byte	0x00, 0xf0, 0x11, 0x00


	//----- nvinfo : EIATTR_KPARAM_INFO
	.align		4
.L_187:
        /*00b8*/ 	.byte	0x04, 0x17
        /*00ba*/ 	.short	(.L_189 - .L_188)
.L_188:
        /*00bc*/ 	.word	0x00000000
        /*00c0*/ 	.short	0x0000
        /*00c2*/ 	.short	0x0000
        /*00c4*/ 	.byte	0x00, 0xf5, 0x21, 0x00


	//----- nvinfo : EIATTR_SPARSE_MMA_MASK
	.align		4
.L_189:
        /*00c8*/ 	.byte	0x03, 0x50
        /*00ca*/ 	.short	0x0000


	//----- nvinfo : EIATTR_MAXREG_COUNT
	.align		4
        /*00cc*/ 	.byte	0x03, 0x1b
        /*00ce*/ 	.short	0x00ff


	//----- nvinfo : EIATTR_NUM_BARRIERS
	.align		4
        /*00d0*/ 	.byte	0x02, 0x4c
        /*00d2*/ 	.byte	0x01
	.zero		1


	//----- nvinfo : EIATTR_MERCURY_ISA_VERSION
	.align		4
        /*00d4*/ 	.byte	0x03, 0x5f
        /*00d6*/ 	.short	0x0101


	//----- nvinfo : EIATTR_VRC_CTA_INIT_COUNT
	.align		4
        /*00d8*/ 	.byte	0x02, 0x4a
	.zero		1
	.zero		1


	//----- nvinfo : EIATTR_EXIT_INSTR_OFFSETS
	.align		4
        /*00dc*/ 	.byte	0x04, 0x1c
        /*00de*/ 	.short	(.L_191 - .L_190)


	//   ....[0]....
.L_190:
        /*00e0*/ 	.word	0x000006b0


	//   ....[1]....
        /*00e4*/ 	.word	0x00001b40


	//----- nvinfo : EIATTR_CRS_STACK_SIZE
	.align		4
.L_191:
        /*00e8*/ 	.byte	0x04, 0x1e
        /*00ea*/ 	.short	(.L_193 - .L_192)
.L_192:
        /*00ec*/ 	.word	0x00000000


	//----- nvinfo : EIATTR_CBANK_PARAM_SIZE
	.align		4
.L_193:
        /*00f0*/ 	.byte	0x03, 0x19
        /*00f2*/ 	.short	0x0044


	//----- nvinfo : EIATTR_PARAM_CBANK
	.align		4
        /*00f4*/ 	.byte	0x04, 0x0a
        /*00f6*/ 	.short	(.L_195 - .L_194)
	.align		4
.L_194:
        /*00f8*/ 	.word	index@(.nv.constant0._Z25two_body_grad_lapl_kernelIfLi32EEvPPT_iiiiS1_iS0_S1_S1_S1_i)
        /*00fc*/ 	.short	0x0380
        /*00fe*/ 	.short	0x0044


	//----- nvinfo : EIATTR_SW_WAR
	.align		4
.L_195:
        /*0100*/ 	.byte	0x04, 0x36
        /*0102*/ 	.short	(.L_197 - .L_196)
.L_196:
        /*0104*/ 	.word	0x00000008
.L_197:


//--------------------- .nv.info._Z22two_body_update_kernelIdEvPPT_ii --------------------------
	.section	.nv.info._Z22two_body_update_kernelIdEvPPT_ii,"",@"SHT_CUDA_INFO"
	.sectionflags	@""
	.align	4


	//----- nvinfo : EIATTR_CUDA_API_VERSION
	.align		4
        /*0000*/ 	.byte	0x04, 0x37
        /*0002*/ 	.short	(.L_199 - .L_198)
.L_198:
        /*0004*/ 	.word	0x00000082


	//----- nvinfo : EIATTR_KPARAM_INFO
	.align		4
.L_199:
        /*0008*/ 	.byte	0x04, 0x17
        /*000a*/ 	.short	(.L_201 - .L_200)
.L_200:
        /*000c*/ 	.word	0x00000000
        /*0010*/ 	.short	0x0002
        /*0012*/ 	.short	0x000c
        /*0014*/ 	.byte	0x00, 0xf0, 0x11, 0x00


	//----- nvinfo : EIATTR_KPARAM_INFO
	.align		4
.L_201:
        /*0018*/ 	.byte	0x04, 0x17
        /*001a*/ 	.short	(.L_203 - .L_202)
.L_202:
        /*001c*/ 	.word	0x00000000
        /*0020*/ 	.short	0x0001
        /*0022*/ 	.short	0x0008
        /*0024*/ 	.byte	0x00, 0xf0, 0x11, 0x00


	//----- nvinfo : EIATTR_KPARAM_INFO
	.align		4
.L_203:
        /*0028*/ 	.byte	0x04, 0x17
        /*002a*/ 	.short	(.L_205 - .L_204)
.L_204:
        /*002c*/ 	.word	0x00000000
        /*0030*/ 	.short	0x0000
        /*0032*/ 	.short	0x0000
        /*0034*/ 	.byte	0x00, 0xf5, 0x21, 0x00


	//----- nvinfo : EIATTR_SPARSE_MMA_MASK
	.align		4
.L_205:
        /*0038*/ 	.byte	0x03, 0x50
        /*003a*/ 	.short	0x0000


	//----- nvinfo : EIATTR_MAXREG_COUNT
	.align		4
        /*003c*/ 	.byte	0x03, 0x1b
        /*003e*/ 	.short	0x00ff


	//----- nvinfo : EIATTR_NUM_BARRIERS
	.align		4
        /*0040*/ 	.byte	0x02, 0x4c
        /*0042*/ 	.byte	0x01
	.zero		1


	//----- nvinfo : EIATTR_MERCURY_ISA_VERSION
	.align		4
        /*0044*/ 	.byte	0x03, 0x5f
        /*0046*/ 	.short	0x0101


	//----- nvinfo : EIATTR_VRC_CTA_INIT_COUNT
	.align		4
        /*0048*/ 	.byte	0x02, 0x4a
	.zero		1
	.zero		1


	//----- nvinfo : EIATTR_EXIT_INSTR_OFFSETS
	.align		4
        /*004c*/ 	.byte	0x04, 0x1c
        /*004e*/ 	.short	(.L_207 - .L_206)


	//   ....[0]....
.L_206:
        /*0050*/ 	.word	0x00000110


	//   ....[1]....
        /*0054*/ 	.word	0x000001d0


	//----- nvinfo : EIATTR_CRS_STACK_SIZE
	.align		4
.L_207:
        /*0058*/ 	.byte	0x04, 0x1e
        /*005a*/ 	.short	(.L_209 - .L_208)
.L_208:
        /*005c*/ 	.word	0x00000000


	//----- nvinfo : EIATTR_CBANK_PARAM_SIZE
	.align		4
.L_209:
        /*0060*/ 	.byte	0x03, 0x19
        /*0062*/ 	.short	0x0010


	//----- nvinfo : EIATTR_PARAM_CBANK
	.align		4
        /*0064*/ 	.byte	0x04, 0x0a
        /*0066*/ 	.short	(.L_211 - .L_210)
	.align		4
.L_210:
        /*0068*/ 	.word	index@(.nv.constant0._Z22two_body_update_kernelIdEvPPT_ii)
        /*006c*/ 	.short	0x0380
        /*006e*/ 	.short	0x0010


	//----- nvinfo : EIATTR_SW_WAR
	.align		4
.L_211:
        /*0070*/ 	.byte	0x04, 0x36
        /*0072*/ 	.short	(.L_213 - .L_212)
.L_212:
        /*0074*/ 	.word	0x00000008
.L_213:


//--------------------- .nv.info._Z22two_body_update_kernelIfEvPPT_ii --------------------------
	.section	.nv.info._Z22two_body_update_kernelIfEvPPT_ii,"",@"SHT_CUDA_INFO"
	.sectionflags	@""
	.align	4


	//----- nvinfo : EIATTR_CUDA_API_VERSION
	.align		4
        /*0000*/ 	.byte	0x04, 0x37
        /*0002*/ 	.short	(.L_215 - .L_214)
.L_214:
        /*0004*/ 	.word	0x00000082


	//----- nvinfo : EIATTR_KPARAM_INFO
	.align		4
.L_215:
        /*0008*/ 	.byte	0x04, 0x17
        /*000a*/ 	.short	(.L_217 - .L_216)
.L_216:
        /*000c*/ 	.word	0x00000000
        /*0010*/ 	.short	0x0002
        /*0012*/ 	.short	0x000c
        /*0014*/ 	.byte	0x00, 0xf0, 0x11, 0x00


	//----- nvinfo : EIATTR_KPARAM_INFO
	.align		4
.L_217:
        /*0018*/ 	.byte	0x04, 0x17
        /*001a*/ 	.short	(.L_219 - .L_218)
.L_218:
        /*001c*/ 	.word	0x00000000
        /*0020*/ 	.short	0x0001
        /*0022*/ 	.short	0x0008
        /*0024*/ 	.byte	0x00, 0xf0, 0x11, 0x00


	//----- nvinfo : EIATTR_KPARAM_INFO
	.align		4
.L_219:
        /*0028*/ 	.byte	0x04, 0x17
        /*002a*/ 	.short	(.L_221 - .L_220)
.L_220:
        /*002c*/ 	.word	0x00000000
        /*0030*/ 	.short	0x0000
        /*0032*/ 	.short	0x0000
        /*0034*/ 	.byte	0x00, 0xf5, 0x21, 0x00


	//----- nvinfo : EIATTR_SPARSE_MMA_MASK
	.align		4
.L_221:
        /*0038*/ 	.byte	0x03, 0x50
        /*003a*/ 	.short	0x0000


	//----- nvinfo : EIATTR_MAXREG_COUNT
	.align		4
        /*003c*/ 	.byte	0x03, 0x1b
        /*003e*/ 	.short	0x00ff


	//----- nvinfo : EIATTR_NUM_BARRIERS
	.align		4
        /*0040*/ 	.byte	0x02, 0x4c
        /*0042*/ 	.byte	0x01
	.zero		1


	//----- nvinfo : EIATTR_MERCURY_ISA_VERSION
	.align		4
        /*0044*/ 	.byte	0x03, 0x5f
        /*0046*/ 	.short	0x0101


	//----- nvinfo : EIATTR_VRC_CTA_INIT_COUNT
	.align		4
        /*0048*/ 	.byte	0x02, 0x4a
	.zero		1
	.zero		1


	//----- nvinfo : EIATTR_EXIT_INSTR_OFFSETS
	.align		4
        /*004c*/ 	.byte	0x04, 0x1c
        /*004e*/ 	.short	(.L_223 - .L_222)


	//   ....[0]....
.L_222:
        /*0050*/ 	.word	0x00000110


	//   ....[1]....
        /*0054*/ 	.word	0x000001d0


	//----- nvinfo : EIATTR_CRS_STACK_SIZE
	.align		4
.L_223:
        /*0058*/ 	.byte	0x04, 0x1e
        /*005a*/ 	.short	(.L_225 - .L_224)
.L_224:
        /*005c*/ 	.word	0x00000000


	//----- nvinfo : EIATTR_CBANK_PARAM_SIZE
	.align		4
.L_225:
        /*0060*/ 	.byte	0x03, 0x19
        /*0062*/ 	.short	0x0010


	//----- nvinfo : EIATTR_PARAM_CBANK
	.align		4
        /*0064*/ 	.byte	0x04, 0x0a
        /*0066*/ 	.short	(.L_227 - .L_226)
	.align		4
.L_226:
        /*0068*/ 	.word	index@(.nv.constant0._Z22two_body_update_kernelIfEvPPT_ii)
        /*006c*/ 	.short	0x0380
        /*006e*/ 	.short	0x0010


	//----- nvinfo : EIATTR_SW_WAR
	.align		4
.L_227:
        /*0070*/ 	.byte	0x04, 0x36
        /*0072*/ 	.short	(.L_229 - .L_228)
.L_228:
        /*0074*/ 	.word	0x00000008
.L_229:


//--------------------- .nv.info._Z21two_body_ratio_kernelIdLi128EEvPPT_iiiS1_iS1_iS0_S1_S1_S1_ --------------------------
	.section	.nv.info._Z21two_body_ratio_kernelIdLi128EEvPPT_iiiS1_iS1_iS0_S1_S1_S1_,"",@"SHT_CUDA_INFO"
	.sectionflags	@""
	.align	4


	//----- nvinfo : EIATTR_CUDA_API_VERSION
	.align		4
        /*0000*/ 	.byte	0x04, 0x37
        /*0002*/ 	.short	(.L_231 - .L_230)
.L_230:
        /*0004*/ 	.word	0x00000082


	//----- nvinfo : EIATTR_KPARAM_INFO
	.align		4
.L_231:
        /*0008*/ 	.byte	0x04, 0x17
        /*000a*/ 	.short	(.L_233 - .L_232)
.L_232:
        /*000c*/ 	.word	0x00000000
        /*0010*/ 	.short	0x000b
        /*0012*/ 	.short	0x0050
        /*0014*/ 	.byte	0x00, 0xf5, 0x21, 0x00


	//----- nvinfo : EIATTR_KPARAM_INFO
	.align		4
.L_233:
        /*0018*/ 	.byte	0x04, 0x17
        /*001a*/ 	.short	(.L_235 - .L_234)
.L_234:
        /*001c*/ 	.word	0x00000000
        /*0020*/ 	.short	0x000a
        /*0022*/ 	.short	0x0048
        /*0024*/ 	.byte	0x00, 0xf5, 0x21, 0x00


	//----- nvinfo : EIATTR_KPARAM_INFO
	.align		4
.L_235:
        /*0028*/ 	.byte	0x04, 0x17
        /*002a*/ 	.short	(.L_237 - .L_236)
.L_236:
        /*002c*/ 	.word	0x00000000
        /*0030*/ 	.short	0x0009
        /*0032*/ 	.short	0x0040
        /*0034*/ 	.byte	0x00, 0xf5, 0x21, 0x00


	//----- nvinfo : EIATTR_KPARAM_INFO
	.align		4
.L_237:
        /*0038*/ 	.byte	0x04, 0x17
        /*003a*/ 	.short	(.L_239 - .L_238)
.L_238:
        /*003c*/ 	.word	0x00000000
        /*0040*/ 	.short	0x0008
        /*0042*/ 	.short	0x0038
        /*0044*/ 	.byte	0x00, 0xf0, 0x21, 0x00


	//----- nvinfo : EIATTR_KPARAM_INFO
	.align		4
.L_239:
        /*0048*/ 	.byte	0x04, 0x17
        /*004a*/ 	.short	(.L_241 - .L_240)
.L_240:
        /*004c*/ 	.word	0x00000000
        /*0050*/ 	.short	0x0007
        /*0052*/ 	.short	0x0030
        /*0054*/ 	.byte	0x00, 0xf0, 0x11, 0x00


	//----- nvinfo : EIATTR_KPARAM_INFO
	.align		4
.L_241:
        /*0058*/ 	.byte	0x04, 0x17
        /*005a*/ 	.short	(.L_243 - .L_242)
.L_242:
        /*005c*/ 	.word	0x00000000
        /*0060*/ 	.short	0x0006
        /*0062*/ 	.short	0x0028
        /*0064*/ 	.byte	0x00, 0xf5, 0x21, 0x00


	//----- nvinfo : EIATTR_KPARAM_INFO
	.align		4
.L_243:
        /*0068*/ 	.byte	0x04, 0x17
        /*006a*/ 	.short	(.L_245 - .L_244)
.L_244:
        /*006c*/ 	.word	0x00000000
        /*0070*/ 	.short	0x0005
        /*0072*/ 	.short	0x0020
        /*0074*/ 	.byte	0x00, 0xf0, 0x11, 0x00


	//----- nvinfo : EIATTR_KPARAM_INFO
	.align		4
.L_245:
        /*0078*/ 	.byte	0x04, 0x17
        /*007a*/ 	.short	(.L_247 - .L_246)
.L_246:
        /*007c*/ 	.word	0x00000000
        /*0080*/ 	.short	0x0004
        /*0082*/ 	.short	0x0018
        /*0084*/ 	.byte	0x00, 0xf5, 0x21, 0x00


	//----- nvinfo : EIATTR_KPARAM_INFO
	.align		4
.L_247:
        /*0088*/ 	.byte	0x04, 0x17
        /*008a*/ 	.short	(.L_249 - .L_248)
.L_248:
        /*008c*/ 	.word	0x00000000
        /*0090*/ 	.short	0x0003
        /*0092*/ 	.short	0x0010
        /*0094*/ 	.byte	0x00, 0xf0, 0x11, 0x00


	//----- nvinfo : EIATTR_KPARAM_INFO
	.align		4
.L_249:
        /*0098*/ 	.byte	0x04, 0x17
        /*009a*/ 	.short	(.L_251 - .L_250)
.L_250:
        /*009c*/ 	.word	0x00000000
        /*00a0*/ 	.short	0x0002
        /*00a2*/ 	.short	0x000c
        /*00a4*/ 	.byte	0x00, 0xf0, 0x11, 0x00


	//----- nvinfo : EIATTR_KPARAM_INFO
	.align		4
.L_251:
        /*00a8*/ 	.byte	0x04, 0x17
        /*00aa*/ 	.short	(.L_253 - .L_252)
.L_252:
        /*00ac*/ 	.word	0x00000000
        /*00b0*/ 	.short	0x0001
        /*00b2*/ 	.short	0x0008
        /*00b4*/ 	.byte	0x00, 0xf0, 0x11, 0x00


	//----- nvinfo : EIATTR_KPARAM_INFO
	.align		4
.L_253:
        /*00b8*/ 	.byte	0x04, 0x17
        /*00ba*/ 	.short	(.L_255 - .L_254)
.L_254:
        /*00bc*/ 	.word	0x00000000
        /*00c0*/ 	.short	0x0000
        /*00c2*/ 	.short	0x0000
        /*00c4*/ 	.byte	0x00, 0xf5, 0x21, 0x00


	//----- nvinfo : EIATTR_SPARSE_MMA_MASK
	.align		4
.L_255:
        /*00c8*/ 	.byte	0x03, 0x50
        /*00ca*/ 	.short	0x0000


	//----- nvinfo : EIATTR_MAXREG_COUNT
	.align		4
        /*00cc*/ 	.byte	0x03, 0x1b
        /*00ce*/ 	.short	0x00ff


	//----- nvinfo : EIATTR_NUM_BARRIERS
	.align		4
        /*00d0*/ 	.byte	0x02, 0x4c
        /*00d2*/ 	.byte	0x01
	.zero		1


	//----- nvinfo : EIATTR_MERCURY_ISA_VERSION
	.align		4
        /*00d4*/ 	.byte	0x03, 0x5f
        /*00d6*/ 	.short	0x0101


	//----- nvinfo : EIATTR_VRC_CTA_INIT_COUNT
	.align		4
        /*00d8*/ 	.byte	0x02, 0x4a
	.zero		1
	.zero		1


	//----- nvinfo : EIATTR_EXIT_INSTR_OFFSETS
	.align		4
        /*00dc*/ 	.byte	0x04, 0x1c
        /*00de*/ 	.short	(.L_257 - .L_256)


	//   ....[0]....
.L_256:
        /*00e0*/ 	.word	0x00001cf0


	//   ....[1]....
        /*00e4*/ 	.word	0x00001d80


	//----- nvinfo : EIATTR_CRS_STACK_SIZE
	.align		4
.L_257:
        /*00e8*/ 	.byte	0x04, 0x1e
        /*00ea*/ 	.short	(.L_259 - .L_258)
.L_258:
        /*00ec*/ 	.word	0x00000000


	//----- nvinfo : EIATTR_CBANK_PARAM_SIZE
	.align		4
.L_259:
        /*00f0*/ 	.byte	0x03, 0x19
        /*00f2*/ 	.short	0x0058


	//----- nvinfo : EIATTR_PARAM_CBANK
	.align		4
        /*00f4*/ 	.byte	0x04, 0x0a
        /*00f6*/ 	.short	(.L_261 - .L_260)
	.align		4
.L_260:
        /*00f8*/ 	.word	index@(.nv.constant0._Z21two_body_ratio_kernelIdLi128EEvPPT_iiiS1_iS1_iS0_S1_S1_S1_)
        /*00fc*/ 	.short	0x0380
        /*00fe*/ 	.short	0x0058


	//----- nvinfo : EIATTR_SW_WAR
	.align		4
.L_261:
        /*0100*/ 	.byte	0x04, 0x36
        /*0102*/ 	.short	(.L_263 - .L_262)
.L_262:
        /*0104*/ 	.word	0x00000008
.L_263:


//--------------------- .nv.info._Z21two_body_ratio_kernelIfLi128EEvPPT_iiiS1_iS1_iS0_S1_S1_S1_ --------------------------
	.section	.nv.info._Z21two_body_ratio_kernelIfLi128EEvPPT_iiiS1_iS1_iS0_S1_S1_S1_,"",@"SHT_CUDA_INFO"
	.sectionflags	@""
	.align	4


	//----- nvinfo : EIATTR_CUDA_API_VERSION
	.align		4
        /*0000*/ 	.byte	0x04, 0x37
        /*0002*/ 	.short	(.L_265 - .L_264)
.L_264:
        /*0004*/ 	.word	0x00000082


	//----- nvinfo : EIATTR_KPARAM_INFO
	.align		4
.L_265:
        /*0008*/ 	.byte	0x04, 0x17
        /*000a*/ 	.short	(.L_267 - .L_266)
.L_266:
        /*000c*/ 	.word	0x00000000
        /*0010*/ 	.short	0x000b
        /*0012*/ 	.short	0x0048
        /*0014*/ 	.byte	0x00, 0xf5, 0x21, 0x00


	//----- nvinfo : EIATTR_KPARAM_INFO
	.align		4
.L_267:
        /*0018*/ 	.byte	0x04, 0x17
        /*001a*/ 	.short	(.L_269 - .L_268)
.L_268:
        /*001c*/ 	.word	0x00000000
        /*0020*/ 	.short	0x000a
        /*0022*/ 	.short	0x0040
        /*0024*/ 	.byte	0x00, 0xf5, 0x21, 0x00


	//----- nvinfo : EIATTR_KPARAM_INFO
	.align		4
.L_269:
        /*0028*/ 	.byte	0x04, 0x17
        /*002a*/ 	.short	(.L_271 - .L_270)
.L_270:
        /*002c*/ 	.word	0x00000000
        /*0030*/ 	.short	0x0009
        /*0032*/ 	.short	0x0038
        /*0034*/ 	.byte	0x00, 0xf5, 0x21, 0x00


	//----- nvinfo : EIATTR_KPARAM_INFO
	.align		4
.L_271:
        /*0038*/ 	.byte	0x04, 0x17
        /*003a*/ 	.short	(.L_273 - .L_272)
.L_272:
        /*003c*/ 	.word	0x00000000
        /*0040*/ 	.short	0x0008
        /*0042*/ 	.short	0x0034
        /*0044*/ 	.byte	0x00, 0xf0, 0x11, 0x00


	//----- nvinfo : EIATTR_KPARAM_INFO
	.align		4
.L_273:
        /*0048*/ 	.byte	0x04, 0x17
        /*004a*/ 	.short	(.L_275 - .L_274)
.L_274:
        /*004c*/ 	.word	0x00000000
        /*0050*/ 	.short	0x0007
        /*0052*/ 	.short	0x0030
        /*0054*/ 	.byte	0x00, 0xf0, 0x11, 0x00


	//----- nvinfo : EIATTR_KPARAM_INFO
	.align		4
.L_275:
        /*0058*/ 	.byte	0x04, 0x17
        /*005a*/ 	.short	(.L_277 - .L_276)
.L_276:
        /*005c*/ 	.word	0x00000000
        /*0060*/ 	.short	0x0006
        /*0062*/ 	.short	0x0028
        /*0064*/ 	.byte	0x00, 0xf5, 0x21, 0x00


	//----- nvinfo : EIATTR_KPARAM_INFO
	.align		4
.L_277:
        /*0068*/ 	.byte	0x04, 0x17
        /*006a*/ 	.short	(.L_279 - .L_278)
.L_278:
        /*006c*/ 	.word	0x00000000
        /*0070*/ 	.short	0x0005
        /*0072*/ 	.short	0x0020
        /*0074*/ 	.byte	0x00, 0xf0, 0x11, 0x00


	//----- nvinfo : EIATTR_KPARAM_INFO
	.align		4
.L_279:
        /*0078*/ 	.byte	0x04, 0x17
        /*007a*/ 	.short	(.L_281 - .L_280)
.L_280:
        /*007c*/ 	.word	0x00000000
        /*0080*/ 	.short	0x0004
        /*0082*/ 	.short	0x0018
        /*0084*/ 	.byte	0x00, 0xf5, 0x21, 0x00


	//----- nvinfo : EIATTR_KPARAM_INFO
	.align		4
.L_281:
        /*0088*/ 	.byte	0x04, 0x17
        /*008a*/ 	.short	(.L_283 - .L_282)
.L_282:
        /*008c*/ 	.word	0x00000000
        /*0090*/ 	.short	0x0003
        /*0092*/ 	.short	0x0010
        /*0094*/ 	.byte	0x00, 0xf0, 0x11, 0x00


	//----- nvinfo : EIATTR_KPARAM_INFO
	.align		4
.L_283:
        /*0098*/ 	.byte	0x04, 0x17
        /*009a*/ 	.short	(.L_285 - .L_284)
.L_284:
        /*009c*/ 	.word	0x00000000
        /*00a0*/ 	.short	0x0002
        /*00a2*/ 	.short	0x000c
        /*00a4*/ 	.byte	0x00, 0xf0, 0x11, 0x00


	//----- nvinfo : EIATTR_KPARAM_INFO
	.align		4
.L_285:
        /*00a8*/ 	.byte	0x04, 0x17
        /*00aa*/ 	.short	(.L_287 - .L_286)
.L_286:
        /*00ac*/ 	.word	0x00000000
        /*00b0*/ 	.short	0x0001
        /*00b2*/ 	.short	0x0008
        /*00b4*/ 	.byte	0x00, 0xf0, 0x11, 0x00


	//----- nvinfo : EIATTR_KPARAM_INFO
	.align		4
.L_287:
        /*00b8*/ 	.byte	0x04, 0x17
        /*00ba*/ 	.short	(.L_289 - .L_288)
.L_288:
        /*00bc*/ 	.word	0x00000000
        /*00c0*/ 	.short	0x0000
        /*00c2*/ 	.short	0x0000
        /*00c4*/ 	.byte	0x00, 0xf5, 0x21, 0x00


	//----- nvinfo : EIATTR_SPARSE_MMA_MASK
	.align		4
.L_289:
        /*00c8*/ 	.byte	0x03, 0x50
        /*00ca*/ 	.short	0x0000


	//----- nvinfo : EIATTR_MAXREG_COUNT
	.align		4
        /*00cc*/ 	.byte	0x03, 0x1b
        /*00ce*/ 	.short	0x00ff


	//----- nvinfo : EIATTR_NUM_BARRIERS
	.align		4
        /*00d0*/ 	.byte	0x02, 0x4c
        /*00d2*/ 	.byte	0x01
	.zero		1


	//----- nvinfo : EIATTR_MERCURY_ISA_VERSION
	.align		4
        /*00d4*/ 	.byte	0x03, 0x5f
        /*00d6*/ 	.short	0x0101


	//----- nvinfo : EIATTR_UNUSED_LOAD_BYTE_OFFSET
	.align		4
        /*00d8*/ 	.byte	0x04, 0x44
        /*00da*/ 	.short	(.L_291 - .L_290)


	//   ....[0]....
.L_290:
        /*00dc*/ 	.word	0x000010d0
        /*00e0*/ 	.word	0x0000fff0


	//----- nvinfo : EIATTR_VRC_CTA_INIT_COUNT
	.align		4
.L_291:
        /*00e4*/ 	.byte	0x02, 0x4a
	.zero		1
	.zero		1


	//----- nvinfo : EIATTR_EXIT_INSTR_OFFSETS
	.align		4
        /*00e8*/ 	.byte	0x04, 0x1c
        /*00ea*/ 	.short	(.L_293 - .L_292)


	//   ....[0]....
.L_292:
        /*00ec*/ 	.word	0x00001a70


	//   ....[1]....
        /*00f0*/ 	.word	0x00001b00


	//----- nvinfo : EIATTR_CRS_STACK_SIZE
	.align		4
.L_293:
        /*00f4*/ 	.byte	0x04, 0x1e
        /*00f6*/ 	.short	(.L_295 - .L_294)
.L_294:
        /*00f8*/ 	.word	0x00000000


	//----- nvinfo : EIATTR_CBANK_PARAM_SIZE
	.align		4
.L_295:
        /*00fc*/ 	.byte	0x03, 0x19
        /*00fe*/ 	.short	0x0050


	//----- nvinfo : EIATTR_PARAM_CBANK
	.align		4
        /*0100*/ 	.byte	0x04, 0x0a
        /*0102*/ 	.short	(.L_297 - .L_296)
	.align		4
.L_296:
        /*0104*/ 	.word	index@(.nv.constant0._Z21two_body_ratio_kernelIfLi128EEvPPT_iiiS1_iS1_iS0_S1_S1_S1_)
        /*0108*/ 	.short	0x0380
        /*010a*/ 	.short	0x0050


	//----- nvinfo : EIATTR_SW_WAR
	.align		4
.L_297:
        /*010c*/ 	.byte	0x04, 0x36
        /*010e*/ 	.short	(.L_299 - .L_298)
.L_298:
        /*0110*/ 	.word	0x00000008
.L_299:


//--------------------- .nv.info._Z19two_body_sum_kernelIdLi128EEvPPT_iiiiS1_iS0_S1_S1_S1_ --------------------------
	.section	.nv.info._Z19two_body_sum_kernelIdLi128EEvPPT_iiiiS1_iS0_S1_S1_S1_,"",@"SHT_CUDA_INFO"
	.sectionflags	@""
	.align	4


	//----- nvinfo : EIATTR_CUDA_API_VERSION
	.align		4
        /*0000*/ 	.byte	0x04, 0x37
        /*0002*/ 	.short	(.L_301 - .L_300)
.L_300:
        /*0004*/ 	.word	0x00000082


	//----- nvinfo : EIATTR_KPARAM_INFO
	.align		4
.L_301:
        /*0008*/ 	.byte	0x04, 0x17
        /*000a*/ 	.short	(.L_303 - .L_302)
.L_302:
        /*000c*/ 	.word	0x00000000
        /*0010*/ 	.short	0x000a
        /*0012*/ 	.short	0x0040
        /*0014*/ 	.byte	0x00, 0xf5, 0x21, 0x00


	//----- nvinfo : EIATTR_KPARAM_INFO
	.align		4
.L_303:
        /*0018*/ 	.byte	0x04, 0x17
        /*001a*/ 	.short	(.L_305 - .L_304)
.L_304:
        /*001c*/ 	.word	0x00000000
        /*0020*/ 	.short	0x0009
        /*0022*/ 	.short	0x0038
        /*0024*/ 	.byte	0x00, 0xf5, 0x21, 0x00


	//----- nvinfo : EIATTR_KPARAM_INFO
	.align		4
.L_305:
        /*0028*/ 	.byte	0x04, 0x17
        /*002a*/ 	.short	(.L_307 - .L_306)
.L_306:
        /*002c*/ 	.word	0x00000000
        /*0030*/ 	.short	0x0008
        /*0032*/ 	.short	0x0030
        /*0034*/ 	.byte	0x00, 0xf5, 0x21, 0x00


	//----- nvinfo : EIATTR_KPARAM_INFO
	.align		4
.L_307:
        /*0038*/ 	.byte	0x04, 0x17
        /*003a*/ 	.short	(.L_309 - .L_308)
.L_308:
        /*003c*/ 	.word	0x00000000
        /*0040*/ 	.short	0x0007
        /*0042*/ 	.short	0x0028
        /*0044*/ 	.byte	0x00, 0xf0, 0x21, 0x00


	//----- nvinfo : EIATTR_KPARAM_INFO
	.align		4
.L_309:
        /*0048*/ 	.byte	0x04, 0x17
        /*004a*/ 	.short	(.L_311 - .L_310)
.L_310:
        /*004c*/ 	.word	0x00000000
        /*0050*/ 	.short	0x0006
        /*0052*/ 	.short	0x0020
        /*0054*/ 	.byte	0x00, 0xf0, 0x11, 0x00


	//----- nvinfo : EIATTR_KPARAM_INFO
	.align		4
.L_311:
        /*0058*/ 	.byte	0x04, 0x17
        /*005a*/ 	.short	(.L_313 - .L_312)
.L_312:
        /*005c*/ 	.word	0x00000000
        /*0060*/ 	.short	0x0005
        /*0062*/ 	.short	0x0018
        /*0064*/ 	.byte	0x00, 0xf5, 0x21, 0x00


	//----- nvinfo : EIATTR_KPARAM_INFO
	.align		4
.L_313:
        /*0068*/ 	.byte	0x04, 0x17
        /*006a*/ 	.short	(.L_315 - .L_314)
.L_314:
        /*006c*/ 	.word	0x00000000
        /*0070*/ 	.short	0x0004
        /*0072*/ 	.short	0x0014
        /*0074*/ 	.byte	0x00, 0xf0, 0x11, 0x00


	//----- nvinfo : EIATTR_KPARAM_INFO
	.align		4
.L_315:
        /*0078*/ 	.byte	0x04, 0x17
        /*007a*/ 	.short	(.L_317 - .L_316)
.L_316:
        /*007c*/ 	.word	0x00000000
        /*0080*/ 	.short	0x0003
        /*0082*/ 	.short	0x0010
        /*0084*/ 	.byte	0x00, 0xf0, 0x11, 0x00


	//----- nvinfo : EIATTR_KPARAM_INFO
	.align		4
.L_317:
        /*0088*/ 	.byte	0x04, 0x17
        /*008a*/ 	.short	(.L_319 - .L_318)
.L_318:
        /*008c*/ 	.word	0x00000000
        /*0090*/ 	.short	0x0002
        /*0092*/ 	.short	0x000c
        /*0094*/ 	.byte	0x00, 0xf0, 0x11, 0x00


	//----- nvinfo : EIATTR_KPARAM_INFO
	.align		4
.L_319:
        /*0098*/ 	.byte	0x04, 0x17
        /*009a*/ 	.short	(.L_321 - .L_320)
.L_320:
        /*009c*/ 	.word	0x00000000
        /*00a0*/ 	.short	0x0001
        /*00a2*/ 	.short	0x0008
        /*00a4*/ 	.byte	0x00, 0xf0, 0x11, 0x00


	//----- nvinfo : EIATTR_KPARAM_INFO
	.align		4
.L_321:
        /*00a8*/ 	.byte	0x04, 0x17
        /*00aa*/ 	.short	(.L_323 - .L_322)
.L_322:
        /*00ac*/ 	.word	0x00000000
        /*00b0*/ 	.short	0x0000
        /*00b2*/ 	.short	0x0000
        /*00b4*/ 	.byte	0x00, 0xf5, 0x21, 0x00


	//----- nvinfo : EIATTR_SPARSE_MMA_MASK
	.align		4
.L_323:
        /*00b8*/ 	.byte	0x03, 0x50
        /*00ba*/ 	.short	0x0000


	//----- nvinfo : EIATTR_MAXREG_COUNT
	.align		4
        /*00bc*/ 	.byte	0x03, 0x1b
        /*00be*/ 	.short	0x00ff


	//----- nvinfo : EIATTR_NUM_BARRIERS
	.align		4
        /*00c0*/ 	.byte	0x02, 0x4c
        /*00c2*/ 	.byte	0x01
	.zero		1


	//----- nvinfo : EIATTR_MERCURY_ISA_VERSION
	.align		4
        /*00c4*/ 	.byte	0x03, 0x5f
        /*00c6*/ 	.short	0x0101


	//----- nvinfo : EIATTR_VRC_CTA_INIT_COUNT
	.align		4
        /*00c8*/ 	.byte	0x02, 0x4a
	.zero		1
	.zero		1


	//----- nvinfo : EIATTR_EXIT_INSTR_OFFSETS
	.align		4
        /*00cc*/ 	.byte	0x04, 0x1c
        /*00ce*/ 	.short	(.L_325 - .L_324)


	//   ....[0]....
.L_324:
        /*00d0*/ 	.word	0x000018b0


	//   ....[1]....
        /*00d4*/ 	.word	0x000019a0


	//----- nvinfo : EIATTR_CRS_STACK_SIZE
	.align		4
.L_325:
        /*00d8*/ 	.byte	0x04, 0x1e
        /*00da*/ 	.short	(.L_327 - .L_326)
.L_326:
        /*00dc*/ 	.word	0x00000000


	//----- nvinfo : EIATTR_CBANK_PARAM_SIZE
	.align		4
.L_327:
        /*00e0*/ 	.byte	0x03, 0x19
        /*00e2*/ 	.short	0x0048


	//----- nvinfo : EIATTR_PARAM_CBANK
	.align		4
        /*00e4*/ 	.byte	0x04, 0x0a
        /*00e6*/ 	.short	(.L_329 - .L_328)
	.align		4
.L_328:
        /*00e8*/ 	.word	index@(.nv.constant0._Z19two_body_sum_kernelIdLi128EEvPPT_iiiiS1_iS0_S1_S1_S1_)
        /*00ec*/ 	.short	0x0380
        /*00ee*/ 	.short	0x0048


	//----- nvinfo : EIATTR_SW_WAR
	.align		4
.L_329:
        /*00f0*/ 	.byte	0x04, 0x36
        /*00f2*/ 	.short	(.L_331 - .L_330)
.L_330:
        /*00f4*/ 	.word	0x00000008
.L_331:


//--------------------- .nv.info._Z19two_body_sum_kernelIfLi128EEvPPT_iiiiS1_iS0_S1_S1_S1_ --------------------------
	.section	.nv.info._Z19two_body_sum_kernelIfLi128EEvPPT_iiiiS1_iS0_S1_S1_S1_,"",@"SHT_CUDA_INFO"
	.sectionflags	@""
	.align	4


	//----- nvinfo : EIATTR_CUDA_API_VERSION
	.align		4
        /*0000*/ 	.byte	0x04, 0x37
        /*0002*/ 	.short	(.L_333 - .L_332)
.L_332:
        /*0004*/ 	.word	0x00000082


	//----- nvinfo : EIATTR_KPARAM_INFO
	.align		4
.L_333:
        /*0008*/ 	.byte	0x04, 0x17
        /*000a*/ 	.short	(.L_335 - .L_334)
.L_334:
        /*000c*/ 	.word	0x00000000
        /*0010*/ 	.short	0x000a
        /*0012*/ 	.short	0x0038
        /*0014*/ 	.byte	0x00, 0xf5, 0x21, 0x00


	//----- nvinfo : EIATTR_KPARAM_INFO
	.align		4
.L_335:
        /*0018*/ 	.byte	0x04, 0x17
        /*001a*/ 	.short	(.L_337 - .L_336)
.L_336:
        /*001c*/ 	.word	0x00000000
        /*0020*/ 	.short	0x0009
        /*0022*/ 	.short	0x0030
        /*0024*/ 	.byte	0x00, 0xf5, 0x21, 0x00


	//----- nvinfo : EIATTR_KPARAM_INFO
	.align		4
.L_337:
        /*0028*/ 	.byte	0x04, 0x17
        /*002a*/ 	.short	(.L_339 - .L_338)
.L_338:
        /*002c*/ 	.word	0x00000000
        /*0030*/ 	.short	0x0008
        /*0032*/ 	.short	0x0028
        /*0034*/ 	.byte	0x00, 0xf5, 0x21, 0x00


	//----- nvinfo : EIATTR_KPARAM_INFO
	.align		4
.L_339:
        /*0038*/ 	.byte	0x04, 0x17
        /*003a*/ 	.short	(.L_341 - .L_340)
.L_340:
        /*003c*/ 	.word	0x00000000
        /*0040*/ 	.short	0x0007
        /*0042*/ 	.short	0x0024
        /*0044*/ 	.byte	0x00, 0xf0, 0x11, 0x00


	//----- nvinfo : EIATTR_KPARAM_INFO
	.align		4
.L_341:
        /*0048*/ 	.byte	0x04, 0x17
        /*004a*/ 	.short	(.L_343 - .L_342)
.L_342:
        /*004c*/ 	.word	0x00000000
        /*0050*/ 	.short	0x0006
        /*0052*/ 	.short	0x0020
        /*0054*/ 	.byte	0x00, 0xf0, 0x11, 0x00


	//----- nvinfo : EIATTR_KPARAM_INFO
	.align		4
.L_343:
        /*0058*/ 	.byte	0x04, 0x17
        /*005a*/ 	.short	(.L_345 - .L_344)
.L_344:
        /*005c*/ 	.word	0x00000000
        /*0060*/ 	.short	0x0005
        /*0062*/ 	.short	0x0018
        /*0064*/ 	.byte	0x00, 0xf5, 0x21, 0x00


	//----- nvinfo : EIATTR_KPARAM_INFO
	.align		4
.L_345:
        /*0068*/ 	.byte	0x04, 0x17
        /*006a*/ 	.short	(.L_347 - .L_346)
.L_346:
        /*006c*/ 	.word	0x00000000
        /*0070*/ 	.short	0x0004
        /*0072*/ 	.short	0x0014
        /*0074*/ 	.byte	0x00, 0xf0, 0x11, 0x00


	//----- nvinfo : EIATTR_KPARAM_INFO
	.align		4
.L_347:
        /*0078*/ 	.byte	0x04, 0x17
        /*007a*/ 	.short	(.L_349 - .L_348)
.L_348:
        /*007c*/ 	.word	0x00000000
        /*0080*/ 	.short	0x0003
        /*0082*/ 	.short	0x0010
        /*0084*/ 	.byte	0x00, 0xf0, 0x11, 0x00


	//----- nvinfo : EIATTR_KPARAM_INFO
	.align		4
.L_349:
        /*0088*/ 	.byte	0x04, 0x17
        /*008a*/ 	.short	(.L_351 - .L_350)
.L_350:
        /*008c*/ 	.word	0x00000000
        /*0090*/ 	.short	0x0002
        /*0092*/ 	.short	0x000c
        /*0094*/ 	.byte	0x00, 0xf0, 0x11, 0x00


	//----- nvinfo : EIATTR_KPARAM_INFO
	.align		4
.L_351:
        /*0098*/ 	.byte	0x04, 0x17
        /*009a*/ 	.short	(.L_353 - .L_352)
.L_352:
        /*009c*/ 	.word	0x00000000
        /*00a0*/ 	.short	0x0001
        /*00a2*/ 	.short	0x0008
        /*00a4*/ 	.byte	0x00, 0xf0, 0x11, 0x00


	//----- nvinfo : EIATTR_KPARAM_INFO
	.align		4
.L_353:
        /*00a8*/ 	.byte	0x04, 0x17
        /*00aa*/ 	.short	(.L_355 - .L_354)
.L_354:
        /*00ac*/ 	.word	0x00000000
        /*00b0*/ 	.short	0x0000
        /*00b2*/ 	.short	0x0000
        /*00b4*/ 	.byte	0x00, 0xf5, 0x21, 0x00


	//----- nvinfo : EIATTR_SPARSE_MMA_MASK
	.align		4
.L_355:
        /*00b8*/ 	.byte	0x03, 0x50
        /*00ba*/ 	.short	0x0000


	//----- nvinfo : EIATTR_MAXREG_COUNT
	.align		4
        /*00bc*/ 	.byte	0x03, 0x1b
        /*00be*/ 	.short	0x00ff


	//----- nvinfo : EIATTR_NUM_BARRIERS
	.align		4
        /*00c0*/ 	.byte	0x02, 0x4c
        /*00c2*/ 	.byte	0x01
	.zero		1


	//----- nvinfo : EIATTR_MERCURY_ISA_VERSION
	.align		4
        /*00c4*/ 	.byte	0x03, 0x5f
        /*00c6*/ 	.short	0x0101


	//----- nvinfo : EIATTR_VRC_CTA_INIT_COUNT
	.align		4
        /*00c8*/ 	.byte	0x02, 0x4a
	.zero		1
	.zero		1


	//----- nvinfo : EIATTR_EXIT_INSTR_OFFSETS
	.align		4
        /*00cc*/ 	.byte	0x04, 0x1c
        /*00ce*/ 	.short	(.L_357 - .L_356)


	//   ....[0]....
.L_356:
        /*00d0*/ 	.word	0x000016f0


	//   ....[1]....
        /*00d4*/ 	.word	0x000017d0


	//----- nvinfo : EIATTR_CRS_STACK_SIZE
	.align		4
.L_357:
        /*00d8*/ 	.byte	0x04, 0x1e
        /*00da*/ 	.short	(.L_359 - .L_358)
.L_358:
        /*00dc*/ 	.word	0x00000000


	//----- nvinfo : EIATTR_CBANK_PARAM_SIZE
	.align		4
.L_359:
        /*00e0*/ 	.byte	0x03, 0x19
        /*00e2*/ 	.short	0x0040


	//----- nvinfo : EIATTR_PARAM_CBANK
	.align		4
        /*00e4*/ 	.byte	0x04, 0x0a
        /*00e6*/ 	.short	(.L_361 - .L_360)
	.align		4
.L_360:
        /*00e8*/ 	.word	index@(.nv.constant0._Z19two_body_sum_kernelIfLi128EEvPPT_iiiiS1_iS0_S1_S1_S1_)
        /*00ec*/ 	.short	0x0380
        /*00ee*/ 	.short	0x0040


	//----- nvinfo : EIATTR_SW_WAR
	.align		4
.L_361:
        /*00f0*/ 	.byte	0x04, 0x36
        /*00f2*/ 	.short	(.L_363 - .L_362)
.L_362:
        /*00f4*/ 	.word	0x00000008
.L_363:


//--------------------- .nv.callgraph             --------------------------
	.section	.nv.callgraph,"",@"SHT_CUDA_CALLGRAPH"
	.align	4
	.sectionentsize	8
	.align		4
        /*0000*/ 	.word	0x00000000
	.align		4
        /*0004*/ 	.word	0xffffffff
	.align		4
        /*0008*/ 	.word	0x00000000
	.align		4
        /*000c*/ 	.word	0xfffffffe
	.align		4
        /*0010*/ 	.word	0x00000000
	.align		4
        /*0014*/ 	.word	0xfffffffd
	.align		4
        /*0018*/ 	.word	0x00000000
	.align		4
        /*001c*/ 	.word	0xfffffffc


//--------------------- .nv.constant3             --------------------------
	.section	.nv.constant3,"a",@progbits
	.align	8
.nv.constant3:
	.type		AcudaSpline,@object
	.size		AcudaSpline,(AcudaSpline_double - AcudaSpline)
AcudaSpline:
	.zero		192
	.type		AcudaSpline_double,@object
	.size		AcudaSpline_double,(.L_1 - AcudaSpline_double)
AcudaSpline_double:
	.zero		384
.L_1:


//--------------------- .text._Z19two_body_sum_kernelIfLi32EEvPPT_iiiiS1_iS0_S1_S1_S1_ --------------------------
	.section	.text._Z19two_body_sum_kernelIfLi32EEvPPT_iiiiS1_iS0_S1_S1_S1_,"ax",@progbits
	.align	128
        .global         _Z19two_body_sum_kernelIfLi32EEvPPT_iiiiS1_iS0_S1_S1_S1_
        .type           _Z19two_body_sum_kernelIfLi32EEvPPT_iiiiS1_iS0_S1_S1_S1_,@function
        .size           _Z19two_body_sum_kernelIfLi32EEvPPT_iiiiS1_iS0_S1_S1_S1_,(.L_x_250 - _Z19two_body_sum_kernelIfLi32EEvPPT_iiiiS1_iS0_S1_S1_S1_)
        .other          _Z19two_body_sum_kernelIfLi32EEvPPT_iiiiS1_iS0_S1_S1_S1_,@"STO_CUDA_ENTRY STV_DEFAULT"
_Z19two_body_sum_kernelIfLi32EEvPPT_iiiiS1_iS0_S1_S1_S1_:
.text._Z19two_body_sum_kernelIfLi32EEvPPT_iiiiS1_iS0_S1_S1_S1_:
[----:B------:R-:W-:Y:S01]  /*0000*/  LDC R1, c[0x0][0x37c] ;  /* 0x0000df00ff017b82 */ /* 0x000fe20000000800 */
[----:B------:R-:W0:Y:S01]  /*0010*/  S2R R23, SR_TID.X ;  /* 0x0000000000177919 */ /* 0x000e220000002100 */
[----:B------:R-:W1:Y:S01]  /*0020*/  LDCU UR17, c[0x0][0x3a0] ;  /* 0x00007400ff1177ac */ /* 0x000e620008000800 */
[----:B------:R-:W2:Y:S01]  /*0030*/  LDCU.64 UR18, c[0x0][0x358] ;  /* 0x00006b00ff1277ac */ /* 0x000ea20008000a00 */
[C---:B0-----:R-:W-:Y:S02]  /*0040*/  ISETP.NE.AND P0, PT, R23.reuse, RZ, PT ;  /* 0x000000ff1700720c */ /* 0x041fe40003f05270 */
[C---:B-1----:R-:W-:Y:S02]  /*0050*/  ISETP.GE.AND P1, PT, R23.reuse, UR17, PT ;  /* 0x0000001117007c0c */ /* 0x042fe4000bf26270 */
[----:B------:R-:W-:-:S09]  /*0060*/  ISETP.GT.U32.AND P2, PT, R23, 0x8, PT ;  /* 0x000000081700780c */ /* 0x000fd20003f44070 */
[----:B------:R-:W0:Y:S01]  /*0070*/  @!P0 S2R R11, SR_CTAID.X ;  /* 0x00000000000b8919 */ /* 0x000e220000002500 */
[----:B------:R-:W0:Y:S08]  /*0080*/  @!P0 LDC.64 R2, c[0x0][0x380] ;  /* 0x0000e000ff028b82 */ /* 0x000e300000000a00 */
[----:B------:R-:W1:Y:S08]  /*0090*/  @!P1 LDC.64 R4, c[0x0][0x398] ;  /* 0x0000e600ff049b82 */ /* 0x000e700000000a00 */
[----:B------:R-:W3:Y:S08]  /*00a0*/  @!P2 LDC.64 R6, c[0x0][0x3a8] ;  /* 0x0000ea00ff06ab82 */ /* 0x000ef00000000a00 */
[----:B------:R-:W4:Y:S01]  /*00b0*/  @!P2 LDC.64 R8, c[0x0][0x3b0] ;  /* 0x0000ec00ff08ab82 */ /* 0x000f220000000a00 */
[----:B0-----:R-:W-:-:S04]  /*00c0*/  @!P0 IMAD.WIDE.U32 R2, R11, 0x8, R2 ;  /* 0x000000080b028825 */ /* 0x001fc800078e0002 */
[C---:B-1----:R-:W-:Y:S02]  /*00d0*/  @!P1 IMAD.WIDE.U32 R4, R23.reuse, 0x4, R4 ;  /* 0x0000000417049825 */ /* 0x042fe400078e0004 */
[----:B--2---:R-:W2:Y:S02]  /*00e0*/  @!P0 LDG.E.64 R2, desc[UR18][R2.64] ;  /* 0x0000001202028981 */ /* 0x004ea4000c1e1b00 */
[C---:B---3--:R-:W-:Y:S02]  /*00f0*/  @!P2 IMAD.WIDE.U32 R6, R23.reuse, 0x4, R6 ;  /* 0x000000041706a825 */ /* 0x048fe400078e0006 */
[----:B------:R-:W3:Y:S04]  /*0100*/  @!P1 LDG.E R4, desc[UR18][R4.64] ;  /* 0x0000001204049981 */ /* 0x000ee8000c1e1900 */
[----:B------:R-:W5:Y:S01]  /*0110*/  @!P2 LDG.E R6, desc[UR18][R6.64] ;  /* 0x000000120606a981 */ /* 0x000f62000c1e1900 */
[----:B----4-:R-:W-:-:S05]  /*0120*/  @!P2 IMAD.WIDE.U32 R8, R23, 0x4, R8 ;  /* 0x000000041708a825 */ /* 0x010fca00078e0008 */
[----:B------:R0:W4:Y:S01]  /*0130*/  @!P2 LDG.E R12, desc[UR18][R8.64] ;  /* 0x00000012080ca981 */ /* 0x000122000c1e1900 */
[----:B------:R-:W1:Y:S01]  /*0140*/  @!P1 S2R R17, SR_CgaCtaId ;  /* 0x0000000000119919 */ /* 0x000e620000008800 */
[----:B------:R-:W0:Y:S01]  /*0150*/  @!P2 S2R R14, SR_CgaCtaId ;  /* 0x00000000000ea919 */ /* 0x000e220000008800 */
[----:B------:R-:W0:Y:S01]  /*0160*/  @!P0 S2R R15, SR_CgaCtaId ;  /* 0x00000000000f8919 */ /* 0x000e220000008800 */
[----:B------:R-:W-:Y:S02]  /*0170*/  @!P1 MOV R10, 0x400 ;  /* 0x00000400000a9802 */ /* 0x000fe40000000f00 */
[----:B------:R-:W-:-:S03]  /*0180*/  @!P2 MOV R13, 0x400 ;  /* 0x00000400000da802 */ /* 0x000fc60000000f00 */
[----:B------:R-:W-:Y:S02]  /*0190*/  @!P1 VIADD R10, R10, 0x8 ;  /* 0x000000080a0a9836 */ /* 0x000fe40000000000 */
[C---:B------:R-:W-:Y:S01]  /*01a0*/  @!P2 VIADD R11, R13.reuse, 0x388 ;  /* 0x000003880d0ba836 */ /* 0x040fe20000000000 */
[----:B------:R-:W-:Y:S02]  /*01b0*/  @!P2 IADD3 R13, PT, PT, R13, 0x3ac, RZ ;  /* 0x000003ac0d0da810 */ /* 0x000fe40007ffe0ff */
[----:B------:R-:W-:Y:S02]  /*01c0*/  @!P0 MOV R0, 0x400 ;  /* 0x0000040000008802 */ /* 0x000fe40000000f00 */
[----:B-1----:R-:W-:Y:S02]  /*01d0*/  @!P1 LEA R10, R17, R10, 0x18 ;  /* 0x0000000a110a9211 */ /* 0x002fe400078ec0ff */
[C---:B0-----:R-:W-:Y:S02]  /*01e0*/  @!P2 LEA R8, R14.reuse, R11, 0x18 ;  /* 0x0000000b0e08a211 */ /* 0x041fe400078ec0ff */
[----:B------:R-:W-:Y:S01]  /*01f0*/  @!P2 LEA R14, R14, R13, 0x18 ;  /* 0x0000000d0e0ea211 */ /* 0x000fe200078ec0ff */
[----:B------:R-:W-:Y:S01]  /*0200*/  @!P1 IMAD R7, R23, 0x4, R10 ;  /* 0x0000000417079824 */ /* 0x000fe200078e020a */
[----:B------:R-:W-:Y:S01]  /*0210*/  @!P0 LEA R5, R15, R0, 0x18 ;  /* 0x000000000f058211 */ /* 0x000fe200078ec0ff */
[C---:B------:R-:W-:Y:S01]  /*0220*/  @!P2 IMAD R9, R23.reuse, 0x4, R8 ;  /* 0x000000041709a824 */ /* 0x040fe200078e0208 */
[----:B------:R-:W-:Y:S01]  /*0230*/  @!P2 LEA R11, R23, R14, 0x2 ;  /* 0x0000000e170ba211 */ /* 0x000fe200078e10ff */
[----:B------:R-:W-:Y:S04]  /*0240*/  BSSY.RECONVERGENT B1, `(.L_x_0) ;  /* 0x0000018000017945 */ /* 0x000fe80003800200 */
[----:B------:R-:W-:Y:S01]  /*0250*/  BSSY.RELIABLE B0, `(.L_x_1) ;  /* 0x0000009000007945 */ /* 0x000fe20003800100 */
[----:B--2---:R0:W-:Y:S04]  /*0260*/  @!P0 STS.64 [R5], R2 ;  /* 0x0000000205008388 */ /* 0x0041e80000000a00 */
[----:B---3--:R0:W-:Y:S04]  /*0270*/  @!P1 STS [R7], R4 ;  /* 0x0000000407009388 */ /* 0x0081e80000000800 */
[----:B-----5:R0:W-:Y:S04]  /*0280*/  @!P2 STS [R9], R6 ;  /* 0x000000060900a388 */ /* 0x0201e80000000800 */
[----:B----4-:R0:W-:Y:S01]  /*0290*/  @!P2 STS [R11], R12 ;  /* 0x0000000c0b00a388 */ /* 0x0101e20000000800 */
[----:B------:R-:W-:Y:S05]  /*02a0*/  @!P2 BRA `(.L_x_2) ;  /* 0x00000000000ca947 */ /* 0x000fea0003800000 */
[----:B------:R-:W-:-:S13]  /*02b0*/  ISETP.GT.U32.AND P0, PT, R23, 0xf, PT ;  /* 0x0000000f1700780c */ /* 0x000fda0003f04070 */
[----:B------:R-:W-:Y:S05]  /*02c0*/  @P0 BREAK.RELIABLE B0 ;  /* 0x0000000000000942 */ /* 0x000fea0003800100 */
[----:B------:R-:W-:Y:S05]  /*02d0*/  @P0 BRA `(.L_x_3) ;  /* 0x0000000000380947 */ /* 0x000fea0003800000 */
.L_x_2:
[----:B------:R-:W-:Y:S05]  /*02e0*/  BSYNC.RELIABLE B0 ;  /* 0x0000000000007941 */ /* 0x000fea0003800100 */
.L_x_1:
[----:B------:R-:W-:Y:S01]  /*02f0*/  UMOV UR4, 0xc0 ;  /* 0x000000c000047882 */ /* 0x000fe20000000000 */
[----:B------:R-:W1:Y:S01]  /*0300*/  S2UR UR5, SR_CgaCtaId ;  /* 0x00000000000579c3 */ /* 0x000e620000008800 */
[C---:B0-----:R-:W-:Y:S01]  /*0310*/  LEA R2, R23.reuse, UR4, 0x3 ;  /* 0x0000000417027c11 */ /* 0x041fe2000f8e18ff */
[----:B------:R-:W-:Y:S01]  /*0320*/  UMOV UR4, 0x400 ;  /* 0x0000040000047882 */ /* 0x000fe20000000000 */
[----:B------:R-:W-:Y:S01]  /*0330*/  IMAD.SHL.U32 R0, R23, 0x4, RZ ;  /* 0x0000000417007824 */ /* 0x000fe200078e00ff */
[----:B------:R-:W-:-:S04]  /*0340*/  UIADD3 UR4, UPT, UPT, UR4, 0x3d0, URZ ;  /* 0x000003d004047890 */ /* 0x000fc8000fffe0ff */
[----:B------:R-:W0:Y:S01]  /*0350*/  LDC.64 R2, c[0x3][R2] ;  /* 0x00c0000002027b82 */ /* 0x000e220000000a00 */
[C---:B------:R-:W-:Y:S02]  /*0360*/  LOP3.LUT R4, R0.reuse, 0xff0, RZ, 0xc0, !PT ;  /* 0x00000ff000047812 */ /* 0x040fe400078ec0ff */
[----:B------:R-:W-:Y:S01]  /*0370*/  LOP3.LUT R5, R0, 0xc, RZ, 0xc0, !PT ;  /* 0x0000000c00057812 */ /* 0x000fe200078ec0ff */
[----:B-1----:R-:W-:-:S06]  /*0380*/  ULEA UR4, UR5, UR4, 0x18 ;  /* 0x0000000405047291 */ /* 0x002fcc000f8ec0ff */
[----:B------:R-:W-:Y:S01]  /*0390*/  IADD3 R4, PT, PT, R5, UR4, R4 ;  /* 0x0000000405047c10 */ /* 0x000fe2000fffe004 */
[----:B0-----:R-:W0:Y:S04]  /*03a0*/  F2F.F32.F64 R3, R2 ;  /* 0x0000000200037310 */ /* 0x001e280000301000 */
[----:B0-----:R1:W-:Y:S02]  /*03b0*/  STS [R4], R3 ;  /* 0x0000000304007388 */ /* 0x0013e40000000800 */
.L_x_3:
[----:B------:R-:W-:Y:S05]  /*03c0*/  BSYNC.RECONVERGENT B1 ;  /* 0x0000000000017941 */ /* 0x000fea0003800200 */
.L_x_0:
[----:B------:R-:W-:Y:S05]  /*03d0*/  WARPSYNC.ALL ;  /* 0x0000000000007948 */ /* 0x000fea0003800000 */
[----:B------:R-:W2:Y:S01]  /*03e0*/  LDCU.64 UR4, c[0x0][0x388] ;  /* 0x00007100ff0477ac */ /* 0x000ea20008000a00 */
[----:B------:R-:W-:Y:S01]  /*03f0*/  IMAD.MOV.U32 R22, RZ, RZ, RZ ;  /* 0x000000ffff167224 */ /* 0x000fe200078e00ff */
[----:B------:R-:W3:Y:S01]  /*0400*/  LDCU.64 UR6, c[0x0][0x390] ;  /* 0x00007200ff0677ac */ /* 0x000ee20008000a00 */
[----:B--2---:R-:W-:Y:S02]  /*0410*/  UIADD3 UR4, UPT, UPT, UR5, 0x1, -UR4 ;  /* 0x0000000105047890 */ /* 0x004fe4000fffe804 */
[----:B---3--:R-:W-:-:S02]  /*0420*/  UIADD3 UR6, UPT, UPT, UR7, -UR6, URZ ;  /* 0x8000000607067290 */ /* 0x008fc4000fffe0ff */
[----:B------:R-:W-:Y:S02]  /*0430*/  USHF.R.S32.HI UR7, URZ, 0x1f, UR4 ;  /* 0x0000001fff077899 */ /* 0x000fe40008011404 */
[----:B------:R-:W-:Y:S02]  /*0440*/  ULOP3.LUT UP0, URZ, UR4, 0x1f, URZ, 0xc0, !UPT ;  /* 0x0000001f04ff7892 */ /* 0x000fe4000f80c0ff */
[----:B------:R-:W-:Y:S02]  /*0450*/  ULEA.HI UR7, UR7, UR4, URZ, 0x5 ;  /* 0x0000000407077291 */ /* 0x000fe4000f8f28ff */
[----:B------:R-:W-:Y:S02]  /*0460*/  UIADD3 UR5, UPT, UPT, UR6, 0x1, URZ ;  /* 0x0000000106057890 */ /* 0x000fe4000fffe0ff */
[----:B------:R-:W-:Y:S02]  /*0470*/  USHF.R.S32.HI UR9, URZ, 0x5, UR7 ;  /* 0x00000005ff097899 */ /* 0x000fe40008011407 */
[----:B------:R-:W-:-:S02]  /*0480*/  ULEA.HI.SX32 UR7, UR7, 0x1, 0x1b ;  /* 0x0000000107077891 */ /* 0x000fc4000f8fdaff */
[----:B------:R-:W-:Y:S02]  /*0490*/  USHF.R.S32.HI UR4, URZ, 0x1f, UR5 ;  /* 0x0000001fff047899 */ /* 0x000fe40008011405 */
[----:B------:R-:W-:Y:S02]  /*04a0*/  @!UP0 UIADD3 UR7, UPT, UPT, UR9, URZ, URZ ;  /* 0x000000ff09078290 */ /* 0x000fe4000fffe0ff */
[----:B------:R-:W-:Y:S02]  /*04b0*/  ULOP3.LUT UP1, URZ, UR5, 0x1f, URZ, 0xc0, !UPT ;  /* 0x0000001f05ff7892 */ /* 0x000fe4000f82c0ff */
[----:B------:R-:W-:Y:S02]  /*04c0*/  UISETP.GE.AND UP0, UPT, UR7, 0x1, UPT ;  /* 0x000000010700788c */ /* 0x000fe4000bf06270 */
[----:B------:R-:W-:-:S04]  /*04d0*/  ULEA.HI UR4, UR4, UR5, URZ, 0x5 ;  /* 0x0000000504047291 */ /* 0x000fc8000f8f28ff */
[----:B------:R-:W-:Y:S02]  /*04e0*/  USHF.R.S32.HI UR5, URZ, 0x5, UR4 ;  /* 0x00000005ff057899 */ /* 0x000fe40008011404 */
[----:B------:R-:W-:Y:S02]  /*04f0*/  ULEA.HI.SX32 UR8, UR4, 0x1, 0x1b ;  /* 0x0000000104087891 */ /* 0x000fe4000f8fdaff */
[----:B------:R-:W-:Y:S01]  /*0500*/  @!UP1 UIADD3 UR8, UPT, UPT, UR5, URZ, URZ ;  /* 0x000000ff05089290 */ /* 0x000fe2000fffe0ff */
[----:B------:R-:W-:Y:S06]  /*0510*/  BAR.SYNC.DEFER_BLOCKING 0x0 ;  /* 0x0000000000007b1d */ /* 0x000fec0000010000 */
[----:B------:R-:W-:Y:S05]  /*0520*/  BRA.U !UP0, `(.L_x_4) ;  /* 0x0000000d08a87547 */ /* 0x000fea000b800000 */
[----:B------:R-:W-:-:S06]  /*0530*/  UIADD3 UR4, UPT, UPT, UR17, -0x3, URZ ;  /* 0xfffffffd11047890 */ /* 0x000fcc000fffe0ff */
[----:B01----:R-:W-:-:S04]  /*0540*/  I2FP.F32.S32 R4, UR4 ;  /* 0x0000000400047c45 */ /* 0x003fc80008201400 */
[----:B------:R-:W0:Y:S01]  /*0550*/  MUFU.RCP R3, R4 ;  /* 0x0000000400037308 */ /* 0x000e220000001000 */
[----:B------:R-:W1:Y:S01]  /*0560*/  LDCU UR4, c[0x0][0x3a4] ;  /* 0x00007480ff0477ac */ /* 0x000e620008000800 */
[----:B0-----:R-:W-:Y:S01]  /*0570*/  FFMA R0, -R4, R3, 1 ;  /* 0x3f80000004007423 */ /* 0x001fe20000000103 */
[----:B-1----:R-:W-:-:S03]  /*0580*/  MOV R5, UR4 ;  /* 0x0000000400057c02 */ /* 0x002fc60008000f00 */
[----:B------:R-:W-:Y:S02]  /*0590*/  FFMA R0, R3, R0, R3 ;  /* 0x0000000003007223 */ /* 0x000fe40000000003 */
[----:B------:R-:W0:Y:S02]  /*05a0*/  FCHK P0, R5, R4 ;  /* 0x0000000405007302 */ /* 0x000e240000000000 */
[----:B------:R-:W-:-:S04]  /*05b0*/  FFMA R3, R0, UR4, RZ ;  /* 0x0000000400037c23 */ /* 0x000fc800080000ff */
[----:B------:R-:W-:-:S04]  /*05c0*/  FFMA R2, -R4, R3, UR4 ;  /* 0x0000000404027e23 */ /* 0x000fc80008000103 */
[----:B------:R-:W-:Y:S01]  /*05d0*/  FFMA R0, R0, R2, R3 ;  /* 0x0000000200007223 */ /* 0x000fe20000000003 */
[----:B0-----:R-:W-:Y:S06]  /*05e0*/  @!P0 BRA `(.L_x_5) ;  /* 0x00000000000c8947 */ /* 0x001fec0003800000 */
[----:B------:R-:W-:-:S07]  /*05f0*/  MOV R2, 0x610 ;  /* 0x0000061000027802 */ /* 0x000fce0000000f00 */
[----:B------:R-:W-:Y:S05]  /*0600*/  CALL.REL.NOINC `($__internal_2_$__cuda_sm3x_div_rn_noftz_f32_slowpath) ;  /* 0x0000001400747944 */ /* 0x000fea0003c00000 */
[----:B------:R-:W-:-:S07]  /*0610*/  IMAD.MOV.U32 R0, RZ, RZ, R4 ;  /* 0x000000ffff007224 */ /* 0x000fce00078e0004 */
.L_x_5:
[----:B------:R-:W-:-:S04]  /*0620*/  IADD3 R2, PT, PT, R0, 0x1800000, RZ ;  /* 0x0180000000027810 */ /* 0x000fc80007ffe0ff */
[----:B------:R-:W-:-:S04]  /*0630*/  LOP3.LUT R2, R2, 0x7f800000, RZ, 0xc0, !PT ;  /* 0x7f80000002027812 */ /* 0x000fc800078ec0ff */
[----:B------:R-:W-:-:S13]  /*0640*/  ISETP.GT.U32.AND P0, PT, R2, 0x1ffffff, PT ;  /* 0x01ffffff0200780c */ /* 0x000fda0003f04070 */
[----:B------:R-:W-:Y:S05]  /*0650*/  @P0 BRA `(.L_x_6) ;  /* 0x00000000000c0947 */ /* 0x000fea0003800000 */
[----:B------:R-:W-:-:S07]  /*0660*/  MOV R7, 0x680 ;  /* 0x0000068000077802 */ /* 0x000fce0000000f00 */
[----:B------:R-:W-:Y:S05]  /*0670*/  CALL.REL.NOINC `($__internal_0_$__cuda_sm20_rcp_rn_f32_slowpath) ;  /* 0x0000001000287944 */ /* 0x000fea0003c00000 */
[----:B------:R-:W-:Y:S05]  /*0680*/  BRA `(.L_x_7) ;  /* 0x0000000000107947 */ /* 0x000fea0003800000 */
.L_x_6:
[----:B------:R-:W0:Y:S02]  /*0690*/  MUFU.RCP R3, R0 ;  /* 0x0000000000037308 */ /* 0x000e240000001000 */
[----:B0-----:R-:W-:-:S04]  /*06a0*/  FFMA R2, R3, R0, -1 ;  /* 0xbf80000003027423 */ /* 0x001fc80000000000 */
[----:B------:R-:W-:-:S04]  /*06b0*/  FADD.FTZ R2, -R2, -RZ ;  /* 0x800000ff02027221 */ /* 0x000fc80000010100 */
[----:B------:R-:W-:-:S07]  /*06c0*/  FFMA R24, R3, R2, R3 ;  /* 0x0000000203187223 */ /* 0x000fce0000000003 */
.L_x_7:
[----:B------:R-:W0:Y:S01]  /*06d0*/  LDCU UR12, c[0x0][0x38c] ;  /* 0x00007180ff0c77ac */ /* 0x000e220008000800 */
[----:B------:R-:W-:Y:S01]  /*06e0*/  IMAD.MOV.U32 R22, RZ, RZ, RZ ;  /* 0x000000ffff167224 */ /* 0x000fe200078e00ff */
[----:B------:R-:W1:Y:S01]  /*06f0*/  LDCU UR13, c[0x0][0x394] ;  /* 0x00007280ff0d77ac */ /* 0x000e620008000800 */
[----:B------:R-:W-:Y:S01]  /*0700*/  UMOV UR4, URZ ;  /* 0x000000ff00047c82 */ /* 0x000fe20008000000 */
[----:B0-----:R-:W-:Y:S02]  /*0710*/  UIADD3 UR12, UPT, UPT, UR12, 0x1, URZ ;  /* 0x000000010c0c7890 */ /* 0x001fe4000fffe0ff */
[----:B-1----:R-:W-:-:S12]  /*0720*/  UIADD3 UR13, UPT, UPT, UR13, 0x1, URZ ;  /* 0x000000010d0d7890 */ /* 0x002fd8000fffe0ff */
.L_x_19:
[----:B0-----:R-:W0:Y:S01]  /*0730*/  S2R R13, SR_CgaCtaId ;  /* 0x00000000000d7919 */ /* 0x001e220000008800 */
[----:B------:R-:W-:Y:S01]  /*0740*/  MOV R6, 0x400 ;  /* 0x0000040000067802 */ /* 0x000fe20000000f00 */
[----:B------:R-:W1:Y:S01]  /*0750*/  LDC.64 R2, c[0x0][0x388] ;  /* 0x0000e200ff027b82 */ /* 0x000e620000000a00 */
[----:B------:R-:W-:Y:S02]  /*0760*/  HFMA2 R0, -RZ, RZ, 0, 1.78813934326171875e-07 ;  /* 0x00000003ff007431 */ /* 0x000fe400000001ff */
[----:B------:R-:W-:-:S04]  /*0770*/  IMAD.U32 R8, RZ, RZ, UR4 ;  /* 0x00000004ff087e24 */ /* 0x000fc8000f8e00ff */
[----:B------:R-:W-:-:S04]  /*0780*/  IMAD R9, R8, 0x60, R23 ;  /* 0x0000006008097824 */ /* 0x000fc800078e0217 */
[----:B------:R-:W-:Y:S01]  /*0790*/  VIADD R7, R9, 0x20 ;  /* 0x0000002009077836 */ /* 0x000fe20000000000 */
[----:B-1----:R-:W-:-:S05]  /*07a0*/  IADD3 R3, PT, PT, R3, -R2, RZ ;  /* 0x8000000203037210 */ /* 0x002fca0007ffe0ff */
[----:B------:R-:W-:Y:S01]  /*07b0*/  IMAD R0, R3, R0, 0x3 ;  /* 0x0000000303007424 */ /* 0x000fe200078e0200 */
[----:B0-----:R-:W-:Y:S01]  /*07c0*/  LEA R4, R13, R6, 0x18 ;  /* 0x000000060d047211 */ /* 0x001fe200078ec0ff */
[----:B------:R-:W-:-:S03]  /*07d0*/  IMAD R3, R2, 0x3, R23 ;  /* 0x0000000302037824 */ /* 0x000fc600078e0217 */
[CC--:B------:R-:W-:Y:S02]  /*07e0*/  ISETP.GE.AND P0, PT, R9.reuse, R0.reuse, PT ;  /* 0x000000000900720c */ /* 0x0c0fe40003f06270 */
[----:B------:R-:W0:Y:S01]  /*07f0*/  LDS.64 R4, [R4] ;  /* 0x0000000004047984 */ /* 0x000e220000000a00 */
[----:B------:R-:W-:Y:S02]  /*0800*/  IADD3 R9, PT, PT, R9, 0x40, RZ ;  /* 0x0000004009097810 */ /* 0x000fe40007ffe0ff */
[-C--:B------:R-:W-:Y:S01]  /*0810*/  ISETP.GE.AND P1, PT, R7, R0.reuse, PT ;  /* 0x000000000700720c */ /* 0x080fe20003f26270 */
[----:B------:R-:W-:Y:S01]  /*0820*/  IMAD R7, R8, 0x60, R3 ;  /* 0x0000006008077824 */ /* 0x000fe200078e0203 */
[----:B------:R-:W-:-:S03]  /*0830*/  ISETP.GE.AND P2, PT, R9, R0, PT ;  /* 0x000000000900720c */ /* 0x000fc60003f46270 */
[----:B0-----:R-:W-:-:S05]  /*0840*/  IMAD.WIDE R4, R7, 0x4, R4 ;  /* 0x0000000407047825 */ /* 0x001fca00078e0204 */
[----:B------:R-:W2:Y:S04]  /*0850*/  @!P0 LDG.E R7, desc[UR18][R4.64] ;  /* 0x0000001204078981 */ /* 0x000ea8000c1e1900 */
[----:B------:R-:W3:Y:S04]  /*0860*/  @!P1 LDG.E R9, desc[UR18][R4.64+0x80] ;  /* 0x0000801204099981 */ /* 0x000ee8000c1e1900 */
[----:B------:R-:W4:Y:S01]  /*0870*/  @!P2 LDG.E R11, desc[UR18][R4.64+0x100] ;  /* 0x00010012040ba981 */ /* 0x000f22000c1e1900 */
[----:B------:R-:W-:Y:S01]  /*0880*/  VIADD R0, R6, 0x88 ;  /* 0x0000008806007836 */ /* 0x000fe20000000000 */
[----:B------:R-:W-:-:S04]  /*0890*/  UISETP.GE.AND UP0, UPT, UR8, 0x1, UPT ;  /* 0x000000010800788c */ /* 0x000fc8000bf06270 */
[----:B------:R-:W-:-:S05]  /*08a0*/  LEA R0, R13, R0, 0x18 ;  /* 0x000000000d007211 */ /* 0x000fca00078ec0ff */
[----:B------:R-:W-:-:S04]  /*08b0*/  IMAD R0, R23, 0xc, R0 ;  /* 0x0000000c17007824 */ /* 0x000fc800078e0200 */
[----:B------:R-:W-:-:S05]  /*08c0*/  IMAD R0, R23, -0x8, R0 ;  /* 0xfffffff817007824 */ /* 0x000fca00078e0200 */
[----:B--2---:R0:W-:Y:S04]  /*08d0*/  @!P0 STS [R0], R7 ;  /* 0x0000000700008388 */ /* 0x0041e80000000800 */
[----:B---3--:R0:W-:Y:S04]  /*08e0*/  @!P1 STS [R0+0x80], R9 ;  /* 0x0000800900009388 */ /* 0x0081e80000000800 */
[----:B----4-:R0:W-:Y:S01]  /*08f0*/  @!P2 STS [R0+0x100], R11 ;  /* 0x0001000b0000a388 */ /* 0x0101e20000000800 */
[----:B------:R-:W-:Y:S06]  /*0900*/  BAR.SYNC.DEFER_BLOCKING 0x0 ;  /* 0x0000000000007b1d */ /* 0x000fec0000010000 */
[----:B------:R-:W-:Y:S05]  /*0910*/  BRA.U !UP0, `(.L_x_8) ;  /* 0x0000000908a07547 */ /* 0x000fea000b800000 */
[----:B------:R-:W-:Y:S01]  /*0920*/  IADD3 R2, PT, PT, -R2, RZ, RZ ;  /* 0x000000ff02027210 */ /* 0x000fe20007ffe1ff */
[----:B0-----:R-:W-:Y:S01]  /*0930*/  IMAD.U32 R0, RZ, RZ, UR4 ;  /* 0x00000004ff007e24 */ /* 0x001fe2000f8e00ff */
[----:B------:R-:W-:Y:S02]  /*0940*/  UMOV UR5, URZ ;  /* 0x000000ff00057c82 */ /* 0x000fe40008000000 */
[----:B------:R-:W-:-:S05]  /*0950*/  LEA R25, R2, R3, 0x1 ;  /* 0x0000000302197211 */ /* 0x000fca00078e08ff */
[----:B------:R-:W-:-:S07]  /*0960*/  IMAD R25, R0, 0x20, R25 ;  /* 0x0000002000197824 */ /* 0x000fce00078e0219 */
.L_x_18:
[----:B0-----:R-:W0:Y:S01]  /*0970*/  S2UR UR15, SR_CgaCtaId ;  /* 0x00000000000f79c3 */ /* 0x001e220000008800 */
[----:B------:R-:W-:Y:S01]  /*0980*/  UMOV UR11, 0x400 ;  /* 0x00000400000b7882 */ /* 0x000fe20000000000 */
[----:B------:R-:W1:Y:S01]  /*0990*/  LDCU UR16, c[0x0][0x390] ;  /* 0x00007200ff1077ac */ /* 0x000e620008000800 */
[----:B------:R-:W-:Y:S01]  /*09a0*/  MOV R0, UR5 ;  /* 0x0000000500007c02 */ /* 0x000fe20008000f00 */
[----:B------:R-:W-:-:S04]  /*09b0*/  UMOV UR9, 0x3 ;  /* 0x0000000300097882 */ /* 0x000fc80000000000 */
[----:B------:R-:W-:Y:S01]  /*09c0*/  IMAD R5, R0, 0x60, R23 ;  /* 0x0000006000057824 */ /* 0x000fe200078e0217 */
[----:B------:R-:W-:-:S03]  /*09d0*/  UIMAD UR9, UR6, UR9, 0x3 ;  /* 0x00000003060974a4 */ /* 0x000fc6000f8e0209 */
[C---:B------:R-:W-:Y:S01]  /*09e0*/  VIADD R4, R5.reuse, 0x20 ;  /* 0x0000002005047836 */ /* 0x040fe20000000000 */
[C---:B------:R-:W-:Y:S02]  /*09f0*/  IADD3 R6, PT, PT, R5.reuse, 0x40, RZ ;  /* 0x0000004005067810 */ /* 0x040fe40007ffe0ff */
[----:B------:R-:W-:Y:S02]  /*0a00*/  ISETP.GE.AND P0, PT, R5, UR9, PT ;  /* 0x0000000905007c0c */ /* 0x000fe4000bf06270 */
[----:B------:R-:W-:Y:S02]  /*0a10*/  ISETP.GE.AND P1, PT, R4, UR9, PT ;  /* 0x0000000904007c0c */ /* 0x000fe4000bf26270 */
[----:B------:R-:W-:Y:S01]  /*0a20*/  ISETP.GE.AND P2, PT, R6, UR9, PT ;  /* 0x0000000906007c0c */ /* 0x000fe2000bf46270 */
[----:B-1----:R-:W-:Y:S01]  /*0a30*/  IMAD.U32 R0, RZ, RZ, UR16 ;  /* 0x00000010ff007e24 */ /* 0x002fe2000f8e00ff */
[----:B0-----:R-:W-:-:S03]  /*0a40*/  ULEA UR20, UR15, UR11, 0x18 ;  /* 0x0000000b0f147291 */ /* 0x001fc6000f8ec0ff */
[----:B------:R-:W-:-:S06]  /*0a50*/  IMAD R5, R0, 0x3, R5 ;  /* 0x0000000300057824 */ /* 0x000fcc00078e0205 */
[----:B------:R-:W0:Y:S02]  /*0a60*/  LDS.64 R2, [UR20] ;  /* 0x00000014ff027984 */ /* 0x000e240008000a00 */
[----:B0-----:R-:W-:-:S05]  /*0a70*/  IMAD.WIDE R2, R5, 0x4, R2 ;  /* 0x0000000405027825 */ /* 0x001fca00078e0202 */
[----:B------:R-:W2:Y:S04]  /*0a80*/  @!P0 LDG.E R5, desc[UR18][R2.64] ;  /* 0x0000001202058981 */ /* 0x000ea8000c1e1900 */
[----:B------:R-:W3:Y:S04]  /*0a90*/  @!P1 LDG.E R7, desc[UR18][R2.64+0x80] ;  /* 0x0000801202079981 */ /* 0x000ee8000c1e1900 */
[----:B------:R-:W4:Y:S01]  /*0aa0*/  @!P2 LDG.E R9, desc[UR18][R2.64+0x100] ;  /* 0x000100120209a981 */ /* 0x000f22000c1e1900 */
[----:B------:R-:W-:Y:S02]  /*0ab0*/  UIADD3 UR9, UPT, UPT, UR11, 0x208, URZ ;  /* 0x000002080b097890 */ /* 0x000fe4000fffe0ff */
[----:B------:R-:W-:-:S02]  /*0ac0*/  ULEA UR14, UR5, 0x20, 0x5 ;  /* 0x00000020050e7891 */ /* 0x000fc4000f8e28ff */
[----:B------:R-:W-:Y:S02]  /*0ad0*/  ULEA UR9, UR15, UR9, 0x18 ;  /* 0x000000090f097291 */ /* 0x000fe4000f8ec0ff */
[----:B------:R-:W-:Y:S02]  /*0ae0*/  UIADD3 UR10, UPT, UPT, UR6, 0x1, URZ ;  /* 0x00000001060a7890 */ /* 0x000fe4000fffe0ff */
[----:B------:R-:W-:Y:S02]  /*0af0*/  UISETP.GT.AND UP0, UPT, UR14, UR6, UPT ;  /* 0x000000060e00728c */ /* 0x000fe4000bf04270 */
[----:B------:R-:W-:Y:S01]  /*0b00*/  LEA R0, R23, UR9, 0x2 ;  /* 0x0000000917007c11 */ /* 0x000fe2000f8e10ff */
[----:B------:R-:W-:-:S04]  /*0b10*/  UIMAD UR10, UR5, -0x20, UR10 ;  /* 0xffffffe0050a78a4 */ /* 0x000fc8000f8e020a */
[----:B------:R-:W-:-:S04]  /*0b20*/  USEL UR14, UR10, 0x20, UP0 ;  /* 0x000000200a0e7887 */ /* 0x000fc80008000000 */
[----:B------:R-:W-:Y:S01]  /*0b30*/  UISETP.GE.AND UP0, UPT, UR14, 0x1, UPT ;  /* 0x000000010e00788c */ /* 0x000fe2000bf06270 */
[----:B--2---:R0:W-:Y:S04]  /*0b40*/  @!P0 STS [R0], R5 ;  /* 0x0000000500008388 */ /* 0x0041e80000000800 */
[----:B---3--:R0:W-:Y:S04]  /*0b50*/  @!P1 STS [R0+0x80], R7 ;  /* 0x0000800700009388 */ /* 0x0081e80000000800 */
[----:B----4-:R0:W-:Y:S01]  /*0b60*/  @!P2 STS [R0+0x100], R9 ;  /* 0x000100090000a388 */ /* 0x0101e20000000800 */
[----:B------:R-:W-:Y:S06]  /*0b70*/  BAR.SYNC.DEFER_BLOCKING 0x0 ;  /* 0x0000000000007b1d */ /* 0x000fec0000010000 */
[----:B------:R-:W-:Y:S05]  /*0b80*/  BRA.U !UP0, `(.L_x_9) ;  /* 0x0000000508f87547 */ /* 0x000fea000b800000 */
[----:B------:R-:W-:Y:S01]  /*0b90*/  UIADD3 UR11, UPT, UPT, UR11, 0x88, URZ ;  /* 0x000000880b0b7890 */ /* 0x000fe2000fffe0ff */
[----:B------:R-:W-:Y:S01]  /*0ba0*/  MOV R21, UR4 ;  /* 0x0000000400157c02 */ /* 0x000fe20008000f00 */
[----:B------:R-:W0:Y:S01]  /*0bb0*/  LDCU UR10, c[0x0][0x388] ;  /* 0x00007100ff0a77ac */ /* 0x000e220008000800 */
[----:B------:R-:W-:Y:S01]  /*0bc0*/  IMAD.U32 R33, RZ, RZ, UR5 ;  /* 0x00000005ff217e24 */ /* 0x000fe2000f8e00ff */
[----:B------:R-:W1:Y:S01]  /*0bd0*/  LDS R26, [UR20+0x388] ;  /* 0x00038814ff1a7984 */ /* 0x000e620008000800 */
[----:B------:R-:W-:-:S03]  /*0be0*/  ULEA UR11, UR15, UR11, 0x18 ;  /* 0x0000000b0f0b7291 */ /* 0x000fc6000f8ec0ff */
[----:B------:R-:W2:Y:S03]  /*0bf0*/  LDS R27, [UR20+0x3bc] ;  /* 0x0003bc14ff1b7984 */ /* 0x000ea60008000800 */
[----:B------:R-:W-:Y:S01]  /*0c00*/  MOV R20, UR11 ;  /* 0x0000000b00147c02 */ /* 0x000fe20008000f00 */
[----:B------:R-:W3:Y:S01]  /*0c10*/  LDS R28, [UR20+0x398] ;  /* 0x00039814ff1c7984 */ /* 0x000ee20008000800 */
[----:B------:R-:W-:Y:S02]  /*0c20*/  UIADD3 UR11, UPT, UPT, UR9, 0x4, URZ ;  /* 0x00000004090b7890 */ /* 0x000fe4000fffe0ff */
[----:B------:R-:W-:Y:S01]  /*0c30*/  UIADD3 UR9, UPT, UPT, -UR14, URZ, URZ ;  /* 0x000000ff0e097290 */ /* 0x000fe2000fffe1ff */
[----:B------:R-:W-:Y:S01]  /*0c40*/  IMAD R20, R23, 0xc, R20 ;  /* 0x0000000c17147824 */ /* 0x000fe200078e0214 */
[----:B------:R-:W4:Y:S01]  /*0c50*/  LDS R29, [UR20+0x3cc] ;  /* 0x0003cc14ff1d7984 */ /* 0x000f220008000800 */
[----:B0-----:R-:W-:Y:S01]  /*0c60*/  IMAD.U32 R0, RZ, RZ, UR10 ;  /* 0x0000000aff007e24 */ /* 0x001fe2000f8e00ff */
[----:B------:R-:W-:-:S02]  /*0c70*/  ULEA UR10, UR5, UR16, 0x5 ;  /* 0x00000010050a7291 */ /* 0x000fc4000f8e28ff */
[----:B------:R0:W0:Y:S02]  /*0c80*/  LDS R30, [R20] ;  /* 0x00000000141e7984 */ /* 0x0000240000000800 */
[----:B------:R-:W-:Y:S02]  /*0c90*/  IADD3 R0, PT, PT, -R23, UR16, -R0 ;  /* 0x0000001017007c10 */ /* 0x000fe4000fffe900 */
[----:B------:R0:W0:Y:S04]  /*0ca0*/  LDS R31, [R20+0x4] ;  /* 0x00000400141f7984 */ /* 0x0000280000000800 */
[----:B------:R0:W0:Y:S01]  /*0cb0*/  LDS R32, [R20+0x8] ;  /* 0x0000080014207984 */ /* 0x0000220000000800 */
[----:B------:R-:W-:-:S03]  /*0cc0*/  IMAD R0, R21, -0x20, R0 ;  /* 0xffffffe015007824 */ /* 0x000fc600078e0200 */
[----:B------:R-:W0:Y:S02]  /*0cd0*/  LDS.64 R2, [UR20+0x3a8] ;  /* 0x0003a814ff027984 */ /* 0x000e240008000a00 */
[----:B------:R-:W-:Y:S02]  /*0ce0*/  LEA R33, R33, R0, 0x5 ;  /* 0x0000000021217211 */ /* 0x000fe400078e28ff */
[----:B------:R-:W0:Y:S04]  /*0cf0*/  LDS.128 R4, [UR20+0x3d0] ;  /* 0x0003d014ff047984 */ /* 0x000e280008000c00 */
[----:B------:R-:W0:Y:S04]  /*0d00*/  LDS.128 R8, [UR20+0x3e0] ;  /* 0x0003e014ff087984 */ /* 0x000e280008000c00 */
[----:B------:R-:W0:Y:S04]  /*0d10*/  LDS.128 R12, [UR20+0x3f0] ;  /* 0x0003f014ff0c7984 */ /* 0x000e280008000c00 */
[----:B------:R-:W0:Y:S01]  /*0d20*/  LDS.128 R16, [UR20+0x400] ;  /* 0x00040014ff107984 */ /* 0x000e220008000c00 */
[----:B-123--:R-:W0:Y:S02]  /*0d30*/  LDCU UR20, c[0x0][0x3a4] ;  /* 0x00007480ff1477ac */ /* 0x00ee240008000800 */
.L_x_17:
[----:B------:R-:W1:Y:S01]  /*0d40*/  LDS R35, [UR11+-0x4] ;  /* 0xfffffc0bff237984 */ /* 0x000e620008000800 */
[----:B------:R-:W-:Y:S01]  /*0d50*/  UIADD3 UR9, UPT, UPT, UR9, 0x1, URZ ;  /* 0x0000000109097890 */ /* 0x000fe2000fffe0ff */
[----:B------:R-:W-:Y:S02]  /*0d60*/  BSSY.RECONVERGENT B1, `(.L_x_10) ;  /* 0x0000022000017945 */ /* 0x000fe40003800200 */
[----:B0-----:R-:W0:Y:S01]  /*0d70*/  LDS R20, [UR11] ;  /* 0x0000000bff147984 */ /* 0x001e220008000800 */
[----:B------:R-:W-:-:S03]  /*0d80*/  UISETP.NE.AND UP1, UPT, UR9, URZ, UPT ;  /* 0x000000ff0900728c */ /* 0x000fc6000bf25270 */
[----:B------:R-:W2:Y:S01]  /*0d90*/  LDS R21, [UR11+0x4] ;  /* 0x0000040bff157984 */ /* 0x000ea20008000800 */
[----:B-1----:R-:W-:-:S04]  /*0da0*/  FADD R0, -R30, R35 ;  /* 0x000000231e007221 */ /* 0x002fc80000000100 */
[----:B------:R-:W-:Y:S01]  /*0db0*/  FMUL R34, R3, R0 ;  /* 0x0000000003227220 */ /* 0x000fe20000400000 */
[----:B0-----:R-:W-:Y:S01]  /*0dc0*/  FADD R0, -R31, R20 ;  /* 0x000000141f007221 */ /* 0x001fe20000000100 */
[----:B--2---:R-:W-:-:S03]  /*0dd0*/  FADD R20, -R32, R21 ;  /* 0x0000001520147221 */ /* 0x004fc60000000100 */
[----:B------:R-:W-:Y:S01]  /*0de0*/  FMUL R0, R27, R0 ;  /* 0x000000001b007220 */ /* 0x000fe20000400000 */
[----:B------:R-:W0:Y:S01]  /*0df0*/  FRND R35, R34 ;  /* 0x0000002200237307 */ /* 0x000e220000201000 */
[----:B----4-:R-:W-:-:S07]  /*0e00*/  FMUL R20, R29, R20 ;  /* 0x000000141d147220 */ /* 0x010fce0000400000 */
[----:B------:R-:W1:Y:S01]  /*0e10*/  FRND R37, R0 ;  /* 0x0000000000257307 */ /* 0x000e620000201000 */
[----:B0-----:R-:W-:-:S07]  /*0e20*/  FADD R35, R34, -R35 ;  /* 0x8000002322237221 */ /* 0x001fce0000000000 */
[----:B------:R-:W0:Y:S01]  /*0e30*/  FRND R21, R20 ;  /* 0x0000001400157307 */ /* 0x000e220000201000 */
[----:B------:R-:W-:Y:S01]  /*0e40*/  FMUL R35, R26, R35 ;  /* 0x000000231a237220 */ /* 0x000fe20000400000 */
[----:B-1----:R-:W-:-:S04]  /*0e50*/  FADD R37, R0, -R37 ;  /* 0x8000002500257221 */ /* 0x002fc80000000000 */
[----:B------:R-:W-:Y:S01]  /*0e60*/  FMUL R37, R28, R37 ;  /* 0x000000251c257220 */ /* 0x000fe20000400000 */
[----:B0-----:R-:W-:-:S03]  /*0e70*/  FADD R21, R20, -R21 ;  /* 0x8000001514157221 */ /* 0x001fc60000000000 */
[----:B------:R-:W-:Y:S01]  /*0e80*/  FMUL R34, R37, R37 ;  /* 0x0000002525227220 */ /* 0x000fe20000400000 */
[----:B------:R-:W-:-:S03]  /*0e90*/  FMUL R21, R21, R2 ;  /* 0x0000000215157220 */ /* 0x000fc60000400000 */
[----:B------:R-:W-:-:S04]  /*0ea0*/  FFMA R34, R35, R35, R34 ;  /* 0x0000002323227223 */ /* 0x000fc80000000022 */
[----:B------:R-:W-:-:S04]  /*0eb0*/  FFMA R34, R21, R21, R34 ;  /* 0x0000001515227223 */ /* 0x000fc80000000022 */
[----:B------:R-:W-:Y:S01]  /*0ec0*/  VIADD R0, R34, 0xf3000000 ;  /* 0xf300000022007836 */ /* 0x000fe20000000000 */
[----:B------:R0:W1:Y:S04]  /*0ed0*/  MUFU.RSQ R35, R34 ;  /* 0x0000002200237308 */ /* 0x0000680000001400 */
[----:B------:R-:W-:-:S13]  /*0ee0*/  ISETP.GT.U32.AND P0, PT, R0, 0x727fffff, PT ;  /* 0x727fffff0000780c */ /* 0x000fda0003f04070 */
[----:B01----:R-:W-:Y:S05]  /*0ef0*/  @!P0 BRA `(.L_x_11) ;  /* 0x0000000000108947 */ /* 0x003fea0003800000 */
[----:B------:R-:W-:-:S07]  /*0f00*/  MOV R20, 0xf20 ;  /* 0x00000f2000147802 */ /* 0x000fce0000000f00 */
[----:B------:R-:W-:Y:S05]  /*0f10*/  CALL.REL.NOINC `($__internal_1_$__cuda_sm20_sqrt_rn_f32_slowpath) ;  /* 0x0000000800d47944 */ /* 0x000fea0003c00000 */
[----:B------:R-:W-:Y:S01]  /*0f20*/  MOV R21, R0 ;  /* 0x0000000000157202 */ /* 0x000fe20000000f00 */
[----:B------:R-:W-:Y:S06]  /*0f30*/  BRA `(.L_x_12) ;  /* 0x0000000000107947 */ /* 0x000fec0003800000 */
.L_x_11:
[----:B------:R-:W-:Y:S01]  /*0f40*/  FMUL.FTZ R21, R34, R35 ;  /* 0x0000002322157220 */ /* 0x000fe20000410000 */
[----:B------:R-:W-:-:S03]  /*0f50*/  FMUL.FTZ R20, R35, 0.5 ;  /* 0x3f00000023147820 */ /* 0x000fc60000410000 */
[----:B------:R-:W-:-:S04]  /*0f60*/  FFMA R0, -R21, R21, R34 ;  /* 0x0000001515007223 */ /* 0x000fc80000000122 */
[----:B------:R-:W-:-:S07]  /*0f70*/  FFMA R21, R0, R20, R21 ;  /* 0x0000001400157223 */ /* 0x000fce0000000015 */
.L_x_12:
[----:B------:R-:W-:Y:S05]  /*0f80*/  BSYNC.RECONVERGENT B1 ;  /* 0x0000000000017941 */ /* 0x000fea0003800200 */
.L_x_10:
[----:B------:R-:W-:Y:S01]  /*0f90*/  UISETP.GE.AND UP0, UPT, UR10, UR13, UPT ;  /* 0x0000000d0a00728c */ /* 0x000fe2000bf06270 */
[----:B------:R-:W-:Y:S05]  /*0fa0*/  BSSY.RECONVERGENT B1, `(.L_x_13) ;  /* 0x0000038000017945 */ /* 0x000fea0003800200 */
[----:B------:R-:W-:-:S04]  /*0fb0*/  PLOP3.LUT P0, PT, PT, PT, UP0, 0x80, 0x8 ;  /* 0x000000000008781c */ /* 0x000fc80003f0f008 */
[----:B------:R-:W-:-:S04]  /*0fc0*/  ISETP.GE.OR P0, PT, R25, UR12, P0 ;  /* 0x0000000c19007c0c */ /* 0x000fc80008706670 */
[----:B------:R-:W-:-:S13]  /*0fd0*/  ISETP.EQ.OR P0, PT, R33, RZ, P0 ;  /* 0x000000ff2100720c */ /* 0x000fda0000702670 */
[----:B------:R-:W-:Y:S05]  /*0fe0*/  @P0 BRA `(.L_x_14) ;  /* 0x0000000000cc0947 */ /* 0x000fea0003800000 */
[----:B------:R-:W-:Y:S01]  /*0ff0*/  FSETP.GT.AND P0, PT, R21, UR20, PT ;  /* 0x0000001415007c0b */ /* 0x000fe2000bf04000 */
[----:B------:R-:W-:Y:S01]  /*1000*/  BSSY.RECONVERGENT B2, `(.L_x_15) ;  /* 0x0000030000027945 */ /* 0x000fe20003800200 */
[----:B------:R-:W-:-:S11]  /*1010*/  IMAD.MOV.U32 R35, RZ, RZ, RZ ;  /* 0x000000ffff237224 */ /* 0x000fd600078e00ff */
[----:B------:R-:W-:Y:S05]  /*1020*/  @P0 BRA `(.L_x_16) ;  /* 0x0000000000b40947 */ /* 0x000fea0003800000 */
[----:B------:R-:W-:Y:S01]  /*1030*/  FMUL R34, R21, R24 ;  /* 0x0000001815227220 */ /* 0x000fe20000400000 */
[----:B------:R-:W0:Y:S01]  /*1040*/  S2UR UR15, SR_CgaCtaId ;  /* 0x00000000000f79c3 */ /* 0x000e220000008800 */
[----:B------:R-:W-:Y:S02]  /*1050*/  UMOV UR14, 0x400 ;  /* 0x00000400000e7882 */ /* 0x000fe40000000000 */
[----:B------:R-:W1:Y:S01]  /*1060*/  FRND.FLOOR R21, R34 ;  /* 0x0000002200157307 */ /* 0x000e620000205000 */
[----:B------:R-:W-:-:S07]  /*1070*/  UIADD3 UR14, UPT, UPT, UR14, 0x8, URZ ;  /* 0x000000080e0e7890 */ /* 0x000fce000fffe0ff */
[----:B------:R2:W3:Y:S01]  /*1080*/  F2I.FLOOR.NTZ R0, R34 ;  /* 0x0000002200007305 */ /* 0x0004e20000207100 */
[----:B-1----:R-:W-:-:S04]  /*1090*/  FADD R21, R34, -R21 ;  /* 0x8000001522157221 */ /* 0x002fc80000000000 */
[----:B------:R-:W-:Y:S01]  /*10a0*/  FMUL R20, R4, R21 ;  /* 0x0000001504147220 */ /* 0x000fe20000400000 */
[C---:B------:R-:W-:Y:S01]  /*10b0*/  FMUL R36, R21.reuse, R5 ;  /* 0x0000000515247220 */ /* 0x040fe20000400000 */
[----:B0-----:R-:W-:Y:S01]  /*10c0*/  ULEA UR14, UR15, UR14, 0x18 ;  /* 0x0000000e0f0e7291 */ /* 0x001fe2000f8ec0ff */
[C---:B------:R-:W-:Y:S01]  /*10d0*/  FMUL R35, R21.reuse, R9 ;  /* 0x0000000915237220 */ /* 0x040fe20000400000 */
[C---:B------:R-:W-:Y:S01]  /*10e0*/  FMUL R20, R21.reuse, R20 ;  /* 0x0000001415147220 */ /* 0x040fe20000400000 */
[C---:B------:R-:W-:Y:S02]  /*10f0*/  FMUL R36, R21.reuse, R36 ;  /* 0x0000002415247220 */ /* 0x040fe40000400000 */
[C---:B--2---:R-:W-:Y:S01]  /*1100*/  FMUL R34, R21.reuse, R35 ;  /* 0x0000002315227220 */ /* 0x044fe20000400000 */
[----:B---3--:R-:W-:Y:S01]  /*1110*/  LEA R0, R0, UR14, 0x2 ;  /* 0x0000000e00007c11 */ /* 0x008fe2000f8e10ff */
[----:B------:R-:W-:Y:S01]  /*1120*/  FFMA R20, R21, R20, R36 ;  /* 0x0000001415147223 */ /* 0x000fe20000000024 */
[----:B------:R-:W-:-:S03]  /*1130*/  FMUL R36, R8, R21 ;  /* 0x0000001508247220 */ /* 0x000fc60000400000 */
[C---:B------:R-:W-:Y:S01]  /*1140*/  FFMA R20, R21.reuse, R6, R20 ;  /* 0x0000000615147223 */ /* 0x040fe20000000014 */
[----:B------:R-:W-:-:S04]  /*1150*/  FMUL R36, R21, R36 ;  /* 0x0000002415247220 */ /* 0x000fc80000400000 */
[C---:B------:R-:W-:Y:S02]  /*1160*/  FFMA R35, R21.reuse, R36, R34 ;  /* 0x0000002415237223 */ /* 0x040fe40000000022 */
[----:B------:R-:W0:Y:S02]  /*1170*/  LDS R34, [R0+0x4] ;  /* 0x0000040000227984 */ /* 0x000e240000000800 */
[----:B------:R-:W-:-:S04]  /*1180*/  FFMA R36, R21, R10, R35 ;  /* 0x0000000a15247223 */ /* 0x000fc80000000023 */
[----:B------:R-:W-:Y:S01]  /*1190*/  FADD R35, R36, R11 ;  /* 0x0000000b24237221 */ /* 0x000fe20000000000 */
[----:B------:R-:W-:-:S04]  /*11a0*/  FMUL R36, R21, R13 ;  /* 0x0000000d15247220 */ /* 0x000fc80000400000 */
[C---:B------:R-:W-:Y:S01]  /*11b0*/  FMUL R36, R21.reuse, R36 ;  /* 0x0000002415247220 */ /* 0x040fe20000400000 */
[----:B0-----:R-:W-:Y:S01]  /*11c0*/  FMUL R37, R34, R35 ;  /* 0x0000002322257220 */ /* 0x001fe20000400000 */
[----:B------:R-:W-:Y:S01]  /*11d0*/  FADD R35, R20, R7 ;  /* 0x0000000714237221 */ /* 0x000fe20000000000 */
[----:B------:R-:W0:Y:S03]  /*11e0*/  LDS R34, [R0] ;  /* 0x0000000000227984 */ /* 0x000e260000000800 */
[----:B0-----:R-:W-:Y:S01]  /*11f0*/  FFMA R20, R34, R35, R37 ;  /* 0x0000002322147223 */ /* 0x001fe20000000025 */
[----:B------:R-:W-:Y:S01]  /*1200*/  FMUL R34, R12, R21 ;  /* 0x000000150c227220 */ /* 0x000fe20000400000 */
[----:B------:R-:W0:Y:S03]  /*1210*/  LDS R35, [R0+0x8] ;  /* 0x0000080000237984 */ /* 0x000e260000000800 */
[----:B------:R-:W-:-:S04]  /*1220*/  FMUL R34, R21, R34 ;  /* 0x0000002215227220 */ /* 0x000fc80000400000 */
[C---:B------:R-:W-:Y:S01]  /*1230*/  FFMA R37, R21.reuse, R34, R36 ;  /* 0x0000002215257223 */ /* 0x040fe20000000024 */
[----:B------:R-:W-:-:S03]  /*1240*/  FMUL R36, R21, R17 ;  /* 0x0000001115247220 */ /* 0x000fc60000400000 */
[C---:B------:R-:W-:Y:S01]  /*1250*/  FFMA R34, R21.reuse, R14, R37 ;  /* 0x0000000e15227223 */ /* 0x040fe20000000025 */
[----:B------:R-:W-:-:S03]  /*1260*/  FMUL R36, R21, R36 ;  /* 0x0000002415247220 */ /* 0x000fc60000400000 */
[----:B------:R-:W-:-:S04]  /*1270*/  FADD R34, R34, R15 ;  /* 0x0000000f22227221 */ /* 0x000fc80000000000 */
[----:B0-----:R-:W-:Y:S01]  /*1280*/  FFMA R20, R35, R34, R20 ;  /* 0x0000002223147223 */ /* 0x001fe20000000014 */
[----:B------:R-:W-:Y:S01]  /*1290*/  FMUL R34, R16, R21 ;  /* 0x0000001510227220 */ /* 0x000fe20000400000 */
[----:B------:R-:W0:Y:S03]  /*12a0*/  LDS R35, [R0+0xc] ;  /* 0x00000c0000237984 */ /* 0x000e260000000800 */
[----:B------:R-:W-:-:S04]  /*12b0*/  FMUL R34, R21, R34 ;  /* 0x0000002215227220 */ /* 0x000fc80000400000 */
[----:B------:R-:W-:-:S04]  /*12c0*/  FFMA R37, R21, R34, R36 ;  /* 0x0000002215257223 */ /* 0x000fc80000000024 */
[----:B------:R-:W-:-:S04]  /*12d0*/  FFMA R34, R21, R18, R37 ;  /* 0x0000001215227223 */ /* 0x000fc80000000025 */
[----:B------:R-:W-:-:S04]  /*12e0*/  FADD R34, R34, R19 ;  /* 0x0000001322227221 */ /* 0x000fc80000000000 */
[----:B0-----:R-:W-:-:S07]  /*12f0*/  FFMA R35, R35, R34, R20 ;  /* 0x0000002223237223 */ /* 0x001fce0000000014 */
.L_x_16:
[----:B------:R-:W-:Y:S05]  /*1300*/  BSYNC.RECONVERGENT B2 ;  /* 0x0000000000027941 */ /* 0x000fea0003800200 */
.L_x_15:
[----:B------:R-:W-:-:S07]  /*1310*/  FADD R22, R22, R35 ;  /* 0x0000002316167221 */ /* 0x000fce0000000000 */
.L_x_14:
[----:B------:R-:W-:Y:S05]  /*1320*/  BSYNC.RECONVERGENT B1 ;  /* 0x0000000000017941 */ /* 0x000fea0003800200 */
.L_x_13:
[----:B------:R-:W-:Y:S01]  /*1330*/  IADD3 R33, PT, PT, R33, 0x1, RZ ;  /* 0x0000000121217810 */ /* 0x000fe20007ffe0ff */
[----:B------:R-:W-:Y:S02]  /*1340*/  UIADD3 UR11, UPT, UPT, UR11, 0xc, URZ ;  /* 0x0000000c0b0b7890 */ /* 0x000fe4000fffe0ff */
[----:B------:R-:W-:Y:S01]  /*1350*/  UIADD3 UR10, UPT, UPT, UR10, 0x1, URZ ;  /* 0x000000010a0a7890 */ /* 0x000fe2000fffe0ff */
[----:B------:R-:W-:Y:S11]  /*1360*/  BRA.U UP1, `(.L_x_17) ;  /* 0xfffffff901747547 */ /* 0x000ff6000b83ffff */
.L_x_9:
[----:B------:R-:W-:-:S04]  /*1370*/  UIADD3 UR5, UPT, UPT, UR5, 0x1, URZ ;  /* 0x0000000105057890 */ /* 0x000fc8000fffe0ff */
[----:B------:R-:W-:-:S09]  /*1380*/  UISETP.NE.AND UP0, UPT, UR5, UR8, UPT ;  /* 0x000000080500728c */ /* 0x000fd2000bf05270 */
[----:B------:R-:W-:Y:S05]  /*1390*/  BRA.U UP0, `(.L_x_18) ;  /* 0xfffffff500747547 */ /* 0x000fea000b83ffff */
.L_x_8:
[----:B------:R-:W-:-:S04]  /*13a0*/  UIADD3 UR4, UPT, UPT, UR4, 0x1, URZ ;  /* 0x0000000104047890 */ /* 0x000fc8000fffe0ff */
[----:B------:R-:W-:-:S09]  /*13b0*/  UISETP.NE.AND UP0, UPT, UR4, UR7, UPT ;  /* 0x000000070400728c */ /* 0x000fd2000bf05270 */
[----:B------:R-:W-:Y:S05]  /*13c0*/  BRA.U UP0, `(.L_x_19) ;  /* 0xfffffff100d87547 */ /* 0x000fea000b83ffff */
.L_x_4:
[----:B0-----:R-:W0:Y:S01]  /*13d0*/  S2R R9, SR_CgaCtaId ;  /* 0x0000000000097919 */ /* 0x001e220000008800 */
[----:B------:R-:W-:Y:S02]  /*13e0*/  MOV R6, 0x400 ;  /* 0x0000040000067802 */ /* 0x000fe40000000f00 */
[C---:B------:R-:W-:Y:S02]  /*13f0*/  ISETP.GT.U32.AND P1, PT, R23.reuse, 0xf, PT ;  /* 0x0000000f1700780c */ /* 0x040fe40003f24070 */
[----:B------:R-:W-:Y:S01]  /*1400*/  ISETP.GT.U32.AND P0, PT, R23, 0x7, PT ;  /* 0x000000071700780c */ /* 0x000fe20003f04070 */
[----:B------:R-:W-:-:S05]  /*1410*/  VIADD R0, R6, 0x410 ;  /* 0x0000041006007836 */ /* 0x000fca0000000000 */
[----:B0-----:R-:W-:-:S04]  /*1420*/  LEA R0, R9, R0, 0x18 ;  /* 0x0000000009007211 */ /* 0x001fc800078ec0ff */
[----:B-1----:R-:W-:-:S05]  /*1430*/  LEA R3, R23, R0, 0x2 ;  /* 0x0000000017037211 */ /* 0x002fca00078e10ff */
[----:B------:R-:W-:Y:S01]  /*1440*/  STS [R3], R22 ;  /* 0x0000001603007388 */ /* 0x000fe20000000800 */
[----:B------:R-:W-:Y:S06]  /*1450*/  BAR.SYNC.DEFER_BLOCKING 0x0 ;  /* 0x0000000000007b1d */ /* 0x000fec0000010000 */
[----:B------:R-:W-:Y:S04]  /*1460*/  @!P1 LDS R0, [R3+0x40] ;  /* 0x0000400003009984 */ /* 0x000fe80000000800 */
[----:B------:R-:W0:Y:S02]  /*1470*/  @!P1 LDS R5, [R3] ;  /* 0x0000000003059984 */ /* 0x000e240000000800 */
[----:B0-----:R-:W-:-:S05]  /*1480*/  @!P1 FADD R0, R0, R5 ;  /* 0x0000000500009221 */ /* 0x001fca0000000000 */
[----:B------:R-:W-:Y:S01]  /*1490*/  @!P1 STS [R3], R0 ;  /* 0x0000000003009388 */ /* 0x000fe20000000800 */
[----:B------:R-:W-:Y:S01]  /*14a0*/  BAR.SYNC.DEFER_BLOCKING 0x0 ;  /* 0x0000000000007b1d */ /* 0x000fe20000010000 */
[----:B------:R-:W-:-:S05]  /*14b0*/  ISETP.GT.U32.AND P1, PT, R23, 0x3, PT ;  /* 0x000000031700780c */ /* 0x000fca0003f24070 */
        /* <DEDUP_REMOVED lines=11> */
[----:B------:R-:W-:-:S13]  /*1570*/  ISETP.NE.AND P1, PT, R23, RZ, PT ;  /* 0x000000ff1700720c */ /* 0x000fda0003f25270 */
[----:B------:R-:W-:Y:S01]  /*1580*/  @!P1 LEA R7, R9, R6, 0x18 ;  /* 0x0000000609079211 */ /* 0x000fe200078ec0ff */
[----:B------:R-:W-:Y:S04]  /*1590*/  @!P0 LDS R0, [R3+0x8] ;  /* 0x0000080003008984 */ /* 0x000fe80000000800 */
[----:B------:R-:W0:Y:S02]  /*15a0*/  @!P0 LDS R5, [R3] ;  /* 0x0000000003058984 */ /* 0x000e240000000800 */
[----:B0-----:R-:W-:-:S05]  /*15b0*/  @!P0 FADD R0, R0, R5 ;  /* 0x0000000500008221 */ /* 0x001fca0000000000 */
[----:B------:R-:W-:Y:S01]  /*15c0*/  @!P0 STS [R3], R0 ;  /* 0x0000000003008388 */ /* 0x000fe20000000800 */
[----:B------:R-:W-:Y:S06]  /*15d0*/  BAR.SYNC.DEFER_BLOCKING 0x0 ;  /* 0x0000000000007b1d */ /* 0x000fec0000010000 */
[----:B------:R-:W-:Y:S04]  /*15e0*/  @!P1 LDS R2, [R7+0x414] ;  /* 0x0004140007029984 */ /* 0x000fe80000000800 */
[----:B------:R-:W0:Y:S02]  /*15f0*/  @!P1 LDS R5, [R3] ;  /* 0x0000000003059984 */ /* 0x000e240000000800 */
[----:B0-----:R-:W-:-:S05]  /*1600*/  @!P1 FADD R2, R2, R5 ;  /* 0x0000000502029221 */ /* 0x001fca0000000000 */
[----:B------:R0:W-:Y:S01]  /*1610*/  @!P1 STS [R3], R2 ;  /* 0x0000000203009388 */ /* 0x0001e20000000800 */
[----:B------:R-:W-:Y:S06]  /*1620*/  BAR.SYNC.DEFER_BLOCKING 0x0 ;  /* 0x0000000000007b1d */ /* 0x000fec0000010000 */
[----:B------:R-:W-:Y:S05]  /*1630*/  @P1 EXIT ;  /* 0x000000000000194d */ /* 0x000fea0003800000 */
[----:B------:R-:W1:Y:S01]  /*1640*/  S2R R5, SR_CTAID.X ;  /* 0x0000000000057919 */ /* 0x000e620000002500 */
[----:B0-----:R-:W1:Y:S01]  /*1650*/  LDC.64 R2, c[0x0][0x3b8] ;  /* 0x0000ee00ff027b82 */ /* 0x001e620000000a00 */
[----:B------:R-:W-:Y:S01]  /*1660*/  LEA R6, R9, R6, 0x18 ;  /* 0x0000000609067211 */ /* 0x000fe200078ec0ff */
[----:B------:R-:W0:Y:S06]  /*1670*/  LDCU UR4, c[0x0][0x388] ;  /* 0x00007100ff0477ac */ /* 0x000e2c0008000800 */
[----:B------:R-:W0:Y:S01]  /*1680*/  LDC R0, c[0x0][0x390] ;  /* 0x0000e400ff007b82 */ /* 0x000e220000000800 */
[----:B-1----:R-:W-:-:S02]  /*1690*/  IMAD.WIDE.U32 R2, R5, 0x4, R2 ;  /* 0x0000000405027825 */ /* 0x002fc400078e0002 */
[----:B------:R-:W1:Y:S04]  /*16a0*/  LDS R5, [R6+0x410] ;  /* 0x0004100006057984 */ /* 0x000e680000000800 */
[----:B------:R-:W1:Y:S01]  /*16b0*/  LDG.E R7, desc[UR18][R2.64] ;  /* 0x0000001202077981 */ /* 0x000e62000c1e1900 */
[----:B0-----:R-:W-:Y:S01]  /*16c0*/  ISETP.NE.AND P0, PT, R0, UR4, PT ;  /* 0x0000000400007c0c */ /* 0x001fe2000bf05270 */
[----:B------:R-:W-:-:S05]  /*16d0*/  IMAD.MOV.U32 R0, RZ, RZ, 0x3f000000 ;  /* 0x3f000000ff007424 */ /* 0x000fca00078e00ff */
[----:B------:R-:W-:-:S05]  /*16e0*/  FSEL R0, R0, 1, !P0 ;  /* 0x3f80000000007808 */ /* 0x000fca0004000000 */
[----:B-1----:R-:W-:-:S05]  /*16f0*/  FFMA R5, R0, R5, R7 ;  /* 0x0000000500057223 */ /* 0x002fca0000000007 */
[----:B------:R-:W-:Y:S01]  /*1700*/  STG.E desc[UR18][R2.64], R5 ;  /* 0x0000000502007986 */ /* 0x000fe2000c101912 */
[----:B------:R-:W-:Y:S05]  /*1710*/  EXIT ;  /* 0x000000000000794d */ /* 0x000fea0003800000 */
        .weak           $__internal_0_$__cuda_sm20_rcp_rn_f32_slowpath
        .type           $__internal_0_$__cuda_sm20_rcp_rn_f32_slowpath,@function
        .size           $__internal_0_$__cuda_sm20_rcp_rn_f32_slowpath,($__internal_1_$__cuda_sm20_sqrt_rn_f32_slowpath - $__internal_0_$__cuda_sm20_rcp_rn_f32_slowpath)
$__internal_0_$__cuda_sm20_rcp_rn_f32_slowpath:
[----:B------:R-:W-:-:S04]  /*1720*/  SHF.L.U32 R2, R0, 0x1, RZ ;  /* 0x0000000100027819 */ /* 0x000fc800000006ff */
[----:B------:R-:W-:-:S04]  /*1730*/  SHF.R.U32.HI R8, RZ, 0x18, R2 ;  /* 0x00000018ff087819 */ /* 0x000fc80000011602 */
[----:B------:R-:W-:-:S13]  /*1740*/  ISETP.NE.U32.AND P0, PT, R8, RZ, PT ;  /* 0x000000ff0800720c */ /* 0x000fda0003f05070 */
[----:B------:R-:W-:Y:S05]  /*1750*/  @P0 BRA `(.L_x_20) ;  /* 0x00000000002c0947 */ /* 0x000fea0003800000 */
[----:B------:R-:W-:-:S05]  /*1760*/  IMAD.SHL.U32 R2, R0, 0x2, RZ ;  /* 0x0000000200027824 */ /* 0x000fca00078e00ff */
[----:B------:R-:W-:-:S13]  /*1770*/  ISETP.NE.AND P0, PT, R2, RZ, PT ;  /* 0x000000ff0200720c */ /* 0x000fda0003f05270 */
[----:B------:R2:W3:Y:S01]  /*1780*/  @!P0 MUFU.RCP R2, R0 ;  /* 0x0000000000028308 */ /* 0x0004e20000001000 */
[----:B------:R-:W-:Y:S05]  /*1790*/  @!P0 BRA `(.L_x_21) ;  /* 0x0000000000a48947 */ /* 0x000fea0003800000 */
[----:B------:R-:W-:-:S04]  /*17a0*/  FFMA R3, R0, 1.84467440737095516160e+19, RZ ;  /* 0x5f80000000037823 */ /* 0x000fc800000000ff */
[----:B--2---:R-:W3:Y:S02]  /*17b0*/  MUFU.RCP R0, R3 ;  /* 0x0000000300007308 */ /* 0x004ee40000001000 */
[----:B---3--:R-:W-:-:S04]  /*17c0*/  FFMA R2, R3, R0, -1 ;  /* 0xbf80000003027423 */ /* 0x008fc80000000000 */
[----:B------:R-:W-:-:S04]  /*17d0*/  FADD.FTZ R5, -R2, -RZ ;  /* 0x800000ff02057221 */ /* 0x000fc80000010100 */
[----:B------:R-:W-:-:S04]  /*17e0*/  FFMA R0, R0, R5, R0 ;  /* 0x0000000500007223 */ /* 0x000fc80000000000 */
[----:B------:R-:W-:Y:S01]  /*17f0*/  FFMA R2, R0, 1.84467440737095516160e+19, RZ ;  /* 0x5f80000000027823 */ /* 0x000fe200000000ff */
[----:B------:R-:W-:Y:S06]  /*1800*/  BRA `(.L_x_21) ;  /* 0x0000000000887947 */ /* 0x000fec0003800000 */
.L_x_20:
[----:B------:R-:W-:-:S04]  /*1810*/  IADD3 R9, PT, PT, R8, -0xfd, RZ ;  /* 0xffffff0308097810 */ /* 0x000fc80007ffe0ff */
[----:B------:R-:W-:-:S13]  /*1820*/  ISETP.GT.U32.AND P0, PT, R9, 0x1, PT ;  /* 0x000000010900780c */ /* 0x000fda0003f04070 */
[----:B------:R-:W-:Y:S05]  /*1830*/  @P0 BRA `(.L_x_22) ;  /* 0x0000000000780947 */ /* 0x000fea0003800000 */
[----:B------:R-:W-:Y:S01]  /*1840*/  LOP3.LUT R2, R0, 0x7fffff, RZ, 0xc0, !PT ;  /* 0x007fffff00027812 */ /* 0x000fe200078ec0ff */
[----:B------:R-:W-:-:S03]  /*1850*/  IMAD.MOV.U32 R6, RZ, RZ, 0x3 ;  /* 0x00000003ff067424 */ /* 0x000fc600078e00ff */
[----:B------:R-:W-:Y:S02]  /*1860*/  LOP3.LUT R2, R2, 0x3f800000, RZ, 0xfc, !PT ;  /* 0x3f80000002027812 */ /* 0x000fe400078efcff */
[----:B------:R-:W-:Y:S02]  /*1870*/  SHF.L.U32 R6, R6, R9, RZ ;  /* 0x0000000906067219 */ /* 0x000fe400000006ff */
[----:B------:R-:W0:Y:S02]  /*1880*/  MUFU.RCP R3, R2 ;  /* 0x0000000200037308 */ /* 0x000e240000001000 */
[----:B0-----:R-:W-:-:S04]  /*1890*/  FFMA R4, R2, R3, -1 ;  /* 0xbf80000002047423 */ /* 0x001fc80000000003 */
[----:B------:R-:W-:-:S04]  /*18a0*/  FADD.FTZ R4, -R4, -RZ ;  /* 0x800000ff04047221 */ /* 0x000fc80000010100 */
[CCC-:B------:R-:W-:Y:S01]  /*18b0*/  FFMA.RM R5, R3.reuse, R4.reuse, R3.reuse ;  /* 0x0000000403057223 */ /* 0x1c0fe20000004003 */
[----:B------:R-:W-:-:S04]  /*18c0*/  FFMA.RP R4, R3, R4, R3 ;  /* 0x0000000403047223 */ /* 0x000fc80000008003 */
[C---:B------:R-:W-:Y:S02]  /*18d0*/  LOP3.LUT R3, R5.reuse, 0x7fffff, RZ, 0xc0, !PT ;  /* 0x007fffff05037812 */ /* 0x040fe400078ec0ff */
[----:B------:R-:W-:Y:S02]  /*18e0*/  FSETP.NEU.FTZ.AND P0, PT, R5, R4, PT ;  /* 0x000000040500720b */ /* 0x000fe40003f1d000 */
[----:B------:R-:W-:Y:S02]  /*18f0*/  LOP3.LUT R3, R3, 0x800000, RZ, 0xfc, !PT ;  /* 0x0080000003037812 */ /* 0x000fe400078efcff */
[----:B------:R-:W-:Y:S02]  /*1900*/  SEL R4, RZ, 0xffffffff, !P0 ;  /* 0xffffffffff047807 */ /* 0x000fe40004000000 */
[----:B------:R-:W-:Y:S02]  /*1910*/  LOP3.LUT R6, R6, R3, RZ, 0xc0, !PT ;  /* 0x0000000306067212 */ /* 0x000fe400078ec0ff */
[----:B------:R-:W-:-:S02]  /*1920*/  IADD3 R4, PT, PT, -R4, RZ, RZ ;  /* 0x000000ff04047210 */ /* 0x000fc40007ffe1ff */
[-C--:B------:R-:W-:Y:S02]  /*1930*/  SHF.R.U32.HI R6, RZ, R9.reuse, R6 ;  /* 0x00000009ff067219 */ /* 0x080fe40000011606 */
[----:B------:R-:W-:Y:S02]  /*1940*/  LOP3.LUT P1, RZ, R4, R9, R3, 0xf8, !PT ;  /* 0x0000000904ff7212 */ /* 0x000fe4000782f803 */
[C---:B------:R-:W-:Y:S02]  /*1950*/  LOP3.LUT P0, RZ, R6.reuse, 0x1, RZ, 0xc0, !PT ;  /* 0x0000000106ff7812 */ /* 0x040fe4000780c0ff */
[----:B------:R-:W-:-:S04]  /*1960*/  LOP3.LUT P2, RZ, R6, 0x2, RZ, 0xc0, !PT ;  /* 0x0000000206ff7812 */ /* 0x000fc8000784c0ff */
[----:B------:R-:W-:Y:S02]  /*1970*/  PLOP3.LUT P0, PT, P0, P1, P2, 0xe0, 0x0 ;  /* 0x000000000000781c */ /* 0x000fe40000703c20 */
[----:B------:R-:W-:Y:S02]  /*1980*/  LOP3.LUT P1, RZ, R0, 0x7fffff, RZ, 0xc0, !PT ;  /* 0x007fffff00ff7812 */ /* 0x000fe4000782c0ff */
[----:B------:R-:W-:-:S05]  /*1990*/  SEL R2, RZ, 0x1, !P0 ;  /* 0x00000001ff027807 */ /* 0x000fca0004000000 */
[----:B------:R-:W-:-:S05]  /*19a0*/  IMAD.MOV R2, RZ, RZ, -R2 ;  /* 0x000000ffff027224 */ /* 0x000fca00078e0a02 */
[----:B------:R-:W-:Y:S02]  /*19b0*/  ISETP.GE.AND P0, PT, R2, RZ, PT ;  /* 0x000000ff0200720c */ /* 0x000fe40003f06270 */
[----:B------:R-:W-:-:S04]  /*19c0*/  IADD3 R2, PT, PT, R8, -0xfc, RZ ;  /* 0xffffff0408027810 */ /* 0x000fc80007ffe0ff */
[----:B------:R-:W-:-:S07]  /*19d0*/  SHF.R.U32.HI R3, RZ, R2, R3 ;  /* 0x00000002ff037219 */ /* 0x000fce0000011603 */
[----:B------:R-:W-:-:S05]  /*19e0*/  @!P0 VIADD R3, R3, 0x1 ;  /* 0x0000000103038836 */ /* 0x000fca0000000000 */
[----:B------:R-:W-:-:S04]  /*19f0*/  @!P1 SHF.L.U32 R3, R3, 0x1, RZ ;  /* 0x0000000103039819 */ /* 0x000fc800000006ff */
[----:B------:R-:W-:Y:S01]  /*1a00*/  LOP3.LUT R2, R3, 0x80000000, R0, 0xf8, !PT ;  /* 0x8000000003027812 */ /* 0x000fe200078ef800 */
[----:B------:R-:W-:Y:S06]  /*1a10*/  BRA `(.L_x_21) ;  /* 0x0000000000047947 */ /* 0x000fec0003800000 */
.L_x_22:
[----:B------:R0:W1:Y:S02]  /*1a20*/  MUFU.RCP R2, R0 ;  /* 0x0000000000027308 */ /* 0x0000640000001000 */
.L_x_21:
[----:B-1-3--:R-:W-:Y:S01]  /*1a30*/  IMAD.MOV.U32 R24, RZ, RZ, R2 ;  /* 0x000000ffff187224 */ /* 0x00afe200078e0002 */
[----:B------:R-:W-:Y:S01]  /*1a40*/  MOV R2, R7 ;  /* 0x0000000700027202 */ /* 0x000fe20000000f00 */
[----:B------:R-:W-:-:S04]  /*1a50*/  IMAD.MOV.U32 R3, RZ, RZ, 0x0 ;  /* 0x00000000ff037424 */ /* 0x000fc800078e00ff */
[----:B0-2---:R-:W-:Y:S05]  /*1a60*/  RET.REL.NODEC R2 `(_Z19two_body_sum_kernelIfLi32EEvPPT_iiiiS1_iS0_S1_S1_S1_) ;  /* 0xffffffe402647950 */ /* 0x005fea0003c3ffff */
        .weak           $__internal_1_$__cuda_sm20_sqrt_rn_f32_slowpath
        .type           $__internal_1_$__cuda_sm20_sqrt_rn_f32_slowpath,@function
        .size           $__internal_1_$__cuda_sm20_sqrt_rn_f32_slowpath,($__internal_2_$__cuda_sm3x_div_rn_noftz_f32_slowpath - $__internal_1_$__cuda_sm20_sqrt_rn_f32_slowpath)
$__internal_1_$__cuda_sm20_sqrt_rn_f32_slowpath:
[----:B------:R-:W-:-:S13]  /*1a70*/  LOP3.LUT P0, RZ, R34, 0x7fffffff, RZ, 0xc0, !PT ;  /* 0x7fffffff22ff7812 */ /* 0x000fda000780c0ff */
[----:B------:R-:W-:Y:S01]  /*1a80*/  @!P0 MOV R21, R34 ;  /* 0x0000002200158202 */ /* 0x000fe20000000f00 */
[----:B------:R-:W-:Y:S06]  /*1a90*/  @!P0 BRA `(.L_x_23) ;  /* 0x0000000000448947 */ /* 0x000fec0003800000 */
[----:B------:R-:W-:Y:S01]  /*1aa0*/  FSETP.GEU.FTZ.AND P0, PT, R34, RZ, PT ;  /* 0x000000ff2200720b */ /* 0x000fe20003f1e000 */
[----:B------:R-:W-:-:S12]  /*1ab0*/  IMAD.MOV.U32 R0, RZ, RZ, R34 ;  /* 0x000000ffff007224 */ /* 0x000fd800078e0022 */
[----:B------:R-:W-:Y:S01]  /*1ac0*/  @!P0 MOV R21, 0x7fffffff ;  /* 0x7fffffff00158802 */ /* 0x000fe20000000f00 */
[----:B------:R-:W-:Y:S06]  /*1ad0*/  @!P0 BRA `(.L_x_23) ;  /* 0x0000000000348947 */ /* 0x000fec0003800000 */
[----:B------:R-:W-:-:S13]  /*1ae0*/  FSETP.GTU.FTZ.AND P0, PT, |R0|, +INF , PT ;  /* 0x7f8000000000780b */ /* 0x000fda0003f1c200 */
[----:B------:R-:W-:Y:S01]  /*1af0*/  @P0 FADD.FTZ R21, R0, 1 ;  /* 0x3f80000000150421 */ /* 0x000fe20000010000 */
[----:B------:R-:W-:Y:S06]  /*1b00*/  @P0 BRA `(.L_x_23) ;  /* 0x0000000000280947 */ /* 0x000fec0003800000 */
[----:B------:R-:W-:-:S13]  /*1b10*/  FSETP.NEU.FTZ.AND P0, PT, |R0|, +INF , PT ;  /* 0x7f8000000000780b */ /* 0x000fda0003f1d200 */
[----:B------:R-:W-:-:S04]  /*1b20*/  @P0 FFMA R34, R0, 1.84467440737095516160e+19, RZ ;  /* 0x5f80000000220823 */ /* 0x000fc800000000ff */
[----:B------:R-:W0:Y:S02]  /*1b30*/  @P0 MUFU.RSQ R35, R34 ;  /* 0x0000002200230308 */ /* 0x000e240000001400 */
[----:B0-----:R-:W-:Y:S01]  /*1b40*/  @P0 FMUL.FTZ R21, R34, R35 ;  /* 0x0000002322150220 */ /* 0x001fe20000410000 */
[----:B------:R-:W-:-:S03]  /*1b50*/  @P0 FMUL.FTZ R35, R35, 0.5 ;  /* 0x3f00000023230820 */ /* 0x000fc60000410000 */
[----:B------:R-:W-:-:S04]  /*1b60*/  @P0 FADD.FTZ R36, -R21, -RZ ;  /* 0x800000ff15240221 */ /* 0x000fc80000010100 */
[----:B------:R-:W-:-:S04]  /*1b70*/  @P0 FFMA R36, R21, R36, R34 ;  /* 0x0000002415240223 */ /* 0x000fc80000000022 */
[----:B------:R-:W-:Y:S01]  /*1b80*/  @P0 FFMA R35, R36, R35, R21 ;  /* 0x0000002324230223 */ /* 0x000fe20000000015 */
[----:B------:R-:W-:-:S03]  /*1b90*/  @!P0 IMAD.MOV.U32 R21, RZ, RZ, R0 ;  /* 0x000000ffff158224 */ /* 0x000fc600078e0000 */
[----:B------:R-:W-:-:S07]  /*1ba0*/  @P0 FMUL.FTZ R21, R35, 2.3283064365386962891e-10 ;  /* 0x2f80000023150820 */ /* 0x000fce0000410000 */
.L_x_23:
[----:B------:R-:W-:Y:S01]  /*1bb0*/  MOV R0, R21 ;  /* 0x0000001500007202 */ /* 0x000fe20000000f00 */
[----:B------:R-:W-:-:S04]  /*1bc0*/  IMAD.MOV.U32 R21, RZ, RZ, 0x0 ;  /* 0x00000000ff157424 */ /* 0x000fc800078e00ff */
[----:B------:R-:W-:Y:S05]  /*1bd0*/  RET.REL.NODEC R20 `(_Z19two_body_sum_kernelIfLi32EEvPPT_iiiiS1_iS0_S1_S1_S1_) ;  /* 0xffffffe414087950 */ /* 0x000fea0003c3ffff */
        .weak           $__internal_2_$__cuda_sm3x_div_rn_noftz_f32_slowpath
        .type           $__internal_2_$__cuda_sm3x_div_rn_noftz_f32_slowpath,@function
        .size           $__internal_2_$__cuda_sm3x_div_rn_noftz_f32_slowpath,(.L_x_250 - $__internal_2_$__cuda_sm3x_div_rn_noftz_f32_slowpath)
$__internal_2_$__cuda_sm3x_div_rn_noftz_f32_slowpath:
[----:B------:R-:W0:Y:S01]  /*1be0*/  LDC R3, c[0x0][0x3a4] ;  /* 0x0000e900ff037b82 */ /* 0x000e220000000800 */
[----:B------:R-:W-:-:S04]  /*1bf0*/  SHF.R.U32.HI R0, RZ, 0x17, R4 ;  /* 0x00000017ff007819 */ /* 0x000fc80000011604 */
[----:B------:R-:W-:-:S03]  /*1c00*/  LOP3.LUT R6, R0, 0xff, RZ, 0xc0, !PT ;  /* 0x000000ff00067812 */ /* 0x000fc600078ec0ff */
[----:B------:R-:W1:Y:S01]  /*1c10*/  LDC R7, c[0x0][0x3a4] ;  /* 0x0000e900ff077b82 */ /* 0x000e620000000800 */
[----:B------:R-:W-:-:S04]  /*1c20*/  IADD3 R10, PT, PT, R6, -0x1, RZ ;  /* 0xffffffff060a7810 */ /* 0x000fc80007ffe0ff */
[----:B------:R-:W-:Y:S02]  /*1c30*/  ISETP.GT.U32.AND P0, PT, R10, 0xfd, PT ;  /* 0x000000fd0a00780c */ /* 0x000fe40003f04070 */
[----:B0-----:R-:W-:-:S04]  /*1c40*/  SHF.R.U32.HI R0, RZ, 0x17, R3 ;  /* 0x00000017ff007819 */ /* 0x001fc80000011603 */
[----:B------:R-:W-:-:S05]  /*1c50*/  LOP3.LUT R5, R0, 0xff, RZ, 0xc0, !PT ;  /* 0x000000ff00057812 */ /* 0x000fca00078ec0ff */
[----:B------:R-:W-:-:S05]  /*1c60*/  VIADD R9, R5, 0xffffffff ;  /* 0xffffffff05097836 */ /* 0x000fca0000000000 */
[----:B------:R-:W-:-:S13]  /*1c70*/  ISETP.GT.U32.OR P0, PT, R9, 0xfd, P0 ;  /* 0x000000fd0900780c */ /* 0x000fda0000704470 */
[----:B------:R-:W-:Y:S01]  /*1c80*/  @!P0 MOV R8, RZ ;  /* 0x000000ff00088202 */ /* 0x000fe20000000f00 */
[----:B-1----:R-:W-:Y:S06]  /*1c90*/  @!P0 BRA `(.L_x_24) ;  /* 0x0000000000608947 */ /* 0x002fec0003800000 */
[----:B------:R-:W-:Y:S01]  /*1ca0*/  FSETP.GTU.FTZ.AND P0, PT, |R3|, +INF , PT ;  /* 0x7f8000000300780b */ /* 0x000fe20003f1c200 */
[----:B------:R-:W-:Y:S01]  /*1cb0*/  IMAD.MOV.U32 R0, RZ, RZ, R4 ;  /* 0x000000ffff007224 */ /* 0x000fe200078e0004 */
[----:B------:R-:W-:-:S04]  /*1cc0*/  FSETP.GTU.FTZ.AND P1, PT, |R4|, +INF , PT ;  /* 0x7f8000000400780b */ /* 0x000fc80003f3c200 */
[----:B------:R-:W-:-:S13]  /*1cd0*/  PLOP3.LUT P0, PT, P0, P1, PT, 0xf8, 0x8f ;  /* 0x00000000008f781c */ /* 0x000fda0000703f70 */
[----:B------:R-:W-:Y:S05]  /*1ce0*/  @P0 BRA `(.L_x_25) ;  /* 0x0000000400440947 */ /* 0x000fea0003800000 */
[----:B------:R-:W-:-:S13]  /*1cf0*/  LOP3.LUT P0, RZ, R4, 0x7fffffff, R7, 0xc8, !PT ;  /* 0x7fffffff04ff7812 */ /* 0x000fda000780c807 */
[----:B------:R-:W-:Y:S05]  /*1d00*/  @!P0 BRA `(.L_x_26) ;  /* 0x0000000400348947 */ /* 0x000fea0003800000 */
[C---:B------:R-:W-:Y:S02]  /*1d10*/  FSETP.NEU.FTZ.AND P2, PT, |R3|.reuse, +INF , PT ;  /* 0x7f8000000300780b */ /* 0x040fe40003f5d200 */
[----:B------:R-:W-:Y:S02]  /*1d20*/  FSETP.NEU.FTZ.AND P1, PT, |R0|, +INF , PT ;  /* 0x7f8000000000780b */ /* 0x000fe40003f3d200 */
[----:B------:R-:W-:-:S11]  /*1d30*/  FSETP.NEU.FTZ.AND P0, PT, |R3|, +INF , PT ;  /* 0x7f8000000300780b */ /* 0x000fd60003f1d200 */
[----:B------:R-:W-:Y:S05]  /*1d40*/  @!P1 BRA !P2, `(.L_x_26) ;  /* 0x0000000400249947 */ /* 0x000fea0005000000 */
[----:B------:R-:W-:-:S04]  /*1d50*/  LOP3.LUT P2, RZ, R7, 0x7fffffff, RZ, 0xc0, !PT ;  /* 0x7fffffff07ff7812 */ /* 0x000fc8000784c0ff */
[----:B------:R-:W-:-:S13]  /*1d60*/  PLOP3.LUT P1, PT, P1, P2, PT, 0x2f, 0xf2 ;  /* 0x0000000000f2781c */ /* 0x000fda0000f24577 */
[----:B------:R-:W-:Y:S05]  /*1d70*/  @P1 BRA `(.L_x_27) ;  /* 0x0000000400101947 */ /* 0x000fea0003800000 */
[----:B------:R-:W-:-:S04]  /*1d80*/  LOP3.LUT P1, RZ, R4, 0x7fffffff, RZ, 0xc0, !PT ;  /* 0x7fffffff04ff7812 */ /* 0x000fc8000782c0ff */
[----:B------:R-:W-:-:S13]  /*1d90*/  PLOP3.LUT P0, PT, P0, P1, PT, 0x2f, 0xf2 ;  /* 0x0000000000f2781c */ /* 0x000fda0000702577 */
[----:B------:R-:W-:Y:S05]  /*1da0*/  @P0 BRA `(.L_x_28) ;  /* 0x0000000000f80947 */ /* 0x000fea0003800000 */
[----:B------:R-:W-:Y:S02]  /*1db0*/  ISETP.GE.AND P0, PT, R9, RZ, PT ;  /* 0x000000ff0900720c */ /* 0x000fe40003f06270 */
[----:B------:R-:W-:-:S11]  /*1dc0*/  ISETP.GE.AND P1, PT, R10, RZ, PT ;  /* 0x000000ff0a00720c */ /* 0x000fd60003f26270 */
[----:B------:R-:W-:Y:S01]  /*1dd0*/  @P0 MOV R8, RZ ;  /* 0x000000ff00080202 */ /* 0x000fe20000000f00 */
[----:B------:R-:W-:Y:S02]  /*1de0*/  @!P0 IMAD.MOV.U32 R8, RZ, RZ, -0x40 ;  /* 0xffffffc0ff088424 */ /* 0x000fe400078e00ff */
[----:B------:R-:W-:Y:S01]  /*1df0*/  @!P0 FFMA R7, R3, 1.84467440737095516160e+19, RZ ;  /* 0x5f80000003078823 */ /* 0x000fe200000000ff */
[----:B------:R-:W-:Y:S02]  /*1e00*/  @!P1 FFMA R4, R0, 1.84467440737095516160e+19, RZ ;  /* 0x5f80000000049823 */ /* 0x000fe400000000ff */
[----:B------:R-:W-:-:S07]  /*1e10*/  @!P1 IADD3 R8, PT, PT, R8, 0x40, RZ ;  /* 0x0000004008089810 */ /* 0x000fce0007ffe0ff */
.L_x_24:
[----:B------:R-:W-:Y:S02]  /*1e20*/  LEA R3, R6, 0xc0800000, 0x17 ;  /* 0xc080000006037811 */ /* 0x000fe400078eb8ff */
[----:B------:R-:W-:-:S03]  /*1e30*/  IADD3 R5, PT, PT, R5, -0x7f, RZ ;  /* 0xffffff8105057810 */ /* 0x000fc60007ffe0ff */
[----:B------:R-:W-:Y:S02]  /*1e40*/  IMAD.IADD R3, R4, 0x1, -R3 ;  /* 0x0000000104037824 */ /* 0x000fe400078e0a03 */
[C---:B------:R-:W-:Y:S01]  /*1e50*/  IMAD R0, R5.reuse, -0x800000, R7 ;  /* 0xff80000005007824 */ /* 0x040fe200078e0207 */
[----:B------:R-:W-:Y:S01]  /*1e60*/  IADD3 R5, PT, PT, R5, 0x7f, -R6 ;  /* 0x0000007f05057810 */ /* 0x000fe20007ffe806 */
[----:B------:R-:W0:Y:S01]  /*1e70*/  MUFU.RCP R4, R3 ;  /* 0x0000000300047308 */ /* 0x000e220000001000 */
[----:B------:R-:W-:-:S03]  /*1e80*/  FADD.FTZ R9, -R3, -RZ ;  /* 0x800000ff03097221 */ /* 0x000fc60000010100 */
[----:B------:R-:W-:Y:S02]  /*1e90*/  IMAD.IADD R5, R5, 0x1, R8 ;  /* 0x0000000105057824 */ /* 0x000fe400078e0208 */
[----:B0-----:R-:W-:-:S04]  /*1ea0*/  FFMA R11, R4, R9, 1 ;  /* 0x3f800000040b7423 */ /* 0x001fc80000000009 */
[----:B------:R-:W-:-:S04]  /*1eb0*/  FFMA R11, R4, R11, R4 ;  /* 0x0000000b040b7223 */ /* 0x000fc80000000004 */
[----:B------:R-:W-:-:S04]  /*1ec0*/  FFMA R4, R0, R11, RZ ;  /* 0x0000000b00047223 */ /* 0x000fc800000000ff */
[----:B------:R-:W-:-:S04]  /*1ed0*/  FFMA R7, R9, R4, R0 ;  /* 0x0000000409077223 */ /* 0x000fc80000000000 */
[----:B------:R-:W-:-:S04]  /*1ee0*/  FFMA R10, R11, R7, R4 ;  /* 0x000000070b0a7223 */ /* 0x000fc80000000004 */
[----:B------:R-:W-:-:S04]  /*1ef0*/  FFMA R9, R9, R10, R0 ;  /* 0x0000000a09097223 */ /* 0x000fc80000000000 */
[----:B------:R-:W-:-:S05]  /*1f00*/  FFMA R4, R11, R9, R10 ;  /* 0x000000090b047223 */ /* 0x000fca000000000a */
[----:B------:R-:W-:-:S04]  /*1f10*/  SHF.R.U32.HI R0, RZ, 0x17, R4 ;  /* 0x00000017ff007819 */ /* 0x000fc80000011604 */
[----:B------:R-:W-:-:S04]  /*1f20*/  LOP3.LUT R0, R0, 0xff, RZ, 0xc0, !PT ;  /* 0x000000ff00007812 */ /* 0x000fc800078ec0ff */
[----:B------:R-:W-:-:S05]  /*1f30*/  IADD3 R7, PT, PT, R0, R5, RZ ;  /* 0x0000000500077210 */ /* 0x000fca0007ffe0ff */
[----:B------:R-:W-:-:S05]  /*1f40*/  VIADD R0, R7, 0xffffffff ;  /* 0xffffffff07007836 */ /* 0x000fca0000000000 */
[----:B------:R-:W-:-:S13]  /*1f50*/  ISETP.GE.U32.AND P0, PT, R0, 0xfe, PT ;  /* 0x000000fe0000780c */ /* 0x000fda0003f06070 */
[----:B------:R-:W-:Y:S05]  /*1f60*/  @!P0 BRA `(.L_x_29) ;  /* 0x0000000000808947 */ /* 0x000fea0003800000 */
[----:B------:R-:W-:-:S13]  /*1f70*/  ISETP.GT.AND P0, PT, R7, 0xfe, PT ;  /* 0x000000fe0700780c */ /* 0x000fda0003f04270 */
[----:B------:R-:W-:Y:S05]  /*1f80*/  @P0 BRA `(.L_x_30) ;  /* 0x00000000006c0947 */ /* 0x000fea0003800000 */
[----:B------:R-:W-:-:S13]  /*1f90*/  ISETP.GE.AND P0, PT, R7, 0x1, PT ;  /* 0x000000010700780c */ /* 0x000fda0003f06270 */
[----:B------:R-:W-:Y:S05]  /*1fa0*/  @P0 BRA `(.L_x_31) ;  /* 0x0000000000980947 */ /* 0x000fea0003800000 */
[----:B------:R-:W-:Y:S02]  /*1fb0*/  ISETP.GE.AND P0, PT, R7, -0x18, PT ;  /* 0xffffffe80700780c */ /* 0x000fe40003f06270 */
[----:B------:R-:W-:-:S11]  /*1fc0*/  LOP3.LUT R4, R4, 0x80000000, RZ, 0xc0, !PT ;  /* 0x8000000004047812 */ /* 0x000fd600078ec0ff */
[----:B------:R-:W-:Y:S05]  /*1fd0*/  @!P0 BRA `(.L_x_31) ;  /* 0x00000000008c8947 */ /* 0x000fea0003800000 */
[-CC-:B------:R-:W-:Y:S01]  /*1fe0*/  FFMA.RZ R0, R11, R9.reuse, R10.reuse ;  /* 0x000000090b007223 */ /* 0x180fe2000000c00a */
[----:B------:R-:W-:Y:S01]  /*1ff0*/  IADD3 R6, PT, PT, R7, 0x20, RZ ;  /* 0x0000002007067810 */ /* 0x000fe20007ffe0ff */
[-CC-:B------:R-:W-:Y:S01]  /*2000*/  FFMA.RM R3, R11, R9.reuse, R10.reuse ;  /* 0x000000090b037223 */ /* 0x180fe2000000400a */
[----:B------:R-:W-:Y:S02]  /*2010*/  ISETP.NE.AND P2, PT, R7, RZ, PT ;  /* 0x000000ff0700720c */ /* 0x000fe40003f45270 */
[----:B------:R-:W-:Y:S01]  /*2020*/  LOP3.LUT R5, R0, 0x7fffff, RZ, 0xc0, !PT ;  /* 0x007fffff00057812 */ /* 0x000fe200078ec0ff */
[----:B------:R-:W-:Y:S01]  /*2030*/  FFMA.RP R0, R11, R9, R10 ;  /* 0x000000090b007223 */ /* 0x000fe2000000800a */
[----:B------:R-:W-:Y:S01]  /*2040*/  ISETP.NE.AND P1, PT, R7, RZ, PT ;  /* 0x000000ff0700720c */ /* 0x000fe20003f25270 */
[----:B------:R-:W-:Y:S01]  /*2050*/  IMAD.MOV R7, RZ, RZ, -R7 ;  /* 0x000000ffff077224 */ /* 0x000fe200078e0a07 */
[----:B------:R-:W-:Y:S02]  /*2060*/  LOP3.LUT R5, R5, 0x800000, RZ, 0xfc, !PT ;  /* 0x0080000005057812 */ /* 0x000fe400078efcff */
[----:B------:R-:W-:-:S02]  /*2070*/  FSETP.NEU.FTZ.AND P0, PT, R0, R3, PT ;  /* 0x000000030000720b */ /* 0x000fc40003f1d000 */
[----:B------:R-:W-:Y:S02]  /*2080*/  SHF.L.U32 R6, R5, R6, RZ ;  /* 0x0000000605067219 */ /* 0x000fe400000006ff */
[----:B------:R-:W-:Y:S02]  /*2090*/  SEL R0, R7, RZ, P2 ;  /* 0x000000ff07007207 */ /* 0x000fe40001000000 */
[----:B------:R-:W-:Y:S02]  /*20a0*/  ISETP.NE.AND P1, PT, R6, RZ, P1 ;  /* 0x000000ff0600720c */ /* 0x000fe40000f25270 */
[----:B------:R-:W-:Y:S02]  /*20b0*/  SHF.R.U32.HI R0, RZ, R0, R5 ;  /* 0x00000000ff007219 */ /* 0x000fe40000011605 */
[----:B------:R-:W-:Y:S02]  /*20c0*/  PLOP3.LUT P0, PT, P0, P1, PT, 0xf8, 0x8f ;  /* 0x00000000008f781c */ /* 0x000fe40000703f70 */
[----:B------:R-:W-:-:S02]  /*20d0*/  SHF.R.U32.HI R6, RZ, 0x1, R0 ;  /* 0x00000001ff067819 */ /* 0x000fc40000011600 */
[----:B------:R-:W-:-:S04]  /*20e0*/  SEL R3, RZ, 0x1, !P0 ;  /* 0x00000001ff037807 */ /* 0x000fc80004000000 */
[----:B------:R-:W-:-:S04]  /*20f0*/  LOP3.LUT R3, R3, 0x1, R6, 0xf8, !PT ;  /* 0x0000000103037812 */ /* 0x000fc800078ef806 */
[----:B------:R-:W-:-:S04]  /*2100*/  LOP3.LUT R3, R3, R0, RZ, 0xc0, !PT ;  /* 0x0000000003037212 */ /* 0x000fc800078ec0ff */
[----:B------:R-:W-:-:S04]  /*2110*/  IADD3 R3, PT, PT, R6, R3, RZ ;  /* 0x0000000306037210 */ /* 0x000fc80007ffe0ff */
[----:B------:R-:W-:Y:S01]  /*2120*/  LOP3.LUT R4, R3, R4, RZ, 0xfc, !PT ;  /* 0x0000000403047212 */ /* 0x000fe200078efcff */
[----:B------:R-:W-:Y:S06]  /*2130*/  BRA `(.L_x_31) ;  /* 0x0000000000347947 */ /* 0x000fec0003800000 */
.L_x_30:
[----:B------:R-:W-:-:S04]  /*2140*/  LOP3.LUT R4, R4, 0x80000000, RZ, 0xc0, !PT ;  /* 0x8000000004047812 */ /* 0x000fc800078ec0ff */
[----:B------:R-:W-:Y:S01]  /*2150*/  LOP3.LUT R4, R4, 0x7f800000, RZ, 0xfc, !PT ;  /* 0x7f80000004047812 */ /* 0x000fe200078efcff */
[----:B------:R-:W-:Y:S06]  /*2160*/  BRA `(.L_x_31) ;  /* 0x0000000000287947 */ /* 0x000fec0003800000 */
.L_x_29:
[----:B------:R-:W-:Y:S01]  /*2170*/  IMAD R4, R5, 0x800000, R4 ;  /* 0x0080000005047824 */ /* 0x000fe200078e0204 */
[----:B------:R-:W-:Y:S06]  /*2180*/  BRA `(.L_x_31) ;  /* 0x0000000000207947 */ /* 0x000fec0003800000 */
.L_x_28:
[----:B------:R-:W-:-:S04]  /*2190*/  LOP3.LUT R4, R4, 0x80000000, R7, 0x48, !PT ;  /* 0x8000000004047812 */ /* 0x000fc800078e4807 */
[----:B------:R-:W-:Y:S01]  /*21a0*/  LOP3.LUT R4, R4, 0x7f800000, RZ, 0xfc, !PT ;  /* 0x7f80000004047812 */ /* 0x000fe200078efcff */
[----:B------:R-:W-:Y:S06]  /*21b0*/  BRA `(.L_x_31) ;  /* 0x0000000000147947 */ /* 0x000fec0003800000 */
.L_x_27:
[----:B------:R-:W-:Y:S01]  /*21c0*/  LOP3.LUT R4, R4, 0x80000000, R7, 0x48, !PT ;  /* 0x8000000004047812 */ /* 0x000fe200078e4807 */
[----:B------:R-:W-:Y:S06]  /*21d0*/  BRA `(.L_x_31) ;  /* 0x00000000000c7947 */ /* 0x000fec0003800000 */
.L_x_26:
[----:B------:R-:W0:Y:S01]  /*21e0*/  MUFU.RSQ R4, -QNAN ;  /* 0xffc0000000047908 */ /* 0x000e220000001400 */
[----:B------:R-:W-:Y:S05]  /*21f0*/  BRA `(.L_x_31) ;  /* 0x0000000000047947 */ /* 0x000fea0003800000 */
.L_x_25:
[----:B------:R-:W-:-:S07]  /*2200*/  FADD.FTZ R4, R0, R3 ;  /* 0x0000000300047221 */ /* 0x000fce0000010000 */
.L_x_31:
[----:B------:R-:W-:-:S04]  /*2210*/  HFMA2 R3, -RZ, RZ, 0, 0 ;  /* 0x00000000ff037431 */ /* 0x000fc800000001ff */
[----:B0-----:R-:W-:Y:S05]  /*2220*/  RET.REL.NODEC R2 `(_Z19two_body_sum_kernelIfLi32EEvPPT_iiiiS1_iS0_S1_S1_S1_) ;  /* 0xffffffdc02747950 */ /* 0x001fea0003c3ffff */
.L_x_32:
[----:B------:R-:W-:-:S00]  /*2230*/  BRA `(.L_x_32) ;  /* 0xfffffffc00fc7947 */ /* 0x000fc0000383ffff */
[----:B------:R-:W-:-:S00]  /*2240*/  NOP ;  /* 0x0000000000007918 */ /* 0x000fc00000000000 */
        /* <DEDUP_REMOVED lines=11> */
.L_x_250:


//--------------------- .text._Z25two_body_grad_lapl_kernelIdLi32EEvPPT_iiiiS1_iS0_S1_S1_S1_i --------------------------
	.section	.text._Z25two_body_grad_lapl_kernelIdLi32EEvPPT_iiiiS1_iS0_S1_S1_S1_i,"ax",@progbits
	.align	128
        .global         _Z25two_body_grad_lapl_kernelIdLi32EEvPPT_iiiiS1_iS0_S1_S1_S1_i
        .type           _Z25two_body_grad_lapl_kernelIdLi32EEvPPT_iiiiS1_iS0_S1_S1_S1_i,@function
        .size           _Z25two_body_grad_lapl_kernelIdLi32EEvPPT_iiiiS1_iS0_S1_S1_S1_i,(.L_x_253 - _Z25two_body_grad_lapl_kernelIdLi32EEvPPT_iiiiS1_iS0_S1_S1_S1_i)
        .other          _Z25two_body_grad_lapl_kernelIdLi32EEvPPT_iiiiS1_iS0_S1_S1_S1_i,@"STO_CUDA_ENTRY STV_DEFAULT"
_Z25two_body_grad_lapl_kernelIdLi32EEvPPT_iiiiS1_iS0_S1_S1_S1_i:
.text._Z25two_body_grad_lapl_kernelIdLi32EEvPPT_iiiiS1_iS0_S1_S1_S1_i:
[----:B------:R-:W-:Y:S01]  /*0000*/  LDC R1, c[0x0][0x37c] ;  /* 0x0000df00ff017b82 */ /* 0x000fe20000000800 */
[----:B------:R-:W0:Y:S01]  /*0010*/  LDCU UR4, c[0x0][0x3a0] ;  /* 0x00007400ff0477ac */ /* 0x000e220008000800 */
[----:B------:R-:W-:-:S06]  /*0020*/  IMAD.MOV.U32 R2, RZ, RZ, 0x1 ;  /* 0x00000001ff027424 */ /* 0x000fcc00078e00ff */
[----:B------:R-:W1:Y:S01]  /*0030*/  LDC R0, c[0x0][0x3ac] ;  /* 0x0000eb00ff007b82 */ /* 0x000e620000000800 */
[----:B0-----:R-:W-:Y:S01]  /*0040*/  UIADD3 UR4, UPT, UPT, UR4, -0x3, URZ ;  /* 0xfffffffd04047890 */ /* 0x001fe2000fffe0ff */
[----:B-1----:R-:W-:-:S08]  /*0050*/  FSETP.GEU.AND P1, PT, |R0|, 6.5827683646048100446e-37, PT ;  /* 0x036000000000780b */ /* 0x002fd00003f2e200 */
[----:B------:R-:W0:Y:S02]  /*0060*/  I2F.F64 R4, UR4 ;  /* 0x0000000400047d12 */ /* 0x000e240008201c00 */
[----:B------:R-:W1:Y:S06]  /*0070*/  LDCU.64 UR4, c[0x0][0x3a8] ;  /* 0x00007500ff0477ac */ /* 0x000e6c0008000a00 */
[----:B0-----:R-:W0:Y:S02]  /*0080*/  MUFU.RCP64H R3, R5 ;  /* 0x0000000500037308 */ /* 0x001e240000001800 */
[----:B0-----:R-:W-:-:S08]  /*0090*/  DFMA R6, -R4, R2, 1 ;  /* 0x3ff000000406742b */ /* 0x001fd00000000102 */
[----:B------:R-:W-:-:S08]  /*00a0*/  DFMA R6, R6, R6, R6 ;  /* 0x000000060606722b */ /* 0x000fd00000000006 */
[----:B------:R-:W-:-:S08]  /*00b0*/  DFMA R6, R2, R6, R2 ;  /* 0x000000060206722b */ /* 0x000fd00000000002 */
[----:B------:R-:W-:-:S08]  /*00c0*/  DFMA R2, -R4, R6, 1 ;  /* 0x3ff000000402742b */ /* 0x000fd00000000106 */
[----:B------:R-:W-:-:S08]  /*00d0*/  DFMA R2, R6, R2, R6 ;  /* 0x000000020602722b */ /* 0x000fd00000000006 */
[----:B-1----:R-:W-:-:S08]  /*00e0*/  DMUL R6, R2, UR4 ;  /* 0x0000000402067c28 */ /* 0x002fd00008000000 */
[----:B------:R-:W-:-:S08]  /*00f0*/  DFMA R8, -R4, R6, UR4 ;  /* 0x0000000404087e2b */ /* 0x000fd00008000106 */
[----:B------:R-:W-:-:S10]  /*0100*/  DFMA R2, R2, R8, R6 ;  /* 0x000000080202722b */ /* 0x000fd40000000006 */
[----:B------:R-:W-:-:S05]  /*0110*/  FFMA R6, RZ, R5, R3 ;  /* 0x00000005ff067223 */ /* 0x000fca0000000003 */
[----:B------:R-:W-:-:S13]  /*0120*/  FSETP.GT.AND P0, PT, |R6|, 1.469367938527859385e-39, PT ;  /* 0x001000000600780b */ /* 0x000fda0003f04200 */
[----:B------:R-:W-:Y:S05]  /*0130*/  @P0 BRA P1, `(.L_x_33) ;  /* 0x0000000000240947 */ /* 0x000fea0000800000 */
[----:B------:R-:W0:Y:S01]  /*0140*/  LDCU.64 UR4, c[0x0][0x3a8] ;  /* 0x00007500ff0477ac */ /* 0x000e220008000a00 */
[----:B------:R-:W-:Y:S01]  /*0150*/  IMAD.MOV.U32 R98, RZ, RZ, R4 ;  /* 0x000000ffff627224 */ /* 0x000fe200078e0004 */
[----:B------:R-:W-:Y:S01]  /*0160*/  MOV R108, 0x1b0 ;  /* 0x000001b0006c7802 */ /* 0x000fe20000000f00 */
[----:B------:R-:W-:Y:S02]  /*0170*/  IMAD.MOV.U32 R105, RZ, RZ, R5 ;  /* 0x000000ffff697224 */ /* 0x000fe400078e0005 */
[----:B0-----:R-:W-:Y:S02]  /*0180*/  IMAD.U32 R106, RZ, RZ, UR4 ;  /* 0x00000004ff6a7e24 */ /* 0x001fe4000f8e00ff */
[----:B------:R-:W-:-:S07]  /*0190*/  IMAD.U32 R107, RZ, RZ, UR5 ;  /* 0x00000005ff6b7e24 */ /* 0x000fce000f8e00ff */
[----:B------:R-:W-:Y:S05]  /*01a0*/  CALL.REL.NOINC `($__internal_4_$__cuda_sm20_div_rn_f64_full) ;  /* 0x0000001c00d87944 */ /* 0x000fea0003c00000 */
[----:B------:R-:W-:Y:S01]  /*01b0*/  MOV R2, R100 ;  /* 0x0000006400027202 */ /* 0x000fe20000000f00 */
[----:B------:R-:W-:-:S07]  /*01c0*/  IMAD.MOV.U32 R3, RZ, RZ, R101 ;  /* 0x000000ffff037224 */ /* 0x000fce00078e0065 */
.L_x_33:
[----:B------:R-:W0:Y:S01]  /*01d0*/  MUFU.RCP64H R5, R3 ;  /* 0x0000000300057308 */ /* 0x000e220000001800 */
[----:B------:R-:W-:Y:S01]  /*01e0*/  VIADD R4, R3, 0x300402 ;  /* 0x0030040203047836 */ /* 0x000fe20000000000 */
[----:B------:R-:W-:Y:S04]  /*01f0*/  BSSY.RECONVERGENT B0, `(.L_x_34) ;  /* 0x000000e000007945 */ /* 0x000fe80003800200 */
[----:B------:R-:W-:Y:S01]  /*0200*/  FSETP.GEU.AND P0, PT, |R4|, 5.8789094863358348022e-39, PT ;  /* 0x004004020400780b */ /* 0x000fe20003f0e200 */
[----:B0-----:R-:W-:-:S08]  /*0210*/  DFMA R6, R4, -R2, 1 ;  /* 0x3ff000000406742b */ /* 0x001fd00000000802 */
[----:B------:R-:W-:-:S08]  /*0220*/  DFMA R6, R6, R6, R6 ;  /* 0x000000060606722b */ /* 0x000fd00000000006 */
[----:B------:R-:W-:-:S08]  /*0230*/  DFMA R6, R4, R6, R4 ;  /* 0x000000060406722b */ /* 0x000fd00000000004 */
[----:B------:R-:W-:-:S08]  /*0240*/  DFMA R8, R6, -R2, 1 ;  /* 0x3ff000000608742b */ /* 0x000fd00000000802 */
[----:B------:R-:W-:Y:S01]  /*0250*/  DFMA R6, R6, R8, R6 ;  /* 0x000000080606722b */ /* 0x000fe20000000006 */
[----:B------:R-:W-:Y:S10]  /*0260*/  @P0 BRA `(.L_x_35) ;  /* 0x0000000000180947 */ /* 0x000ff40003800000 */
[----:B------:R-:W-:Y:S01]  /*0270*/  LOP3.LUT R0, R3, 0x7fffffff, RZ, 0xc0, !PT ;  /* 0x7fffffff03007812 */ /* 0x000fe200078ec0ff */
[----:B------:R-:W-:Y:S02]  /*0280*/  IMAD.MOV.U32 R8, RZ, RZ, R2 ;  /* 0x000000ffff087224 */ /* 0x000fe400078e0002 */
[----:B------:R-:W-:Y:S02]  /*0290*/  IMAD.MOV.U32 R9, RZ, RZ, R3 ;  /* 0x000000ffff097224 */ /* 0x000fe400078e0003 */
[----:B------:R-:W-:Y:S01]  /*02a0*/  VIADD R7, R0, 0xfff00000 ;  /* 0xfff0000000077836 */ /* 0x000fe20000000000 */
[----:B------:R-:W-:-:S07]  /*02b0*/  MOV R0, 0x2d0 ;  /* 0x000002d000007802 */ /* 0x000fce0000000f00 */
[----:B------:R-:W-:Y:S05]  /*02c0*/  CALL.REL.NOINC `($__internal_3_$__cuda_sm20_dblrcp_rn_slowpath_v3) ;  /* 0x0000001800e47944 */ /* 0x000fea0003c00000 */
.L_x_35:
[----:B------:R-:W-:Y:S05]  /*02d0*/  BSYNC.RECONVERGENT B0 ;  /* 0x0000000000007941 */ /* 0x000fea0003800200 */
.L_x_34:
[----:B------:R-:W0:Y:S01]  /*02e0*/  S2R R3, SR_TID.X ;  /* 0x0000000000037919 */ /* 0x000e220000002100 */
[----:B------:R-:W1:Y:S01]  /*02f0*/  LDCU UR4, c[0x0][0x3a0] ;  /* 0x00007400ff0477ac */ /* 0x000e620008000800 */
[----:B------:R-:W2:Y:S01]  /*0300*/  LDC.64 R10, c[0x0][0x3b0] ;  /* 0x0000ec00ff0a7b82 */ /* 0x000ea20000000a00 */
[----:B------:R-:W3:Y:S07]  /*0310*/  LDCU.64 UR18, c[0x0][0x358] ;  /* 0x00006b00ff1277ac */ /* 0x000eee0008000a00 */
[----:B------:R-:W4:Y:S01]  /*0320*/  LDC.64 R12, c[0x0][0x3b8] ;  /* 0x0000ee00ff0c7b82 */ /* 0x000f220000000a00 */
[----:B0-----:R-:W-:-:S02]  /*0330*/  ISETP.NE.AND P0, PT, R3, RZ, PT ;  /* 0x000000ff0300720c */ /* 0x001fc40003f05270 */
[C---:B-1----:R-:W-:Y:S02]  /*0340*/  ISETP.GE.AND P1, PT, R3.reuse, UR4, PT ;  /* 0x0000000403007c0c */ /* 0x042fe4000bf26270 */
[----:B------:R-:W-:-:S09]  /*0350*/  ISETP.GT.U32.AND P2, PT, R3, 0x8, PT ;  /* 0x000000080300780c */ /* 0x000fd20003f44070 */
[----:B------:R-:W0:Y:S01]  /*0360*/  @!P0 S2R R15, SR_CTAID.X ;  /* 0x00000000000f8919 */ /* 0x000e220000002500 */
[----:B------:R-:W0:Y:S03]  /*0370*/  @!P0 LDC.64 R4, c[0x0][0x380] ;  /* 0x0000e000ff048b82 */ /* 0x000e260000000a00 */
[----:B--2---:R-:W-:-:S04]  /*0380*/  @!P2 IMAD.WIDE.U32 R10, R3, 0x8, R10 ;  /* 0x00000008030aa825 */ /* 0x004fc800078e000a */
[----:B----4-:R-:W-:Y:S01]  /*0390*/  @!P2 IMAD.WIDE.U32 R12, R3, 0x8, R12 ;  /* 0x00000008030ca825 */ /* 0x010fe200078e000c */
[----:B------:R-:W1:Y:S01]  /*03a0*/  @!P1 LDC.64 R8, c[0x0][0x398] ;  /* 0x0000e600ff089b82 */ /* 0x000e620000000a00 */
[----:B---3--:R-:W2:Y:S04]  /*03b0*/  @!P2 LDG.E.64 R10, desc[UR18][R10.64] ;  /* 0x000000120a0aa981 */ /* 0x008ea8000c1e1b00 */
[----:B------:R-:W3:Y:S01]  /*03c0*/  @!P2 LDG.E.64 R12, desc[UR18][R12.64] ;  /* 0x000000120c0ca981 */ /* 0x000ee2000c1e1b00 */
[----:B0-----:R-:W-:-:S04]  /*03d0*/  @!P0 IMAD.WIDE.U32 R4, R15, 0x8, R4 ;  /* 0x000000080f048825 */ /* 0x001fc800078e0004 */
[----:B-1----:R-:W-:Y:S02]  /*03e0*/  @!P1 IMAD.WIDE.U32 R8, R3, 0x8, R8 ;  /* 0x0000000803089825 */ /* 0x002fe400078e0008 */
[----:B------:R-:W4:Y:S04]  /*03f0*/  @!P0 LDG.E.64 R4, desc[UR18][R4.64] ;  /* 0x0000001204048981 */ /* 0x000f28000c1e1b00 */
[----:B------:R-:W5:Y:S01]  /*0400*/  @!P1 LDG.E.64 R8, desc[UR18][R8.64] ;  /* 0x0000001208089981 */ /* 0x000f62000c1e1b00 */
[----:B------:R-:W0:Y:S01]  /*0410*/  @!P1 S2R R19, SR_CgaCtaId ;  /* 0x0000000000139919 */ /* 0x000e220000008800 */
[----:B------:R-:W1:Y:S01]  /*0420*/  @!P2 S2R R16, SR_CgaCtaId ;  /* 0x000000000010a919 */ /* 0x000e620000008800 */
[----:B------:R-:W1:Y:S01]  /*0430*/  @!P0 S2R R17, SR_CgaCtaId ;  /* 0x0000000000118919 */ /* 0x000e620000008800 */
[----:B------:R-:W-:-:S02]  /*0440*/  @!P2 MOV R15, 0x400 ;  /* 0x00000400000fa802 */ /* 0x000fc40000000f00 */
[----:B------:R-:W-:-:S03]  /*0450*/  @!P1 MOV R2, 0x400 ;  /* 0x0000040000029802 */ /* 0x000fc60000000f00 */
[C---:B------:R-:W-:Y:S01]  /*0460*/  @!P2 VIADD R14, R15.reuse, 0x708 ;  /* 0x000007080f0ea836 */ /* 0x040fe20000000000 */
[----:B------:R-:W-:Y:S01]  /*0470*/  @!P1 IADD3 R2, PT, PT, R2, 0x8, RZ ;  /* 0x0000000802029810 */ /* 0x000fe20007ffe0ff */
[----:B------:R-:W-:Y:S01]  /*0480*/  @!P2 VIADD R15, R15, 0x750 ;  /* 0x000007500f0fa836 */ /* 0x000fe20000000000 */
[----:B------:R-:W-:Y:S02]  /*0490*/  @!P0 MOV R0, 0x400 ;  /* 0x0000040000008802 */ /* 0x000fe40000000f00 */
[----:B0-----:R-:W-:Y:S02]  /*04a0*/  @!P1 LEA R2, R19, R2, 0x18 ;  /* 0x0000000213029211 */ /* 0x001fe400078ec0ff */
[C---:B-1----:R-:W-:Y:S02]  /*04b0*/  @!P2 LEA R14, R16.reuse, R14, 0x18 ;  /* 0x0000000e100ea211 */ /* 0x042fe400078ec0ff */
[----:B------:R-:W-:Y:S02]  /*04c0*/  @!P2 LEA R16, R16, R15, 0x18 ;  /* 0x0000000f1010a211 */ /* 0x000fe400078ec0ff */
[----:B------:R-:W-:Y:S01]  /*04d0*/  @!P0 LEA R15, R17, R0, 0x18 ;  /* 0x00000000110f8211 */ /* 0x000fe200078ec0ff */
[C---:B------:R-:W-:Y:S01]  /*04e0*/  @!P1 IMAD R17, R3.reuse, 0x8, R2 ;  /* 0x0000000803119824 */ /* 0x040fe200078e0202 */
[C---:B------:R-:W-:Y:S01]  /*04f0*/  @!P2 LEA R21, R3.reuse, R16, 0x3 ;  /* 0x000000100315a211 */ /* 0x040fe200078e18ff */
[----:B------:R-:W-:Y:S01]  /*0500*/  @!P2 IMAD R19, R3, 0x8, R14 ;  /* 0x000000080313a824 */ /* 0x000fe200078e020e */
[----:B------:R-:W-:Y:S04]  /*0510*/  BSSY.RECONVERGENT B1, `(.L_x_36) ;  /* 0x000001d000017945 */ /* 0x000fe80003800200 */
[----:B------:R-:W-:Y:S01]  /*0520*/  BSSY.RELIABLE B0, `(.L_x_37) ;  /* 0x0000009000007945 */ /* 0x000fe20003800100 */
[----:B----4-:R0:W-:Y:S04]  /*0530*/  @!P0 STS.64 [R15], R4 ;  /* 0x000000040f008388 */ /* 0x0101e80000000a00 */
[----:B-----5:R0:W-:Y:S04]  /*0540*/  @!P1 STS.64 [R17], R8 ;  /* 0x0000000811009388 */ /* 0x0201e80000000a00 */
[----:B--2---:R0:W-:Y:S04]  /*0550*/  @!P2 STS.64 [R19], R10 ;  /* 0x0000000a1300a388 */ /* 0x0041e80000000a00 */
[----:B---3--:R0:W-:Y:S01]  /*0560*/  @!P2 STS.64 [R21], R12 ;  /* 0x0000000c1500a388 */ /* 0x0081e20000000a00 */
[----:B------:R-:W-:Y:S05]  /*0570*/  @!P2 BRA `(.L_x_38) ;  /* 0x00000000000ca947 */ /* 0x000fea0003800000 */
[----:B------:R-:W-:-:S13]  /*0580*/  ISETP.GT.U32.AND P0, PT, R3, 0xf, PT ;  /* 0x0000000f0300780c */ /* 0x000fda0003f04070 */
[----:B------:R-:W-:Y:S05]  /*0590*/  @P0 BREAK.RELIABLE B0 ;  /* 0x0000000000000942 */ /* 0x000fea0003800100 */
[----:B------:R-:W-:Y:S05]  /*05a0*/  @P0 BRA `(.L_x_39) ;  /* 0x00000000004c0947 */ /* 0x000fea0003800000 */
.L_x_38:
[----:B------:R-:W-:Y:S05]  /*05b0*/  BSYNC.RELIABLE B0 ;  /* 0x0000000000007941 */ /* 0x000fea0003800100 */
.L_x_37:
[C---:B------:R-:W-:Y:S01]  /*05c0*/  IMAD.SHL.U32 R0, R3.reuse, 0x4, RZ ;  /* 0x0000000403007824 */ /* 0x040fe200078e00ff */
[----:B------:R-:W1:Y:S01]  /*05d0*/  S2UR UR5, SR_CgaCtaId ;  /* 0x00000000000579c3 */ /* 0x000e620000008800 */
[----:B------:R-:W-:Y:S01]  /*05e0*/  UMOV UR4, 0x400 ;  /* 0x0000040000047882 */ /* 0x000fe20000000000 */
[----:B------:R-:W-:Y:S01]  /*05f0*/  IMAD.SHL.U32 R2, R3, 0x8, RZ ;  /* 0x0000000803027824 */ /* 0x000fe200078e00ff */
[----:B------:R-:W-:-:S04]  /*0600*/  UIADD3 UR4, UPT, UPT, UR4, 0x798, URZ ;  /* 0x0000079804047890 */ /* 0x000fc8000fffe0ff */
[C---:B0-----:R-:W-:Y:S01]  /*0610*/  LOP3.LUT R12, R2.reuse, 0x1fe0, RZ, 0xc0, !PT ;  /* 0x00001fe0020c7812 */ /* 0x041fe200078ec0ff */
[----:B------:R-:W0:Y:S01]  /*0620*/  LDC R4, c[0x3][R0] ;  /* 0x00c0000000047b82 */ /* 0x000e220000000800 */
[----:B------:R-:W-:-:S07]  /*0630*/  LOP3.LUT R13, R2, 0x18, RZ, 0xc0, !PT ;  /* 0x00000018020d7812 */ /* 0x000fce00078ec0ff */
[----:B------:R-:W2:Y:S08]  /*0640*/  LDC R8, c[0x3][R0+0x40] ;  /* 0x00c0100000087b82 */ /* 0x000eb00000000800 */
[----:B------:R-:W3:Y:S01]  /*0650*/  LDC R10, c[0x3][R0+0x80] ;  /* 0x00c02000000a7b82 */ /* 0x000ee20000000800 */
[----:B-1----:R-:W-:-:S06]  /*0660*/  ULEA UR4, UR5, UR4, 0x18 ;  /* 0x0000000405047291 */ /* 0x002fcc000f8ec0ff */
[----:B------:R-:W-:Y:S01]  /*0670*/  IADD3 R13, PT, PT, R13, UR4, R12 ;  /* 0x000000040d0d7c10 */ /* 0x000fe2000fffe00c */
[----:B0-----:R-:W0:Y:S08]  /*0680*/  F2F.F64.F32 R4, R4 ;  /* 0x0000000400047310 */ /* 0x001e300000201800 */
[----:B--2---:R-:W1:Y:S01]  /*0690*/  F2F.F64.F32 R8, R8 ;  /* 0x0000000800087310 */ /* 0x004e620000201800 */
[----:B0-----:R2:W-:Y:S07]  /*06a0*/  STS.64 [R13], R4 ;  /* 0x000000040d007388 */ /* 0x0015ee0000000a00 */
[----:B---3--:R-:W0:Y:S01]  /*06b0*/  F2F.F64.F32 R10, R10 ;  /* 0x0000000a000a7310 */ /* 0x008e220000201800 */
[----:B-1----:R2:W-:Y:S04]  /*06c0*/  STS.64 [R13+0x80], R8 ;  /* 0x000080080d007388 */ /* 0x0025e80000000a00 */
[----:B0-----:R2:W-:Y:S02]  /*06d0*/  STS.64 [R13+0x100], R10 ;  /* 0x0001000a0d007388 */ /* 0x0015e40000000a00 */
.L_x_39:
[----:B------:R-:W-:Y:S05]  /*06e0*/  BSYNC.RECONVERGENT B1 ;  /* 0x0000000000017941 */ /* 0x000fea0003800200 */
.L_x_36:
[----:B------:R-:W-:Y:S05]  /*06f0*/  WARPSYNC.ALL ;  /* 0x0000000000007948 */ /* 0x000fea0003800000 */
[----:B------:R-:W1:Y:S01]  /*0700*/  LDCU.64 UR8, c[0x0][0x388] ;  /* 0x00007100ff0877ac */ /* 0x000e620008000a00 */
[----:B------:R-:W3:Y:S01]  /*0710*/  LDCU.64 UR10, c[0x0][0x390] ;  /* 0x00007200ff0a77ac */ /* 0x000ee20008000a00 */
[----:B-1----:R-:W-:-:S04]  /*0720*/  UIADD3 UR4, UPT, UPT, UR9, 0x1, -UR8 ;  /* 0x0000000109047890 */ /* 0x002fc8000fffe808 */
[----:B------:R-:W-:Y:S02]  /*0730*/  USHF.R.S32.HI UR5, URZ, 0x1f, UR4 ;  /* 0x0000001fff057899 */ /* 0x000fe40008011404 */
[----:B------:R-:W-:Y:S02]  /*0740*/  ULOP3.LUT UP0, URZ, UR4, 0x1f, URZ, 0xc0, !UPT ;  /* 0x0000001f04ff7892 */ /* 0x000fe4000f80c0ff */
[----:B------:R-:W-:-:S04]  /*0750*/  ULEA.HI UR5, UR5, UR4, URZ, 0x5 ;  /* 0x0000000405057291 */ /* 0x000fc8000f8f28ff */
[----:B------:R-:W-:Y:S02]  /*0760*/  USHF.R.S32.HI UR4, URZ, 0x5, UR5 ;  /* 0x00000005ff047899 */ /* 0x000fe40008011405 */
[----:B------:R-:W-:-:S03]  /*0770*/  ULEA.HI.SX32 UR7, UR5, 0x1, 0x1b ;  /* 0x0000000105077891 */ /* 0x000fc6000f8fdaff */
[----:B------:R-:W-:-:S04]  /*0780*/  @!UP0 UIADD3 UR7, UPT, UPT, UR4, URZ, URZ ;  /* 0x000000ff04078290 */ /* 0x000fc8000fffe0ff */
[----:B------:R-:W-:Y:S01]  /*0790*/  UISETP.GE.AND UP0, UPT, UR7, 0x1, UPT ;  /* 0x000000010700788c */ /* 0x000fe2000bf06270 */
[----:B------:R-:W-:Y:S05]  /*07a0*/  BAR.SYNC.DEFER_BLOCKING 0x0 ;  /* 0x0000000000007b1d */ /* 0x000fea0000010000 */
[----:B------:R-:W-:-:S13]  /*07b0*/  PLOP3.LUT P0, PT, PT, PT, UP0, 0x80, 0x8 ;  /* 0x000000000008781c */ /* 0x000fda0003f0f008 */
[----:B---3--:R-:W-:Y:S05]  /*07c0*/  @!P0 EXIT ;  /* 0x000000000000894d */ /* 0x008fea0003800000 */
[----:B------:R-:W1:Y:S01]  /*07d0*/  S2UR UR12, SR_CgaCtaId ;  /* 0x00000000000c79c3 */ /* 0x000e620000008800 */
[----:B------:R-:W-:Y:S01]  /*07e0*/  UIADD3 UR6, UPT, UPT, UR11, -UR10, URZ ;  /* 0x8000000a0b067290 */ /* 0x000fe2000fffe0ff */
[----:B0-2---:R-:W-:Y:S01]  /*07f0*/  DMUL R8, R6, R6 ;  /* 0x0000000606087228 */ /* 0x005fe20000000000 */
[----:B------:R-:W-:Y:S02]  /*0800*/  UIADD3 UR9, UPT, UPT, UR9, 0x1, URZ ;  /* 0x0000000109097890 */ /* 0x000fe4000fffe0ff */
[----:B------:R-:W-:Y:S02]  /*0810*/  UIADD3 UR5, UPT, UPT, UR6, 0x1, URZ ;  /* 0x0000000106057890 */ /* 0x000fe4000fffe0ff */
[----:B------:R-:W-:Y:S02]  /*0820*/  UIADD3 UR10, UPT, UPT, UR11, 0x1, URZ ;  /* 0x000000010b0a7890 */ /* 0x000fe4000fffe0ff */
[----:B------:R-:W-:Y:S02]  /*0830*/  USHF.R.S32.HI UR4, URZ, 0x1f, UR5 ;  /* 0x0000001fff047899 */ /* 0x000fe40008011405 */
[----:B------:R-:W-:-:S02]  /*0840*/  ULOP3.LUT UP0, URZ, UR5, 0x1f, URZ, 0xc0, !UPT ;  /* 0x0000001f05ff7892 */ /* 0x000fc4000f80c0ff */
[----:B------:R-:W-:-:S03]  /*0850*/  ULEA.HI UR4, UR4, UR5, URZ, 0x5 ;  /* 0x0000000504047291 */ /* 0x000fc6000f8f28ff */
[----:B------:R-:W-:Y:S01]  /*0860*/  UMOV UR5, 0x400 ;  /* 0x0000040000057882 */ /* 0x000fe20000000000 */
[----:B------:R-:W-:Y:S02]  /*0870*/  USHF.R.S32.HI UR13, URZ, 0x5, UR4 ;  /* 0x00000005ff0d7899 */ /* 0x000fe40008011404 */
[----:B------:R-:W-:Y:S02]  /*0880*/  UIADD3 UR5, UPT, UPT, UR5, 0x918, URZ ;  /* 0x0000091805057890 */ /* 0x000fe4000fffe0ff */
[----:B------:R-:W-:Y:S02]  /*0890*/  ULEA.HI.SX32 UR8, UR4, 0x1, 0x1b ;  /* 0x0000000104087891 */ /* 0x000fe4000f8fdaff */
[----:B------:R-:W-:Y:S02]  /*08a0*/  @!UP0 UIADD3 UR8, UPT, UPT, UR13, URZ, URZ ;  /* 0x000000ff0d088290 */ /* 0x000fe4000fffe0ff */
[----:B-1----:R-:W-:Y:S01]  /*08b0*/  ULEA UR5, UR12, UR5, 0x18 ;  /* 0x000000050c057291 */ /* 0x002fe2000f8ec0ff */
[----:B------:R-:W-:-:S05]  /*08c0*/  UMOV UR4, URZ ;  /* 0x000000ff00047c82 */ /* 0x000fca0008000000 */
[----:B------:R-:W-:-:S07]  /*08d0*/  LEA R0, R3, UR5, 0x5 ;  /* 0x0000000503007c11 */ /* 0x000fce000f8e28ff */
.L_x_57:
[----:B012---:R-:W0:Y:S01]  /*08e0*/  S2R R17, SR_CgaCtaId ;  /* 0x0000000000117919 */ /* 0x007e220000008800 */
[----:B------:R-:W-:Y:S01]  /*08f0*/  MOV R16, 0x400 ;  /* 0x0000040000107802 */ /* 0x000fe20000000f00 */
[----:B------:R-:W1:Y:S01]  /*0900*/  LDC.64 R12, c[0x0][0x388] ;  /* 0x0000e200ff0c7b82 */ /* 0x000e620000000a00 */
[----:B------:R-:W-:Y:S02]  /*0910*/  IMAD.U32 R2, RZ, RZ, UR4 ;  /* 0x00000004ff027e24 */ /* 0x000fe4000f8e00ff */
[----:B------:R-:W-:Y:S02]  /*0920*/  IMAD.MOV.U32 R11, RZ, RZ, 0x3 ;  /* 0x00000003ff0b7424 */ /* 0x000fe400078e00ff */
[----:B------:R-:W-:Y:S02]  /*0930*/  IMAD R2, R2, 0x60, R3 ;  /* 0x0000006002027824 */ /* 0x000fe400078e0203 */
[----:B------:R-:W-:Y:S02]  /*0940*/  IMAD.U32 R15, RZ, RZ, UR4 ;  /* 0x00000004ff0f7e24 */ /* 0x000fe4000f8e00ff */
[----:B------:R-:W-:Y:S01]  /*0950*/  VIADD R14, R2, 0x40 ;  /* 0x00000040020e7836 */ /* 0x000fe20000000000 */
[----:B-1----:R-:W-:-:S05]  /*0960*/  IADD3 R10, PT, PT, R13, -R12, RZ ;  /* 0x8000000c0d0a7210 */ /* 0x002fca0007ffe0ff */
[----:B------:R-:W-:Y:S01]  /*0970*/  IMAD R11, R10, R11, 0x3 ;  /* 0x000000030a0b7424 */ /* 0x000fe200078e020b */
[----:B0-----:R-:W-:Y:S01]  /*0980*/  LEA R4, R17, R16, 0x18 ;  /* 0x0000001011047211 */ /* 0x001fe200078ec0ff */
[----:B------:R-:W-:Y:S02]  /*0990*/  IMAD R10, R12, 0x3, R3 ;  /* 0x000000030c0a7824 */ /* 0x000fe400078e0203 */
[C---:B------:R-:W-:Y:S01]  /*09a0*/  VIADD R12, R2.reuse, 0x20 ;  /* 0x00000020020c7836 */ /* 0x040fe20000000000 */
[-C--:B------:R-:W-:Y:S01]  /*09b0*/  ISETP.GE.AND P0, PT, R2, R11.reuse, PT ;  /* 0x0000000b0200720c */ /* 0x080fe20003f06270 */
[----:B------:R-:W-:Y:S01]  /*09c0*/  IMAD R15, R15, 0x60, R10 ;  /* 0x000000600f0f7824 */ /* 0x000fe200078e020a */
[----:B------:R-:W0:Y:S01]  /*09d0*/  LDS.64 R4, [R4] ;  /* 0x0000000004047984 */ /* 0x000e220000000a00 */
[-C--:B------:R-:W-:Y:S02]  /*09e0*/  ISETP.GE.AND P2, PT, R14, R11.reuse, PT ;  /* 0x0000000b0e00720c */ /* 0x080fe40003f46270 */
[----:B------:R-:W-:Y:S01]  /*09f0*/  ISETP.GE.AND P1, PT, R12, R11, PT ;  /* 0x0000000b0c00720c */ /* 0x000fe20003f26270 */
[----:B0-----:R-:W-:-:S07]  /*0a00*/  IMAD.WIDE R14, R15, 0x8, R4 ;  /* 0x000000080f0e7825 */ /* 0x001fce00078e0204 */
[----:B------:R-:W2:Y:S05]  /*0a10*/  @!P0 LDG.E.64 R4, desc[UR18][R14.64] ;  /* 0x000000120e048981 */ /* 0x000eaa000c1e1b00 */
[----:B------:R-:W3:Y:S04]  /*0a20*/  @!P1 LDG.E.64 R10, desc[UR18][R14.64+0x100] ;  /* 0x000100120e0a9981 */ /* 0x000ee8000c1e1b00 */
[----:B------:R-:W4:Y:S01]  /*0a30*/  @!P2 LDG.E.64 R12, desc[UR18][R14.64+0x200] ;  /* 0x000200120e0ca981 */ /* 0x000f22000c1e1b00 */
[----:B------:R-:W-:Y:S01]  /*0a40*/  VIADD R16, R16, 0x108 ;  /* 0x0000010810107836 */ /* 0x000fe20000000000 */
[----:B------:R-:W-:-:S04]  /*0a50*/  UISETP.GE.AND UP0, UPT, UR8, 0x1, UPT ;  /* 0x000000010800788c */ /* 0x000fc8000bf06270 */
[----:B------:R-:W-:-:S05]  /*0a60*/  LEA R16, R17, R16, 0x18 ;  /* 0x0000001011107211 */ /* 0x000fca00078ec0ff */
[----:B------:R-:W-:-:S04]  /*0a70*/  IMAD R16, R3, 0x18, R16 ;  /* 0x0000001803107824 */ /* 0x000fc800078e0210 */
[----:B------:R-:W-:-:S05]  /*0a80*/  IMAD R17, R3, -0x10, R16 ;  /* 0xfffffff003117824 */ /* 0x000fca00078e0210 */
[----:B--2---:R0:W-:Y:S04]  /*0a90*/  @!P0 STS.64 [R17], R4 ;  /* 0x0000000411008388 */ /* 0x0041e80000000a00 */
[----:B---3--:R0:W-:Y:S04]  /*0aa0*/  @!P1 STS.64 [R17+0x100], R10 ;  /* 0x0001000a11009388 */ /* 0x0081e80000000a00 */
[----:B----4-:R0:W-:Y:S01]  /*0ab0*/  @!P2 STS.64 [R17+0x200], R12 ;  /* 0x0002000c1100a388 */ /* 0x0101e20000000a00 */
[----:B------:R-:W-:Y:S06]  /*0ac0*/  BAR.SYNC.DEFER_BLOCKING 0x0 ;  /* 0x0000000000007b1d */ /* 0x000fec0000010000 */
[----:B------:R0:W-:Y:S04]  /*0ad0*/  STS.64 [R0+0x18], RZ ;  /* 0x000018ff00007388 */ /* 0x0001e80000000a00 */
[----:B------:R0:W-:Y:S04]  /*0ae0*/  STS.64 [R0+0x10], RZ ;  /* 0x000010ff00007388 */ /* 0x0001e80000000a00 */
[----:B------:R0:W-:Y:S04]  /*0af0*/  STS.64 [R0+0x8], RZ ;  /* 0x000008ff00007388 */ /* 0x0001e80000000a00 */
[----:B------:R0:W-:Y:S01]  /*0b00*/  STS.64 [R0], RZ ;  /* 0x000000ff00007388 */ /* 0x0001e20000000a00 */
[----:B------:R-:W-:Y:S05]  /*0b10*/  BRA.U !UP0, `(.L_x_40) ;  /* 0x0000001108187547 */ /* 0x000fea000b800000 */
[----:B------:R-:W-:-:S05]  /*0b20*/  UMOV UR5, URZ ;  /* 0x000000ff00057c82 */ /* 0x000fca0008000000 */
.L_x_52:
[----:B------:R-:W1:Y:S01]  /*0b30*/  S2UR UR15, SR_CgaCtaId ;  /* 0x00000000000f79c3 */ /* 0x000e620000008800 */
[----:B------:R-:W-:Y:S01]  /*0b40*/  UMOV UR13, 0x400 ;  /* 0x00000400000d7882 */ /* 0x000fe20000000000 */
[----:B------:R-:W2:Y:S01]  /*0b50*/  LDCU UR16, c[0x0][0x390] ;  /* 0x00007200ff1077ac */ /* 0x000ea20008000800 */
[----:B0-----:R-:W-:Y:S01]  /*0b60*/  MOV R10, UR5 ;  /* 0x00000005000a7c02 */ /* 0x001fe20008000f00 */
[----:B------:R-:W-:-:S04]  /*0b70*/  UMOV UR11, 0x3 ;  /* 0x00000003000b7882 */ /* 0x000fc80000000000 */
[----:B------:R-:W-:Y:S01]  /*0b80*/  IMAD R15, R10, 0x60, R3 ;  /* 0x000000600a0f7824 */ /* 0x000fe200078e0203 */
[----:B------:R-:W-:-:S03]  /*0b90*/  UIMAD UR11, UR6, UR11, 0x3 ;  /* 0x00000003060b74a4 */ /* 0x000fc6000f8e020b */
[C---:B------:R-:W-:Y:S02]  /*0ba0*/  VIADD R11, R15.reuse, 0x20 ;  /* 0x000000200f0b7836 */ /* 0x040fe40000000000 */
[C---:B------:R-:W-:Y:S01]  /*0bb0*/  VIADD R12, R15.reuse, 0x40 ;  /* 0x000000400f0c7836 */ /* 0x040fe20000000000 */
[----:B------:R-:W-:Y:S02]  /*0bc0*/  ISETP.GE.AND P0, PT, R15, UR11, PT ;  /* 0x0000000b0f007c0c */ /* 0x000fe4000bf06270 */
[----:B------:R-:W-:Y:S02]  /*0bd0*/  ISETP.GE.AND P1, PT, R11, UR11, PT ;  /* 0x0000000b0b007c0c */ /* 0x000fe4000bf26270 */
[----:B------:R-:W-:Y:S01]  /*0be0*/  ISETP.GE.AND P2, PT, R12, UR11, PT ;  /* 0x0000000b0c007c0c */ /* 0x000fe2000bf46270 */
[----:B--2---:R-:W-:Y:S01]  /*0bf0*/  IMAD.U32 R10, RZ, RZ, UR16 ;  /* 0x00000010ff0a7e24 */ /* 0x004fe2000f8e00ff */
[----:B-1----:R-:W-:-:S03]  /*0c00*/  ULEA UR17, UR15, UR13, 0x18 ;  /* 0x0000000d0f117291 */ /* 0x002fc6000f8ec0ff */
[----:B------:R-:W-:-:S06]  /*0c10*/  IMAD R15, R10, 0x3, R15 ;  /* 0x000000030a0f7824 */ /* 0x000fcc00078e020f */
[----:B------:R-:W0:Y:S02]  /*0c20*/  LDS.64 R4, [UR17] ;  /* 0x00000011ff047984 */ /* 0x000e240008000a00 */
[----:B0-----:R-:W-:-:S05]  /*0c30*/  IMAD.WIDE R14, R15, 0x8, R4 ;  /* 0x000000080f0e7825 */ /* 0x001fca00078e0204 */
[----:B------:R-:W2:Y:S04]  /*0c40*/  @!P0 LDG.E.64 R4, desc[UR18][R14.64] ;  /* 0x000000120e048981 */ /* 0x000ea8000c1e1b00 */
[----:B------:R-:W3:Y:S04]  /*0c50*/  @!P1 LDG.E.64 R10, desc[UR18][R14.64+0x100] ;  /* 0x000100120e0a9981 */ /* 0x000ee8000c1e1b00 */
[----:B------:R-:W4:Y:S01]  /*0c60*/  @!P2 LDG.E.64 R12, desc[UR18][R14.64+0x200] ;  /* 0x000200120e0ca981 */ /* 0x000f22000c1e1b00 */
        /* <DEDUP_REMOVED lines=9> */
[----:B--2---:R0:W-:Y:S04]  /*0d00*/  @!P0 STS.64 [R17], R4 ;  /* 0x0000000411008388 */ /* 0x0041e80000000a00 */
[----:B---3--:R0:W-:Y:S04]  /*0d10*/  @!P1 STS.64 [R17+0x100], R10 ;  /* 0x0001000a11009388 */ /* 0x0081e80000000a00 */
[----:B----4-:R0:W-:Y:S01]  /*0d20*/  @!P2 STS.64 [R17+0x200], R12 ;  /* 0x0002000c1100a388 */ /* 0x0101e20000000a00 */
[----:B------:R-:W-:Y:S06]  /*0d30*/  BAR.SYNC.DEFER_BLOCKING 0x0 ;  /* 0x0000000000007b1d */ /* 0x000fec0000010000 */
[----:B------:R-:W-:Y:S05]  /*0d40*/  BRA.U !UP0, `(.L_x_41) ;  /* 0x0000000d08807547 */ /* 0x000fea000b800000 */
[----:B------:R-:W-:Y:S01]  /*0d50*/  UIADD3 UR13, UPT, UPT, UR13, 0x108, URZ ;  /* 0x000001080d0d7890 */ /* 0x000fe2000fffe0ff */
[----:B0-----:R-:W0:Y:S01]  /*0d60*/  LDS.64 R10, [UR17+0x750] ;  /* 0x00075011ff0a7984 */ /* 0x001e220008000a00 */
[----:B------:R-:W1:Y:S01]  /*0d70*/  LDCU UR12, c[0x0][0x388] ;  /* 0x00007100ff0c77ac */ /* 0x000e620008000800 */
[----:B------:R-:W-:Y:S02]  /*0d80*/  IMAD.U32 R93, RZ, RZ, UR4 ;  /* 0x00000004ff5d7e24 */ /* 0x000fe4000f8e00ff */
[----:B------:R-:W2:Y:S01]  /*0d90*/  LDS.64 R12, [UR17+0x708] ;  /* 0x00070811ff0c7984 */ /* 0x000ea20008000a00 */
[----:B------:R-:W-:Y:S01]  /*0da0*/  ULEA UR13, UR15, UR13, 0x18 ;  /* 0x0000000d0f0d7291 */ /* 0x000fe2000f8ec0ff */
[----:B------:R-:W3:Y:S02]  /*0db0*/  LDCU.64 UR20, c[0x0][0x3a8] ;  /* 0x00007500ff1477ac */ /* 0x000ee40008000a00 */
[----:B------:R-:W4:Y:S03]  /*0dc0*/  LDS.64 R14, [UR17+0x770] ;  /* 0x00077011ff0e7984 */ /* 0x000f260008000a00 */
[----:B------:R-:W-:Y:S01]  /*0dd0*/  IMAD.U32 R4, RZ, RZ, UR13 ;  /* 0x0000000dff047e24 */ /* 0x000fe2000f8e00ff */
[----:B------:R-:W0:Y:S01]  /*0de0*/  LDS.64 R16, [UR17+0x728] ;  /* 0x00072811ff107984 */ /* 0x000e220008000a00 */
[----:B------:R-:W-:-:S02]  /*0df0*/  UIADD3 UR13, UPT, UPT, UR11, 0x8, URZ ;  /* 0x000000080b0d7890 */ /* 0x000fc4000fffe0ff */
[C---:B------:R-:W-:Y:S01]  /*0e00*/  IMAD R5, R3.reuse, 0x18, R4 ;  /* 0x0000001803057824 */ /* 0x040fe200078e0204 */
[----:B------:R-:W0:Y:S01]  /*0e10*/  LDS.64 R18, [UR17+0x790] ;  /* 0x00079011ff127984 */ /* 0x000e220008000a00 */
[----:B------:R-:W-:Y:S01]  /*0e20*/  UIADD3 UR11, UPT, UPT, -UR14, URZ, URZ ;  /* 0x000000ff0e0b7290 */ /* 0x000fe2000fffe1ff */
[----:B-1----:R-:W-:Y:S02]  /*0e30*/  MOV R4, UR12 ;  /* 0x0000000c00047c02 */ /* 0x002fe40008000f00 */
[----:B------:R-:W1:Y:S01]  /*0e40*/  LDS.64 R20, [UR17+0x748] ;  /* 0x00074811ff147984 */ /* 0x000e620008000a00 */
[----:B------:R-:W-:Y:S02]  /*0e50*/  ULEA UR12, UR5, UR16, 0x5 ;  /* 0x00000010050c7291 */ /* 0x000fe4000f8e28ff */
[----:B------:R-:W-:Y:S01]  /*0e60*/  IADD3 R4, PT, PT, -R3, UR16, -R4 ;  /* 0x0000001003047c10 */ /* 0x000fe2000fffe904 */
[----:B------:R-:W0:Y:S04]  /*0e70*/  LDS.64 R22, [UR17+0x818] ;  /* 0x00081811ff167984 */ /* 0x000e280008000a00 */
[----:B------:R-:W0:Y:S01]  /*0e80*/  LDS.64 R24, [UR17+0x910] ;  /* 0x00091011ff187984 */ /* 0x000e220008000a00 */
[----:B------:R-:W-:-:S02]  /*0e90*/  IMAD R4, R93, -0x20, R4 ;  /* 0xffffffe05d047824 */ /* 0x000fc400078e0204 */
[----:B------:R-:W-:Y:S01]  /*0ea0*/  IMAD.U32 R93, RZ, RZ, UR5 ;  /* 0x00000005ff5d7e24 */ /* 0x000fe2000f8e00ff */
[----:B------:R-:W0:Y:S03]  /*0eb0*/  LDS.128 R84, [UR17+0x820] ;  /* 0x00082011ff547984 */ /* 0x000e260008000c00 */
[----:B------:R-:W-:Y:S01]  /*0ec0*/  IMAD R4, R93, 0x20, R4 ;  /* 0x000000205d047824 */ /* 0x000fe200078e0204 */
[----:B------:R-:W0:Y:S04]  /*0ed0*/  LDS.128 R80, [UR17+0x830] ;  /* 0x00083011ff507984 */ /* 0x000e280008000c00 */
        /* <DEDUP_REMOVED lines=13> */
[----:B------:R0:W0:Y:S04]  /*0fb0*/  LDS.64 R26, [R5] ;  /* 0x00000000051a7984 */ /* 0x0000280000000a00 */
[----:B------:R0:W0:Y:S04]  /*0fc0*/  LDS.64 R88, [R5+0x8] ;  /* 0x0000080005587984 */ /* 0x0000280000000a00 */
[----:B-1234-:R0:W0:Y:S02]  /*0fd0*/  LDS.64 R90, [R5+0x10] ;  /* 0x00001000055a7984 */ /* 0x01e0240000000a00 */
.L_x_51:
[----:B0-----:R-:W0:Y:S01]  /*0fe0*/  LDS.64 R94, [UR13] ;  /* 0x0000000dff5e7984 */ /* 0x001e220008000a00 */
[----:B------:R-:W-:Y:S01]  /*0ff0*/  UIADD3 UR11, UPT, UPT, UR11, 0x1, URZ ;  /* 0x000000010b0b7890 */ /* 0x000fe2000fffe0ff */
[----:B------:R-:W-:Y:S02]  /*1000*/  BSSY.RECONVERGENT B1, `(.L_x_42) ;  /* 0x0000029000017945 */ /* 0x000fe40003800200 */
[----:B------:R-:W1:Y:S01]  /*1010*/  LDS.64 R92, [UR13+-0x8] ;  /* 0xfffff80dff5c7984 */ /* 0x000e620008000a00 */
[----:B------:R-:W-:-:S03]  /*1020*/  UISETP.NE.AND UP1, UPT, UR11, URZ, UPT ;  /* 0x000000ff0b00728c */ /* 0x000fc6000bf25270 */
[----:B------:R-:W2:Y:S01]  /*1030*/  LDS.64 R96, [UR13+0x8] ;  /* 0x0000080dff607984 */ /* 0x000ea20008000a00 */
[----:B0-----:R-:W-:Y:S02]  /*1040*/  DADD R94, -R88, R94 ;  /* 0x00000000585e7229 */ /* 0x001fe4000000015e */
[----:B-1----:R-:W-:-:S06]  /*1050*/  DADD R92, -R26, R92 ;  /* 0x000000001a5c7229 */ /* 0x002fcc000000015c */
[----:B------:R-:W-:Y:S02]  /*1060*/  DMUL R98, R14, R94 ;  /* 0x0000005e0e627228 */ /* 0x000fe40000000000 */
[----:B--2---:R-:W-:Y:S02]  /*1070*/  DADD R96, -R90, R96 ;  /* 0x000000005a607229 */ /* 0x004fe40000000160 */
[----:B------:R-:W-:Y:S02]  /*1080*/  DMUL R92, R10, R92 ;  /* 0x0000005c0a5c7228 */ /* 0x000fe40000000000 */
[----:B------:R-:W0:Y:S04]  /*1090*/  F2F.F32.F64 R104, R98 ;  /* 0x0000006200687310 */ /* 0x000e280000301000 */
[----:B------:R-:W-:-:S04]  /*10a0*/  DMUL R100, R18, R96 ;  /* 0x0000006012647228 */ /* 0x000fc80000000000 */
[----:B------:R-:W1:Y:S08]  /*10b0*/  F2F.F32.F64 R5, R92 ;  /* 0x0000005c00057310 */ /* 0x000e700000301000 */
[----:B0-----:R-:W0:Y:S08]  /*10c0*/  FRND R104, R104 ;  /* 0x0000006800687307 */ /* 0x001e300000201000 */
[----:B------:R-:W2:Y:S08]  /*10d0*/  F2F.F32.F64 R105, R100 ;  /* 0x0000006400697310 */ /* 0x000eb00000301000 */
[----:B-1----:R-:W1:Y:S08]  /*10e0*/  FRND R5, R5 ;  /* 0x0000000500057307 */ /* 0x002e700000201000 */
[----:B0-----:R-:W0:Y:S08]  /*10f0*/  F2F.F64.F32 R96, R104 ;  /* 0x0000006800607310 */ /* 0x001e300000201800 */
[----:B--2---:R-:W2:Y:S01]  /*1100*/  FRND R102, R105 ;  /* 0x0000006900667307 */ /* 0x004ea20000201000 */
[----:B0-----:R-:W-:-:S07]  /*1110*/  DADD R96, R98, -R96 ;  /* 0x0000000062607229 */ /* 0x001fce0000000860 */
[----:B-1----:R-:W0:Y:S08]  /*1120*/  F2F.F64.F32 R94, R5 ;  /* 0x00000005005e7310 */ /* 0x002e300000201800 */
[----:B--2---:R-:W1:Y:S01]  /*1130*/  F2F.F64.F32 R102, R102 ;  /* 0x0000006600667310 */ /* 0x004e620000201800 */
[----:B0-----:R-:W-:Y:S02]  /*1140*/  DADD R94, R92, -R94 ;  /* 0x000000005c5e7229 */ /* 0x001fe4000000085e */
[----:B------:R-:W-:-:S02]  /*1150*/  DMUL R92, R16, R96 ;  /* 0x00000060105c7228 */ /* 0x000fc40000000000 */
[----:B-1----:R-:W-:-:S04]  /*1160*/  DADD R96, R100, -R102 ;  /* 0x0000000064607229 */ /* 0x002fc80000000866 */
[----:B------:R-:W-:Y:S02]  /*1170*/  DMUL R94, R12, R94 ;  /* 0x0000005e0c5e7228 */ /* 0x000fe40000000000 */
[----:B------:R-:W-:Y:S02]  /*1180*/  DMUL R98, R92, R92 ;  /* 0x0000005c5c627228 */ /* 0x000fe40000000000 */
[----:B------:R-:W-:-:S06]  /*1190*/  DMUL R96, R20, R96 ;  /* 0x0000006014607228 */ /* 0x000fcc0000000000 */
[----:B------:R-:W-:-:S08]  /*11a0*/  DFMA R98, R94, R94, R98 ;  /* 0x0000005e5e62722b */ /* 0x000fd00000000062 */
[----:B------:R-:W-:-:S06]  /*11b0*/  DFMA R98, R96, R96, R98 ;  /* 0x000000606062722b */ /* 0x000fcc0000000062 */
[----:B------:R-:W0:Y:S02]  /*11c0*/  F2F.F32.F64 R101, R98 ;  /* 0x0000006200657310 */ /* 0x000e240000301000 */
[----:B0-----:R-:W-:-:S06]  /*11d0*/  VIADD R5, R101, 0xf3000000 ;  /* 0xf300000065057836 */ /* 0x001fcc0000000000 */
[----:B------:R0:W1:Y:S01]  /*11e0*/  MUFU.RSQ R100, R101 ;  /* 0x0000006500647308 */ /* 0x0000620000001400 */
[----:B------:R-:W-:-:S13]  /*11f0*/  ISETP.GT.U32.AND P0, PT, R5, 0x727fffff, PT ;  /* 0x727fffff0500780c */ /* 0x000fda0003f04070 */
[----:B0-----:R-:W-:Y:S05]  /*1200*/  @!P0 BRA `(.L_x_43) ;  /* 0x0000000000108947 */ /* 0x001fea0003800000 */
[----:B------:R-:W-:-:S07]  /*1210*/  MOV R103, 0x1230 ;  /* 0x0000123000677802 */ /* 0x000fce0000000f00 */
[----:B-1----:R-:W-:Y:S05]  /*1220*/  CALL.REL.NOINC `($__internal_5_$__cuda_sm20_sqrt_rn_f32_slowpath) ;  /* 0x0000001400307944 */ /* 0x002fea0003c00000 */
[----:B------:R-:W-:Y:S01]  /*1230*/  MOV R98, R5 ;  /* 0x0000000500627202 */ /* 0x000fe20000000f00 */
[----:B------:R-:W-:Y:S06]  /*1240*/  BRA `(.L_x_44) ;  /* 0x0000000000107947 */ /* 0x000fec0003800000 */
.L_x_43:
[----:B-1----:R-:W-:Y:S01]  /*1250*/  FMUL.FTZ R98, R101, R100 ;  /* 0x0000006465627220 */ /* 0x002fe20000410000 */
[----:B------:R-:W-:-:S03]  /*1260*/  FMUL.FTZ R99, R100, 0.5 ;  /* 0x3f00000064637820 */ /* 0x000fc60000410000 */
[----:B------:R-:W-:-:S04]  /*1270*/  FFMA R5, -R98, R98, R101 ;  /* 0x0000006262057223 */ /* 0x000fc80000000165 */
[----:B------:R-:W-:-:S07]  /*1280*/  FFMA R98, R5, R99, R98 ;  /* 0x0000006305627223 */ /* 0x000fce0000000062 */
.L_x_44:
[----:B------:R-:W-:Y:S05]  /*1290*/  BSYNC.RECONVERGENT B1 ;  /* 0x0000000000017941 */ /* 0x000fea0003800200 */
.L_x_42:
[----:B------:R-:W0:Y:S01]  /*12a0*/  F2F.F64.F32 R98, R98 ;  /* 0x0000006200627310 */ /* 0x000e220000201800 */
[----:B------:R-:W1:Y:S01]  /*12b0*/  LDC R120, c[0x0][0x388] ;  /* 0x0000e200ff787b82 */ /* 0x000e620000000800 */
[----:B------:R-:W-:Y:S01]  /*12c0*/  BSSY.RECONVERGENT B1, `(.L_x_45) ;  /* 0x0000058000017945 */ /* 0x000fe20003800200 */
[----:B------:R-:W-:Y:S02]  /*12d0*/  CS2R R104, SRZ ;  /* 0x0000000000687805 */ /* 0x000fe4000001ff00 */
[----:B------:R-:W-:Y:S01]  /*12e0*/  CS2R R102, SRZ ;  /* 0x0000000000667805 */ /* 0x000fe2000001ff00 */
[----:B0-----:R-:W-:Y:S01]  /*12f0*/  DSETP.GT.AND P0, PT, R98, UR20, PT ;  /* 0x0000001462007e2a */ /* 0x001fe2000bf04000 */
[----:B-1----:R-:W-:Y:S02]  /*1300*/  IMAD R5, R120, 0x3, R3 ;  /* 0x0000000378057824 */ /* 0x002fe400078e0203 */
[----:B------:R-:W-:-:S11]  /*1310*/  IMAD.MOV R120, RZ, RZ, -R120 ;  /* 0x000000ffff787224 */ /* 0x000fd600078e0a78 */
[----:B------:R-:W-:Y:S05]  /*1320*/  @P0 BRA `(.L_x_46) ;  /* 0x0000000400440947 */ /* 0x000fea0003800000 */
[----:B------:R-:W-:Y:S01]  /*1330*/  DMUL R100, R98, R6 ;  /* 0x0000000662647228 */ /* 0x000fe20000000000 */
[----:B------:R-:W0:Y:S01]  /*1340*/  S2UR UR15, SR_CgaCtaId ;  /* 0x00000000000f79c3 */ /* 0x000e220000008800 */
[----:B------:R-:W-:Y:S02]  /*1350*/  UMOV UR14, 0x400 ;  /* 0x00000400000e7882 */ /* 0x000fe40000000000 */
[----:B------:R-:W-:Y:S02]  /*1360*/  UIADD3 UR14, UPT, UPT, UR14, 0x8, URZ ;  /* 0x000000080e0e7890 */ /* 0x000fe4000fffe0ff */
[----:B------:R-:W1:Y:S08]  /*1370*/  F2F.F32.F64 R112, R100 ;  /* 0x0000006400707310 */ /* 0x000e700000301000 */
[----:B-1----:R-:W1:Y:S01]  /*1380*/  FRND.FLOOR R102, R112 ;  /* 0x0000007000667307 */ /* 0x002e620000205000 */
[----:B0-----:R-:W-:-:S07]  /*1390*/  ULEA UR14, UR15, UR14, 0x18 ;  /* 0x0000000e0f0e7291 */ /* 0x001fce000f8ec0ff */
[----:B-1----:R-:W0:Y:S02]  /*13a0*/  F2F.F64.F32 R102, R102 ;  /* 0x0000006600667310 */ /* 0x002e240000201800 */
[----:B0-----:R-:W-:-:S06]  /*13b0*/  DADD R104, R100, -R102 ;  /* 0x0000000064687229 */ /* 0x001fcc0000000866 */
[----:B------:R-:W0:Y:S02]  /*13c0*/  F2I.F64.TRUNC R121, R102 ;  /* 0x0000006600797311 */ /* 0x000e24000030d100 */
[----:B------:R-:W-:Y:S02]  /*13d0*/  DMUL R106, R104, R82 ;  /* 0x00000052686a7228 */ /* 0x000fe40000000000 */
[-C--:B------:R-:W-:Y:S02]  /*13e0*/  DMUL R110, R76, R104.reuse ;  /* 0x000000684c6e7228 */ /* 0x080fe40000000000 */
[-C--:B------:R-:W-:Y:S02]  /*13f0*/  DMUL R100, R84, R104.reuse ;  /* 0x0000006854647228 */ /* 0x080fe40000000000 */
[----:B------:R-:W-:Y:S02]  /*1400*/  DMUL R118, R44, R104 ;  /* 0x000000682c767228 */ /* 0x000fe40000000000 */
[C---:B------:R-:W-:Y:S01]  /*1410*/  DMUL R108, R104.reuse, R106 ;  /* 0x0000006a686c7228 */ /* 0x040fe20000000000 */
[----:B0-----:R-:W-:Y:S01]  /*1420*/  LEA R121, R121, UR14, 0x3 ;  /* 0x0000000e79797c11 */ /* 0x001fe2000f8e18ff */
[----:B------:R-:W-:-:S02]  /*1430*/  DMUL R112, R104, R110 ;  /* 0x0000006e68707228 */ /* 0x000fc40000000000 */
[----:B------:R-:W-:Y:S02]  /*1440*/  DMUL R110, R22, R104 ;  /* 0x00000068166e7228 */ /* 0x000fe40000000000 */
[C---:B------:R-:W-:Y:S01]  /*1450*/  DMUL R106, R104.reuse, R50 ;  /* 0x00000032686a7228 */ /* 0x040fe20000000000 */
[----:B------:R-:W-:Y:S01]  /*1460*/  LDS.64 R116, [R121] ;  /* 0x0000000079747984 */ /* 0x000fe20000000a00 */
[C---:B------:R-:W-:Y:S02]  /*1470*/  DMUL R100, R104.reuse, R100 ;  /* 0x0000006468647228 */ /* 0x040fe40000000000 */
[C---:B------:R-:W-:Y:S01]  /*1480*/  DFMA R102, R104.reuse, R108, R112 ;  /* 0x0000006c6866722b */ /* 0x040fe20000000070 */
[----:B------:R-:W0:Y:S01]  /*1490*/  LDS.64 R108, [R121+0x8] ;  /* 0x00000800796c7984 */ /* 0x000e220000000a00 */
[C---:B------:R-:W-:Y:S02]  /*14a0*/  DMUL R110, R104.reuse, R110 ;  /* 0x0000006e686e7228 */ /* 0x040fe40000000000 */
[----:B------:R-:W-:-:S02]  /*14b0*/  DMUL R106, R104, R106 ;  /* 0x0000006a686a7228 */ /* 0x000fc40000000000 */
[----:B------:R-:W-:Y:S02]  /*14c0*/  DMUL R112, R104, R58 ;  /* 0x0000003a68707228 */ /* 0x000fe40000000000 */
[----:B------:R-:W-:Y:S02]  /*14d0*/  DMUL R114, R52, R104 ;  /* 0x0000006834727228 */ /* 0x000fe40000000000 */
[C---:B------:R-:W-:Y:S02]  /*14e0*/  DMUL R118, R104.reuse, R118 ;  /* 0x0000007668767228 */ /* 0x040fe40000000000 */
[C---:B------:R-:W-:Y:S02]  /*14f0*/  DFMA R100, R104.reuse, R110, R100 ;  /* 0x0000006e6864722b */ /* 0x040fe40000000064 */
[C---:B------:R-:W-:Y:S02]  /*1500*/  DMUL R112, R104.reuse, R112 ;  /* 0x0000007068707228 */ /* 0x040fe40000000000 */
[----:B------:R-:W-:-:S02]  /*1510*/  DMUL R114, R104, R114 ;  /* 0x0000007268727228 */ /* 0x000fc40000000000 */
[C---:B------:R-:W-:Y:S02]  /*1520*/  DFMA R106, R104.reuse, R106, R118 ;  /* 0x0000006a686a722b */ /* 0x040fe40000000076 */
[C---:B------:R-:W-:Y:S01]  /*1530*/  DFMA R102, R104.reuse, R78, R102 ;  /* 0x0000004e6866722b */ /* 0x040fe20000000066 */
[----:B------:R-:W-:Y:S01]  /*1540*/  LDS.64 R118, [R121+0x18] ;  /* 0x0000180079767984 */ /* 0x000fe20000000a00 */
[C---:B------:R-:W-:Y:S02]  /*1550*/  DFMA R100, R104.reuse, R86, R100 ;  /* 0x000000566864722b */ /* 0x040fe40000000064 */
[C---:B------:R-:W-:Y:S02]  /*1560*/  DFMA R112, R104.reuse, R112, R114 ;  /* 0x000000706870722b */ /* 0x040fe40000000072 */
[----:B------:R-:W-:Y:S02]  /*1570*/  DFMA R106, R104, R46, R106 ;  /* 0x0000002e686a722b */ /* 0x000fe4000000006a */
[----:B------:R-:W-:-:S02]  /*1580*/  DADD R102, R72, R102 ;  /* 0x0000000048667229 */ /* 0x000fc40000000066 */
[----:B------:R-:W-:Y:S02]  /*1590*/  DADD R100, R80, R100 ;  /* 0x0000000050647229 */ /* 0x000fe40000000064 */
[----:B------:R-:W-:Y:S02]  /*15a0*/  DFMA R112, R104, R54, R112 ;  /* 0x000000366870722b */ /* 0x000fe40000000070 */
[----:B------:R-:W-:Y:S02]  /*15b0*/  DADD R106, R40, R106 ;  /* 0x00000000286a7229 */ /* 0x000fe4000000006a */
[----:B------:R-:W-:Y:S02]  /*15c0*/  DMUL R114, R104, R74 ;  /* 0x0000004a68727228 */ /* 0x000fe40000000000 */
[----:B------:R-:W-:Y:S02]  /*15d0*/  DMUL R110, R60, R104 ;  /* 0x000000683c6e7228 */ /* 0x000fe40000000000 */
[----:B------:R-:W-:-:S02]  /*15e0*/  DADD R112, R48, R112 ;  /* 0x0000000030707229 */ /* 0x000fc40000000070 */
[C---:B0-----:R-:W-:Y:S02]  /*15f0*/  DMUL R102, R108.reuse, R102 ;  /* 0x000000666c667228 */ /* 0x041fe40000000000 */
[----:B------:R-:W-:Y:S02]  /*1600*/  DMUL R108, R108, R106 ;  /* 0x0000006a6c6c7228 */ /* 0x000fe40000000000 */
[C---:B------:R-:W-:Y:S02]  /*1610*/  DMUL R114, R104.reuse, R114 ;  /* 0x0000007268727228 */ /* 0x040fe40000000000 */
[----:B------:R-:W-:Y:S02]  /*1620*/  DMUL R106, R104, R42 ;  /* 0x0000002a686a7228 */ /* 0x000fe40000000000 */
[----:B------:R-:W-:Y:S02]  /*1630*/  DFMA R100, R116, R100, R102 ;  /* 0x000000647464722b */ /* 0x000fe40000000066 */
[----:B------:R-:W-:-:S02]  /*1640*/  DMUL R102, R68, R104 ;  /* 0x0000006844667228 */ /* 0x000fc40000000000 */
[----:B------:R-:W-:Y:S02]  /*1650*/  DFMA R116, R116, R112, R108 ;  /* 0x000000707474722b */ /* 0x000fe4000000006c */
[----:B------:R-:W-:Y:S02]  /*1660*/  DMUL R112, R36, R104 ;  /* 0x0000006824707228 */ /* 0x000fe40000000000 */
[C---:B------:R-:W-:Y:S02]  /*1670*/  DMUL R108, R104.reuse, R66 ;  /* 0x00000042686c7228 */ /* 0x040fe40000000000 */
[C---:B------:R-:W-:Y:S02]  /*1680*/  DMUL R102, R104.reuse, R102 ;  /* 0x0000006668667228 */ /* 0x040fe40000000000 */
[C---:B------:R-:W-:Y:S02]  /*1690*/  DMUL R106, R104.reuse, R106 ;  /* 0x0000006a686a7228 */ /* 0x040fe40000000000 */
[----:B------:R-:W-:-:S02]  /*16a0*/  DMUL R112, R104, R112 ;  /* 0x0000007068707228 */ /* 0x000fc40000000000 */
[C---:B------:R-:W-:Y:S02]  /*16b0*/  DMUL R108, R104.reuse, R108 ;  /* 0x0000006c686c7228 */ /* 0x040fe40000000000 */
[C---:B------:R-:W-:Y:S02]  /*16c0*/  DMUL R110, R104.reuse, R110 ;  /* 0x0000006e686e7228 */ /* 0x040fe40000000000 */
[C---:B------:R-:W-:Y:S01]  /*16d0*/  DFMA R102, R104.reuse, R114, R102 ;  /* 0x000000726866722b */ /* 0x040fe20000000066 */
[----:B------:R-:W0:Y:S01]  /*16e0*/  LDS.64 R114, [R121+0x10] ;  /* 0x0000100079727984 */ /* 0x000e220000000a00 */
[----:B------:R-:W-:Y:S02]  /*16f0*/  DFMA R106, R104, R106, R112 ;  /* 0x0000006a686a722b */ /* 0x000fe40000000070 */
[----:B------:R-:W-:Y:S02]  /*1700*/  DMUL R112, R28, R104 ;  /* 0x000000681c707228 */ /* 0x000fe40000000000 */
[----:B------:R-:W-:-:S02]  /*1710*/  DFMA R108, R104, R108, R110 ;  /* 0x0000006c686c722b */ /* 0x000fc4000000006e */
[C---:B------:R-:W-:Y:S02]  /*1720*/  DMUL R110, R104.reuse, R34 ;  /* 0x00000022686e7228 */ /* 0x040fe40000000000 */
[C---:B------:R-:W-:Y:S02]  /*1730*/  DFMA R102, R104.reuse, R70, R102 ;  /* 0x000000466866722b */ /* 0x040fe40000000066 */
[C---:B------:R-:W-:Y:S02]  /*1740*/  DMUL R112, R104.reuse, R112 ;  /* 0x0000007068707228 */ /* 0x040fe40000000000 */
[C---:B------:R-:W-:Y:S02]  /*1750*/  DFMA R106, R104.reuse, R38, R106 ;  /* 0x00000026686a722b */ /* 0x040fe4000000006a */
[C---:B------:R-:W-:Y:S02]  /*1760*/  DMUL R110, R104.reuse, R110 ;  /* 0x0000006e686e7228 */ /* 0x040fe40000000000 */
[----:B------:R-:W-:-:S02]  /*1770*/  DFMA R108, R104, R62, R108 ;  /* 0x0000003e686c722b */ /* 0x000fc4000000006c */
[----:B------:R-:W-:Y:S02]  /*1780*/  DADD R102, R64, R102 ;  /* 0x0000000040667229 */ /* 0x000fe40000000066 */
[----:B------:R-:W-:Y:S02]  /*1790*/  DADD R106, R32, R106 ;  /* 0x00000000206a7229 */ /* 0x000fe4000000006a */
[----:B------:R-:W-:Y:S02]  /*17a0*/  DFMA R110, R104, R110, R112 ;  /* 0x0000006e686e722b */ /* 0x000fe40000000070 */
[----:B------:R-:W-:-:S06]  /*17b0*/  DADD R108, R56, R108 ;  /* 0x00000000386c7229 */ /* 0x000fcc000000006c */
[----:B------:R-:W-:-:S08]  /*17c0*/  DFMA R110, R104, R30, R110 ;  /* 0x0000001e686e722b */ /* 0x000fd0000000006e */
[----:B------:R-:W-:Y:S02]  /*17d0*/  DADD R110, R24, R110 ;  /* 0x00000000186e7229 */ /* 0x000fe4000000006e */
[C---:B0-----:R-:W-:Y:S02]  /*17e0*/  DFMA R100, R114.reuse, R102, R100 ;  /* 0x000000667264722b */ /* 0x041fe40000000064 */
[----:B------:R-:W-:-:S06]  /*17f0*/  DFMA R106, R114, R106, R116 ;  /* 0x0000006a726a722b */ /* 0x000fcc0000000074 */
[C---:B------:R-:W-:Y:S02]  /*1800*/  DFMA R100, R118.reuse, R108, R100 ;  /* 0x0000006c7664722b */ /* 0x040fe40000000064 */
[----:B------:R-:W-:-:S06]  /*1810*/  DFMA R106, R118, R110, R106 ;  /* 0x0000006e766a722b */ /* 0x000fcc000000006a */
[----:B------:R-:W-:Y:S02]  /*1820*/  DMUL R104, R100, R6 ;  /* 0x0000000664687228 */ /* 0x000fe40000000000 */
[----:B------:R-:W-:-:S11]  /*1830*/  DMUL R102, R8, R106 ;  /* 0x0000006a08667228 */ /* 0x000fd60000000000 */
.L_x_46:
[----:B------:R-:W-:Y:S05]  /*1840*/  BSYNC.RECONVERGENT B1 ;  /* 0x0000000000017941 */ /* 0x000fea0003800200 */
.L_x_45:
[----:B------:R-:W-:Y:S01]  /*1850*/  UISETP.GE.AND UP0, UPT, UR12, UR10, UPT ;  /* 0x0000000a0c00728c */ /* 0x000fe2000bf06270 */
[----:B------:R-:W-:Y:S01]  /*1860*/  IMAD.U32 R100, RZ, RZ, UR4 ;  /* 0x00000004ff647e24 */ /* 0x000fe2000f8e00ff */
[----:B------:R-:W-:Y:S01]  /*1870*/  BSSY.RECONVERGENT B1, `(.L_x_47) ;  /* 0x0000029000017945 */ /* 0x000fe20003800200 */
[----:B------:R-:W-:-:S03]  /*1880*/  IMAD R5, R120, 0x2, R5 ;  /* 0x0000000278057824 */ /* 0x000fc600078e0205 */
[----:B------:R-:W-:Y:S01]  /*1890*/  PLOP3.LUT P0, PT, PT, PT, UP0, 0x80, 0x8 ;  /* 0x000000000008781c */ /* 0x000fe20003f0f008 */
[----:B------:R-:W-:-:S05]  /*18a0*/  IMAD R5, R100, 0x20, R5 ;  /* 0x0000002064057824 */ /* 0x000fca00078e0205 */
[----:B------:R-:W-:-:S04]  /*18b0*/  ISETP.GE.OR P0, PT, R5, UR9, P0 ;  /* 0x0000000905007c0c */ /* 0x000fc80008706670 */
[----:B------:R-:W-:-:S13]  /*18c0*/  ISETP.EQ.OR P0, PT, R4, RZ, P0 ;  /* 0x000000ff0400720c */ /* 0x000fda0000702670 */
[----:B------:R-:W-:Y:S05]  /*18d0*/  @P0 BRA `(.L_x_48) ;  /* 0x0000000000880947 */ /* 0x000fea0003800000 */
[----:B------:R-:W0:Y:S01]  /*18e0*/  MUFU.RCP64H R101, R99 ;  /* 0x0000006300657308 */ /* 0x000e220000001800 */
[----:B------:R-:W-:Y:S01]  /*18f0*/  MOV R100, 0x1 ;  /* 0x0000000100647802 */ /* 0x000fe20000000f00 */
[----:B------:R-:W-:Y:S01]  /*1900*/  BSSY.RECONVERGENT B2, `(.L_x_49) ;  /* 0x0000012000027945 */ /* 0x000fe20003800200 */
[----:B------:R-:W-:-:S04]  /*1910*/  FSETP.GEU.AND P1, PT, |R105|, 6.5827683646048100446e-37, PT ;  /* 0x036000006900780b */ /* 0x000fc80003f2e200 */
[----:B0-----:R-:W-:-:S08]  /*1920*/  DFMA R106, -R98, R100, 1 ;  /* 0x3ff00000626a742b */ /* 0x001fd00000000164 */
[----:B------:R-:W-:-:S08]  /*1930*/  DFMA R106, R106, R106, R106 ;  /* 0x0000006a6a6a722b */ /* 0x000fd0000000006a */
[----:B------:R-:W-:-:S08]  /*1940*/  DFMA R106, R100, R106, R100 ;  /* 0x0000006a646a722b */ /* 0x000fd00000000064 */
[----:B------:R-:W-:-:S08]  /*1950*/  DFMA R100, -R98, R106, 1 ;  /* 0x3ff000006264742b */ /* 0x000fd0000000016a */
[----:B------:R-:W-:-:S08]  /*1960*/  DFMA R100, R106, R100, R106 ;  /* 0x000000646a64722b */ /* 0x000fd0000000006a */
[----:B------:R-:W-:-:S08]  /*1970*/  DMUL R106, R100, R104 ;  /* 0x00000068646a7228 */ /* 0x000fd00000000000 */
[----:B------:R-:W-:-:S08]  /*1980*/  DFMA R108, -R98, R106, R104 ;  /* 0x0000006a626c722b */ /* 0x000fd00000000168 */
[----:B------:R-:W-:-:S10]  /*1990*/  DFMA R100, R100, R108, R106 ;  /* 0x0000006c6464722b */ /* 0x000fd4000000006a */
[----:B------:R-:W-:-:S05]  /*19a0*/  FFMA R5, RZ, R99, R101 ;  /* 0x00000063ff057223 */ /* 0x000fca0000000065 */
[----:B------:R-:W-:-:S13]  /*19b0*/  FSETP.GT.AND P0, PT, |R5|, 1.469367938527859385e-39, PT ;  /* 0x001000000500780b */ /* 0x000fda0003f04200 */
[----:B------:R-:W-:Y:S05]  /*19c0*/  @P0 BRA P1, `(.L_x_50) ;  /* 0x0000000000140947 */ /* 0x000fea0000800000 */
[----:B------:R-:W-:Y:S01]  /*19d0*/  IMAD.MOV.U32 R107, RZ, RZ, R105 ;  /* 0x000000ffff6b7224 */ /* 0x000fe200078e0069 */
[----:B------:R-:W-:Y:S01]  /*19e0*/  MOV R108, 0x1a20 ;  /* 0x00001a20006c7802 */ /* 0x000fe20000000f00 */
[----:B------:R-:W-:Y:S02]  /*19f0*/  IMAD.MOV.U32 R106, RZ, RZ, R104 ;  /* 0x000000ffff6a7224 */ /* 0x000fe400078e0068 */
[----:B------:R-:W-:-:S07]  /*1a00*/  IMAD.MOV.U32 R105, RZ, RZ, R99 ;  /* 0x000000ffff697224 */ /* 0x000fce00078e0063 */
[----:B------:R-:W-:Y:S05]  /*1a10*/  CALL.REL.NOINC `($__internal_4_$__cuda_sm20_div_rn_f64_full) ;  /* 0x0000000400bc7944 */ /* 0x000fea0003c00000 */
.L_x_50:
[----:B------:R-:W-:Y:S05]  /*1a20*/  BSYNC.RECONVERGENT B2 ;  /* 0x0000000000027941 */ /* 0x000fea0003800200 */
.L_x_49:
[----:B------:R-:W0:Y:S01]  /*1a30*/  LDS.64 R98, [R0] ;  /* 0x0000000000627984 */ /* 0x000e220000000a00 */
[----:B------:R-:W-:-:S03]  /*1a40*/  DFMA R102, R100, 2, R102 ;  /* 0x400000006466782b */ /* 0x000fc60000000066 */
[----:B------:R-:W1:Y:S04]  /*1a50*/  LDS.64 R104, [R0+0x8] ;  /* 0x0000080000687984 */ /* 0x000e680000000a00 */
[----:B------:R-:W2:Y:S04]  /*1a60*/  LDS.64 R106, [R0+0x10] ;  /* 0x00001000006a7984 */ /* 0x000ea80000000a00 */
[----:B------:R-:W3:Y:S01]  /*1a70*/  LDS.64 R108, [R0+0x18] ;  /* 0x00001800006c7984 */ /* 0x000ee20000000a00 */
[-C--:B0-----:R-:W-:Y:S02]  /*1a80*/  DFMA R98, -R94, R100.reuse, R98 ;  /* 0x000000645e62722b */ /* 0x081fe40000000162 */
[----:B-1----:R-:W-:-:S05]  /*1a90*/  DFMA R104, -R92, R100, R104 ;  /* 0x000000645c68722b */ /* 0x002fca0000000168 */
[----:B------:R0:W-:Y:S01]  /*1aa0*/  STS.64 [R0], R98 ;  /* 0x0000006200007388 */ /* 0x0001e20000000a00 */
[----:B--2---:R-:W-:-:S03]  /*1ab0*/  DFMA R106, -R96, R100, R106 ;  /* 0x00000064606a722b */ /* 0x004fc6000000016a */
[----:B------:R0:W-:Y:S01]  /*1ac0*/  STS.64 [R0+0x8], R104 ;  /* 0x0000086800007388 */ /* 0x0001e20000000a00 */
[----:B---3--:R-:W-:-:S03]  /*1ad0*/  DADD R102, -R102, R108 ;  /* 0x0000000066667229 */ /* 0x008fc6000000016c */
[----:B------:R0:W-:Y:S04]  /*1ae0*/  STS.64 [R0+0x10], R106 ;  /* 0x0000106a00007388 */ /* 0x0001e80000000a00 */
[----:B------:R0:W-:Y:S04]  /*1af0*/  STS.64 [R0+0x18], R102 ;  /* 0x0000186600007388 */ /* 0x0001e80000000a00 */
.L_x_48:
[----:B------:R-:W-:Y:S05]  /*1b00*/  BSYNC.RECONVERGENT B1 ;  /* 0x0000000000017941 */ /* 0x000fea0003800200 */
.L_x_47:
[----:B------:R-:W-:Y:S01]  /*1b10*/  VIADD R4, R4, 0x1 ;  /* 0x0000000104047836 */ /* 0x000fe20000000000 */
[----:B------:R-:W-:Y:S02]  /*1b20*/  UIADD3 UR13, UPT, UPT, UR13, 0x18, URZ ;  /* 0x000000180d0d7890 */ /* 0x000fe4000fffe0ff */
[----:B------:R-:W-:Y:S01]  /*1b30*/  UIADD3 UR12, UPT, UPT, UR12, 0x1, URZ ;  /* 0x000000010c0c7890 */ /* 0x000fe2000fffe0ff */
[----:B------:R-:W-:Y:S11]  /*1b40*/  BRA.U UP1, `(.L_x_51) ;  /* 0xfffffff501247547 */ /* 0x000ff6000b83ffff */
.L_x_41:
[----:B------:R-:W-:-:S04]  /*1b50*/  UIADD3 UR5, UPT, UPT, UR5, 0x1, URZ ;  /* 0x0000000105057890 */ /* 0x000fc8000fffe0ff */
[----:B------:R-:W-:-:S09]  /*1b60*/  UISETP.NE.AND UP0, UPT, UR5, UR8, UPT ;  /* 0x000000080500728c */ /* 0x000fd2000bf05270 */
[----:B------:R-:W-:Y:S05]  /*1b70*/  BRA.U UP0, `(.L_x_52) ;  /* 0xffffffed00ec7547 */ /* 0x000fea000b83ffff */
.L_x_40:
[----:B------:R-:W1:Y:S01]  /*1b80*/  LDCU.64 UR12, c[0x0][0x388] ;  /* 0x00007100ff0c77ac */ /* 0x000e620008000a00 */
[----:B------:R-:W2:Y:S01]  /*1b90*/  S2UR UR11, SR_CTAID.X ;  /* 0x00000000000b79c3 */ /* 0x000ea20000002500 */
[----:B0-----:R-:W-:-:S05]  /*1ba0*/  MOV R11, UR4 ;  /* 0x00000004000b7c02 */ /* 0x001fca0008000f00 */
[----:B------:R-:W-:Y:S02]  /*1bb0*/  IMAD R18, R11, 0x20, R2 ;  /* 0x000000200b127824 */ /* 0x000fe400078e0202 */
[----:B------:R-:W2:Y:S02]  /*1bc0*/  LDC R17, c[0x0][0x3c8] ;  /* 0x0000f200ff117b82 */ /* 0x000ea40000000800 */
[----:B------:R-:W-:-:S06]  /*1bd0*/  VIADD R2, R18, 0x20 ;  /* 0x0000002012027836 */ /* 0x000fcc0000000000 */
[----:B------:R-:W0:Y:S01]  /*1be0*/  LDC.64 R4, c[0x0][0x3c0] ;  /* 0x0000f000ff047b82 */ /* 0x000e220000000a00 */
[----:B-1----:R-:W-:-:S04]  /*1bf0*/  UIADD3 UR5, UPT, UPT, UR13, -UR12, URZ ;  /* 0x8000000c0d057290 */ /* 0x002fc8000fffe0ff */
[----:B------:R-:W-:-:S03]  /*1c00*/  ULEA UR5, UR5, 0x4, 0x2 ;  /* 0x0000000405057891 */ /* 0x000fc6000f8e10ff */
[----:B------:R-:W-:Y:S03]  /*1c10*/  BAR.SYNC.DEFER_BLOCKING 0x0 ;  /* 0x0000000000007b1d */ /* 0x000fe60000010000 */
[----:B------:R-:W-:Y:S02]  /*1c20*/  ISETP.GE.AND P0, PT, R18, UR5, PT ;  /* 0x0000000512007c0c */ /* 0x000fe4000bf06270 */
[----:B------:R-:W-:Y:S01]  /*1c30*/  ISETP.GE.AND P1, PT, R2, UR5, PT ;  /* 0x0000000502007c0c */ /* 0x000fe2000bf26270 */
[----:B--2---:R-:W-:-:S04]  /*1c40*/  IMAD R17, R17, UR11, R18 ;  /* 0x0000000b11117c24 */ /* 0x004fc8000f8e0212 */
[----:B0-----:R-:W-:-:S06]  /*1c50*/  IMAD.WIDE R16, R17, 0x8, R4 ;  /* 0x0000000811107825 */ /* 0x001fcc00078e0204 */
[----:B------:R-:W2:Y:S04]  /*1c60*/  @!P0 LDG.E.64 R10, desc[UR18][R16.64] ;  /* 0x00000012100a8981 */ /* 0x000ea8000c1e1b00 */
[----:B------:R-:W3:Y:S01]  /*1c70*/  @!P1 LDG.E.64 R14, desc[UR18][R16.64+0x100] ;  /* 0x00010012100e9981 */ /* 0x000ee2000c1e1b00 */
[----:B------:R-:W-:Y:S01]  /*1c80*/  IMAD R2, R3, -0x18, R0 ;  /* 0xffffffe803027824 */ /* 0x000fe200078e0200 */
[----:B------:R-:W-:Y:S04]  /*1c90*/  BSSY.RECONVERGENT B1, `(.L_x_53) ;  /* 0x0000010000017945 */ /* 0x000fe80003800200 */
[----:B------:R-:W2:Y:S04]  /*1ca0*/  @!P0 LDS.64 R4, [R2] ;  /* 0x0000000002048984 */ /* 0x000ea80000000a00 */
[----:B------:R-:W3:Y:S01]  /*1cb0*/  @!P1 LDS.64 R12, [R2+0x100] ;  /* 0x00010000020c9984 */ /* 0x000ee20000000a00 */
[----:B--2---:R-:W-:Y:S01]  /*1cc0*/  @!P0 DADD R4, R4, R10 ;  /* 0x0000000004048229 */ /* 0x004fe2000000000a */
[C---:B------:R-:W-:Y:S01]  /*1cd0*/  VIADD R10, R18.reuse, 0x40 ;  /* 0x00000040120a7836 */ /* 0x040fe20000000000 */
[----:B---3--:R-:W-:Y:S01]  /*1ce0*/  @!P1 DADD R12, R12, R14 ;  /* 0x000000000c0c9229 */ /* 0x008fe2000000000e */
[----:B------:R-:W-:-:S04]  /*1cf0*/  VIADD R11, R18, 0x60 ;  /* 0x00000060120b7836 */ /* 0x000fc80000000000 */
[----:B------:R0:W-:Y:S01]  /*1d00*/  @!P0 STG.E.64 desc[UR18][R16.64], R4 ;  /* 0x0000000410008986 */ /* 0x0001e2000c101b12 */
[----:B------:R-:W-:-:S03]  /*1d10*/  ISETP.GE.AND P0, PT, R10, UR5, PT ;  /* 0x000000050a007c0c */ /* 0x000fc6000bf06270 */
[----:B------:R0:W-:Y:S01]  /*1d20*/  @!P1 STG.E.64 desc[UR18][R16.64+0x100], R12 ;  /* 0x0001000c10009986 */ /* 0x0001e2000c101b12 */
[----:B------:R-:W-:-:S09]  /*1d30*/  ISETP.GE.AND P1, PT, R11, UR5, PT ;  /* 0x000000050b007c0c */ /* 0x000fd2000bf26270 */
[----:B------:R-:W-:Y:S05]  /*1d40*/  @P0 BRA `(.L_x_54) ;  /* 0x0000000000100947 */ /* 0x000fea0003800000 */
[----:B------:R-:W2:Y:S04]  /*1d50*/  LDG.E.64 R10, desc[UR18][R16.64+0x200] ;  /* 0x00020012100a7981 */ /* 0x000ea8000c1e1b00 */
[----:B0-----:R-:W2:Y:S02]  /*1d60*/  LDS.64 R4, [R2+0x200] ;  /* 0x0002000002047984 */ /* 0x001ea40000000a00 */
[----:B--2---:R-:W-:-:S07]  /*1d70*/  DADD R4, R4, R10 ;  /* 0x0000000004047229 */ /* 0x004fce000000000a */
[----:B------:R1:W-:Y:S04]  /*1d80*/  STG.E.64 desc[UR18][R16.64+0x200], R4 ;  /* 0x0002000410007986 */ /* 0x0003e8000c101b12 */
.L_x_54:
[----:B------:R-:W-:Y:S05]  /*1d90*/  BSYNC.RECONVERGENT B1 ;  /* 0x0000000000017941 */ /* 0x000fea0003800200 */
.L_x_53:
[----:B------:R-:W-:Y:S04]  /*1da0*/  BSSY.RECONVERGENT B1, `(.L_x_55) ;  /* 0x0000006000017945 */ /* 0x000fe80003800200 */
[----:B------:R-:W-:Y:S05]  /*1db0*/  @P1 BRA `(.L_x_56) ;  /* 0x0000000000101947 */ /* 0x000fea0003800000 */
[----:B------:R-:W2:Y:S04]  /*1dc0*/  LDG.E.64 R10, desc[UR18][R16.64+0x300] ;  /* 0x00030012100a7981 */ /* 0x000ea8000c1e1b00 */
[----:B01----:R-:W2:Y:S02]  /*1dd0*/  LDS.64 R4, [R2+0x300] ;  /* 0x0003000002047984 */ /* 0x003ea40000000a00 */
[----:B--2---:R-:W-:-:S07]  /*1de0*/  DADD R4, R4, R10 ;  /* 0x0000000004047229 */ /* 0x004fce000000000a */
[----:B------:R2:W-:Y:S04]  /*1df0*/  STG.E.64 desc[UR18][R16.64+0x300], R4 ;  /* 0x0003000410007986 */ /* 0x0005e8000c101b12 */
.L_x_56:
[----:B------:R-:W-:Y:S05]  /*1e00*/  BSYNC.RECONVERGENT B1 ;  /* 0x0000000000017941 */ /* 0x000fea0003800200 */
.L_x_55:
[----:B------:R-:W-:Y:S01]  /*1e10*/  BAR.SYNC.DEFER_BLOCKING 0x0 ;  /* 0x0000000000007b1d */ /* 0x000fe20000010000 */
[----:B------:R-:W-:-:S04]  /*1e20*/  UIADD3 UR4, UPT, UPT, UR4, 0x1, URZ ;  /* 0x0000000104047890 */ /* 0x000fc8000fffe0ff */
[----:B------:R-:W-:-:S09]  /*1e30*/  UISETP.NE.AND UP0, UPT, UR4, UR7, UPT ;  /* 0x000000070400728c */ /* 0x000fd2000bf05270 */
[----:B------:R-:W-:Y:S05]  /*1e40*/  BRA.U UP0, `(.L_x_57) ;  /* 0xffffffe900a47547 */ /* 0x000fea000b83ffff */
[----:B------:R-:W-:Y:S05]  /*1e50*/  EXIT ;  /* 0x000000000000794d */ /* 0x000fea0003800000 */
        .weak           $__internal_3_$__cuda_sm20_dblrcp_rn_slowpath_v3
        .type           $__internal_3_$__cuda_sm20_dblrcp_rn_slowpath_v3,@function
        .size           $__internal_3_$__cuda_sm20_dblrcp_rn_slowpath_v3,($__internal_4_$__cuda_sm20_div_rn_f64_full - $__internal_3_$__cuda_sm20_dblrcp_rn_slowpath_v3)
$__internal_3_$__cuda_sm20_dblrcp_rn_slowpath_v3:
[----:B------:R-:W-:Y:S01]  /*1e60*/  DSETP.GTU.AND P0, PT, |R8|, +INF , PT ;  /* 0x7ff000000800742a */ /* 0x000fe20003f0c200 */
[----:B------:R-:W-:-:S13]  /*1e70*/  BSSY.RECONVERGENT B1, `(.L_x_58) ;  /* 0x0000024000017945 */ /* 0x000fda0003800200 */
[----:B------:R-:W-:Y:S05]  /*1e80*/  @P0 BRA `(.L_x_59) ;  /* 0x0000000000800947 */ /* 0x000fea0003800000 */
[----:B------:R-:W-:-:S04]  /*1e90*/  LOP3.LUT R4, R9, 0x7fffffff, RZ, 0xc0, !PT ;  /* 0x7fffffff09047812 */ /* 0x000fc800078ec0ff */
[----:B------:R-:W-:-:S04]  /*1ea0*/  IADD3 R2, PT, PT, R4, -0x1, RZ ;  /* 0xffffffff04027810 */ /* 0x000fc80007ffe0ff */
[----:B------:R-:W-:-:S13]  /*1eb0*/  ISETP.GE.U32.AND P0, PT, R2, 0x7fefffff, PT ;  /* 0x7fefffff0200780c */ /* 0x000fda0003f06070 */
[----:B------:R-:W-:Y:S01]  /*1ec0*/  @P0 LOP3.LUT R3, R9, 0x7ff00000, RZ, 0x3c, !PT ;  /* 0x7ff0000009030812 */ /* 0x000fe200078e3cff */
[----:B------:R-:W-:Y:S01]  /*1ed0*/  @P0 IMAD.MOV.U32 R2, RZ, RZ, RZ ;  /* 0x000000ffff020224 */ /* 0x000fe200078e00ff */
[----:B------:R-:W-:Y:S06]  /*1ee0*/  @P0 BRA `(.L_x_60) ;  /* 0x0000000000700947 */ /* 0x000fec0003800000 */
[----:B------:R-:W-:-:S13]  /*1ef0*/  ISETP.GE.U32.AND P0, PT, R4, 0x1000001, PT ;  /* 0x010000010400780c */ /* 0x000fda0003f06070 */
[----:B------:R-:W-:Y:S05]  /*1f00*/  @!P0 BRA `(.L_x_61) ;  /* 0x0000000000388947 */ /* 0x000fea0003800000 */
[----:B------:R-:W-:Y:S02]  /*1f10*/  VIADD R3, R9, 0xc0200000 ;  /* 0xc020000009037836 */ /* 0x000fe40000000000 */
[----:B------:R-:W-:Y:S02]  /*1f20*/  IMAD.MOV.U32 R2, RZ, RZ, R8 ;  /* 0x000000ffff027224 */ /* 0x000fe400078e0008 */
[----:B------:R-:W0:Y:S01]  /*1f30*/  MUFU.RCP64H R5, R3 ;  /* 0x0000000300057308 */ /* 0x000e220000001800 */
[----:B------:R-:W-:-:S06]  /*1f40*/  IMAD.MOV.U32 R4, RZ, RZ, R7 ;  /* 0x000000ffff047224 */ /* 0x000fcc00078e0007 */
[----:B0-----:R-:W-:-:S08]  /*1f50*/  DFMA R6, -R2, R4, 1 ;  /* 0x3ff000000206742b */ /* 0x001fd00000000104 */
[----:B------:R-:W-:-:S08]  /*1f60*/  DFMA R6, R6, R6, R6 ;  /* 0x000000060606722b */ /* 0x000fd00000000006 */
[----:B------:R-:W-:-:S08]  /*1f70*/  DFMA R6, R4, R6, R4 ;  /* 0x000000060406722b */ /* 0x000fd00000000004 */
[----:B------:R-:W-:-:S08]  /*1f80*/  DFMA R4, -R2, R6, 1 ;  /* 0x3ff000000204742b */ /* 0x000fd00000000106 */
[----:B------:R-:W-:-:S08]  /*1f90*/  DFMA R4, R6, R4, R6 ;  /* 0x000000040604722b */ /* 0x000fd00000000006 */
[----:B------:R-:W-:-:S08]  /*1fa0*/  DMUL R4, R4, 2.2250738585072013831e-308 ;  /* 0x0010000004047828 */ /* 0x000fd00000000000 */
[----:B------:R-:W-:-:S08]  /*1fb0*/  DFMA R6, -R8, R4, 1 ;  /* 0x3ff000000806742b */ /* 0x000fd00000000104 */
[----:B------:R-:W-:-:S08]  /*1fc0*/  DFMA R6, R6, R6, R6 ;  /* 0x000000060606722b */ /* 0x000fd00000000006 */
[----:B------:R-:W-:Y:S01]  /*1fd0*/  DFMA R2, R4, R6, R4 ;  /* 0x000000060402722b */ /* 0x000fe20000000004 */
[----:B------:R-:W-:Y:S10]  /*1fe0*/  BRA `(.L_x_60) ;  /* 0x0000000000307947 */ /* 0x000ff40003800000 */
.L_x_61:
[----:B------:R-:W-:Y:S01]  /*1ff0*/  DMUL R4, R8, 8.11296384146066816958e+31 ;  /* 0x4690000008047828 */ /* 0x000fe20000000000 */
[----:B------:R-:W-:-:S05]  /*2000*/  MOV R2, R7 ;  /* 0x0000000700027202 */ /* 0x000fca0000000f00 */
[----:B------:R-:W0:Y:S02]  /*2010*/  MUFU.RCP64H R3, R5 ;  /* 0x0000000500037308 */ /* 0x000e240000001800 */
[----:B0-----:R-:W-:-:S08]  /*2020*/  DFMA R6, -R4, R2, 1 ;  /* 0x3ff000000406742b */ /* 0x001fd00000000102 */
[----:B------:R-:W-:-:S08]  /*2030*/  DFMA R6, R6, R6, R6 ;  /* 0x000000060606722b */ /* 0x000fd00000000006 */
[----:B------:R-:W-:-:S08]  /*2040*/  DFMA R6, R2, R6, R2 ;  /* 0x000000060206722b */ /* 0x000fd00000000002 */
[----:B------:R-:W-:-:S08]  /*2050*/  DFMA R2, -R4, R6, 1 ;  /* 0x3ff000000402742b */ /* 0x000fd00000000106 */
[----:B------:R-:W-:-:S08]  /*2060*/  DFMA R2, R6, R2, R6 ;  /* 0x000000020602722b */ /* 0x000fd00000000006 */
[----:B------:R-:W-:Y:S01]  /*2070*/  DMUL R2, R2, 8.11296384146066816958e+31 ;  /* 0x4690000002027828 */ /* 0x000fe20000000000 */
[----:B------:R-:W-:Y:S10]  /*2080*/  BRA `(.L_x_60) ;  /* 0x0000000000087947 */ /* 0x000ff40003800000 */
.L_x_59:
[----:B------:R-:W-:Y:S01]  /*2090*/  LOP3.LUT R3, R9, 0x80000, RZ, 0xfc, !PT ;  /* 0x0008000009037812 */ /* 0x000fe200078efcff */
[----:B------:R-:W-:-:S07]  /*20a0*/  IMAD.MOV.U32 R2, RZ, RZ, R8 ;  /* 0x000000ffff027224 */ /* 0x000fce00078e0008 */
.L_x_60:
[----:B------:R-:W-:Y:S05]  /*20b0*/  BSYNC.RECONVERGENT B1 ;  /* 0x0000000000017941 */ /* 0x000fea0003800200 */
.L_x_58:
[----:B------:R-:W-:Y:S02]  /*20c0*/  IMAD.MOV.U32 R6, RZ, RZ, R2 ;  /* 0x000000ffff067224 */ /* 0x000fe400078e0002 */
[----:B------:R-:W-:Y:S01]  /*20d0*/  IMAD.MOV.U32 R7, RZ, RZ, R3 ;  /* 0x000000ffff077224 */ /* 0x000fe200078e0003 */
[----:B------:R-:W-:Y:S01]  /*20e0*/  MOV R3, 0x0 ;  /* 0x0000000000037802 */ /* 0x000fe20000000f00 */
[----:B------:R-:W-:-:S04]  /*20f0*/  IMAD.MOV.U32 R2, RZ, RZ, R0 ;  /* 0x000000ffff027224 */ /* 0x000fc800078e0000 */
[----:B------:R-:W-:Y:S05]  /*2100*/  RET.REL.NODEC R2 `(_Z25two_body_grad_lapl_kernelIdLi32EEvPPT_iiiiS1_iS0_S1_S1_S1_i) ;  /* 0xffffffdc02bc7950 */ /* 0x000fea0003c3ffff */
        .weak           $__internal_4_$__cuda_sm20_div_rn_f64_full
        .type           $__internal_4_$__cuda_sm20_div_rn_f64_full,@function
        .size           $__internal_4_$__cuda_sm20_div_rn_f64_full,($__internal_5_$__cuda_sm20_sqrt_rn_f32_slowpath - $__internal_4_$__cuda_sm20_div_rn_f64_full)
$__internal_4_$__cuda_sm20_div_rn_f64_full:
[C---:B------:R-:W-:Y:S01]  /*2110*/  FSETP.GEU.AND P0, PT, |R105|.reuse, 1.469367938527859385e-39, PT ;  /* 0x001000006900780b */ /* 0x040fe20003f0e200 */
[--C-:B------:R-:W-:Y:S01]  /*2120*/  IMAD.MOV.U32 R104, RZ, RZ, R98.reuse ;  /* 0x000000ffff687224 */ /* 0x100fe200078e0062 */
[----:B------:R-:W-:Y:S01]  /*2130*/  LOP3.LUT R100, R105, 0x800fffff, RZ, 0xc0, !PT ;  /* 0x800fffff69647812 */ /* 0x000fe200078ec0ff */
[----:B------:R-:W-:Y:S01]  /*2140*/  IMAD.MOV.U32 R112, RZ, RZ, 0x1 ;  /* 0x00000001ff707424 */ /* 0x000fe200078e00ff */
[C---:B------:R-:W-:Y:S01]  /*2150*/  FSETP.GEU.AND P2, PT, |R107|.reuse, 1.469367938527859385e-39, PT ;  /* 0x001000006b00780b */ /* 0x040fe20003f4e200 */
[----:B------:R-:W-:Y:S01]  /*2160*/  IMAD.MOV.U32 R109, RZ, RZ, 0x1ca00000 ;  /* 0x1ca00000ff6d7424 */ /* 0x000fe200078e00ff */
[----:B------:R-:W-:Y:S01]  /*2170*/  LOP3.LUT R101, R100, 0x3ff00000, RZ, 0xfc, !PT ;  /* 0x3ff0000064657812 */ /* 0x000fe200078efcff */
[----:B------:R-:W-:Y:S01]  /*2180*/  IMAD.MOV.U32 R100, RZ, RZ, R98 ;  /* 0x000000ffff647224 */ /* 0x000fe200078e0062 */
[----:B------:R-:W-:Y:S01]  /*2190*/  LOP3.LUT R5, R107, 0x7ff00000, RZ, 0xc0, !PT ;  /* 0x7ff000006b057812 */ /* 0x000fe200078ec0ff */
[----:B------:R-:W-:Y:S01]  /*21a0*/  BSSY.RECONVERGENT B3, `(.L_x_62) ;  /* 0x0000050000037945 */ /* 0x000fe20003800200 */
[----:B------:R-:W-:-:S03]  /*21b0*/  LOP3.LUT R110, R105, 0x7ff00000, RZ, 0xc0, !PT ;  /* 0x7ff00000696e7812 */ /* 0x000fc600078ec0ff */
[----:B------:R-:W-:Y:S01]  /*21c0*/  @!P0 DMUL R100, R104, 8.98846567431157953865e+307 ;  /* 0x7fe0000068648828 */ /* 0x000fe20000000000 */
[----:B------:R-:W-:-:S03]  /*21d0*/  ISETP.GE.U32.AND P1, PT, R5, R110, PT ;  /* 0x0000006e0500720c */ /* 0x000fc60003f26070 */
[----:B------:R-:W-:Y:S01]  /*21e0*/  @!P2 LOP3.LUT R114, R105, 0x7ff00000, RZ, 0xc0, !PT ;  /* 0x7ff000006972a812 */ /* 0x000fe200078ec0ff */
[----:B------:R-:W-:Y:S01]  /*21f0*/  @!P2 IMAD.MOV.U32 R116, RZ, RZ, RZ ;  /* 0x000000ffff74a224 */ /* 0x000fe200078e00ff */
[----:B------:R-:W0:Y:S02]  /*2200*/  MUFU.RCP64H R113, R101 ;  /* 0x0000006500717308 */ /* 0x000e240000001800 */
[----:B------:R-:W-:-:S04]  /*2210*/  @!P2 ISETP.GE.U32.AND P3, PT, R5, R114, PT ;  /* 0x000000720500a20c */ /* 0x000fc80003f66070 */
[----:B------:R-:W-:-:S04]  /*2220*/  @!P2 SEL R111, R109, 0x63400000, !P3 ;  /* 0x634000006d6fa807 */ /* 0x000fc80005800000 */
[----:B------:R-:W-:-:S04]  /*2230*/  @!P2 LOP3.LUT R111, R111, 0x80000000, R107, 0xf8, !PT ;  /* 0x800000006f6fa812 */ /* 0x000fc800078ef86b */
[----:B------:R-:W-:Y:S01]  /*2240*/  @!P2 LOP3.LUT R117, R111, 0x100000, RZ, 0xfc, !PT ;  /* 0x001000006f75a812 */ /* 0x000fe200078efcff */
[----:B0-----:R-:W-:-:S08]  /*2250*/  DFMA R98, R112, -R100, 1 ;  /* 0x3ff000007062742b */ /* 0x001fd00000000864 */
[----:B------:R-:W-:-:S08]  /*2260*/  DFMA R98, R98, R98, R98 ;  /* 0x000000626262722b */ /* 0x000fd00000000062 */
[----:B------:R-:W-:Y:S01]  /*2270*/  DFMA R112, R112, R98, R112 ;  /* 0x000000627070722b */ /* 0x000fe20000000070 */
[----:B------:R-:W-:Y:S02]  /*2280*/  SEL R99, R109, 0x63400000, !P1 ;  /* 0x634000006d637807 */ /* 0x000fe40004800000 */
[----:B------:R-:W-:Y:S02]  /*2290*/  MOV R98, R106 ;  /* 0x0000006a00627202 */ /* 0x000fe40000000f00 */
[----:B------:R-:W-:-:S03]  /*22a0*/  LOP3.LUT R99, R99, 0x800fffff, R107, 0xf8, !PT ;  /* 0x800fffff63637812 */ /* 0x000fc600078ef86b */
[----:B------:R-:W-:-:S03]  /*22b0*/  DFMA R114, R112, -R100, 1 ;  /* 0x3ff000007072742b */ /* 0x000fc60000000864 */
[----:B------:R-:W-:-:S05]  /*22c0*/  @!P2 DFMA R98, R98, 2, -R116 ;  /* 0x400000006262a82b */ /* 0x000fca0000000874 */
[----:B------:R-:W-:-:S08]  /*22d0*/  DFMA R112, R112, R114, R112 ;  /* 0x000000727070722b */ /* 0x000fd00000000070 */
[----:B------:R-:W-:-:S08]  /*22e0*/  DMUL R114, R112, R98 ;  /* 0x0000006270727228 */ /* 0x000fd00000000000 */
[----:B------:R-:W-:-:S08]  /*22f0*/  DFMA R116, R114, -R100, R98 ;  /* 0x800000647274722b */ /* 0x000fd00000000062 */
[----:B------:R-:W-:Y:S01]  /*2300*/  DFMA R112, R112, R116, R114 ;  /* 0x000000747070722b */ /* 0x000fe20000000072 */
[----:B------:R-:W-:Y:S01]  /*2310*/  IMAD.MOV.U32 R115, RZ, RZ, R5 ;  /* 0x000000ffff737224 */ /* 0x000fe200078e0005 */
[----:B------:R-:W-:Y:S01]  /*2320*/  @!P2 LOP3.LUT R115, R99, 0x7ff00000, RZ, 0xc0, !PT ;  /* 0x7ff000006373a812 */ /* 0x000fe200078ec0ff */
[----:B------:R-:W-:Y:S01]  /*2330*/  IMAD.MOV.U32 R114, RZ, RZ, R110 ;  /* 0x000000ffff727224 */ /* 0x000fe200078e006e */
[----:B------:R-:W-:-:S03]  /*2340*/  @!P0 LOP3.LUT R114, R101, 0x7ff00000, RZ, 0xc0, !PT ;  /* 0x7ff0000065728812 */ /* 0x000fc600078ec0ff */
[----:B------:R-:W-:-:S05]  /*2350*/  VIADD R110, R115, 0xffffffff ;  /* 0xffffffff736e7836 */ /* 0x000fca0000000000 */
[----:B------:R-:W-:Y:S02]  /*2360*/  ISETP.GT.U32.AND P0, PT, R110, 0x7feffffe, PT ;  /* 0x7feffffe6e00780c */ /* 0x000fe40003f04070 */
[----:B------:R-:W-:-:S04]  /*2370*/  IADD3 R110, PT, PT, R114, -0x1, RZ ;  /* 0xffffffff726e7810 */ /* 0x000fc80007ffe0ff */
[----:B------:R-:W-:-:S13]  /*2380*/  ISETP.GT.U32.OR P0, PT, R110, 0x7feffffe, P0 ;  /* 0x7feffffe6e00780c */ /* 0x000fda0000704470 */
[----:B------:R-:W-:Y:S05]  /*2390*/  @P0 BRA `(.L_x_63) ;  /* 0x00000000006c0947 */ /* 0x000fea0003800000 */
[----:B------:R-:W-:-:S04]  /*23a0*/  LOP3.LUT R110, R105, 0x7ff00000, RZ, 0xc0, !PT ;  /* 0x7ff00000696e7812 */ /* 0x000fc800078ec0ff */
[CC--:B------:R-:W-:Y:S02]  /*23b0*/  VIADDMNMX R106, R5.reuse, -R110.reuse, 0xb9600000, !PT ;  /* 0xb9600000056a7446 */ /* 0x0c0fe4000780096e */
[----:B------:R-:W-:Y:S02]  /*23c0*/  ISETP.GE.U32.AND P0, PT, R5, R110, PT ;  /* 0x0000006e0500720c */ /* 0x000fe40003f06070 */
[----:B------:R-:W-:Y:S02]  /*23d0*/  VIMNMX R106, PT, PT, R106, 0x46a00000, PT ;  /* 0x46a000006a6a7848 */ /* 0x000fe40003fe0100 */
[----:B------:R-:W-:-:S05]  /*23e0*/  SEL R5, R109, 0x63400000, !P0 ;  /* 0x634000006d057807 */ /* 0x000fca0004000000 */
[----:B------:R-:W-:Y:S02]  /*23f0*/  IMAD.IADD R5, R106, 0x1, -R5 ;  /* 0x000000016a057824 */ /* 0x000fe400078e0a05 */
[----:B------:R-:W-:Y:S02]  /*2400*/  IMAD.MOV.U32 R106, RZ, RZ, RZ ;  /* 0x000000ffff6a7224 */ /* 0x000fe400078e00ff */
[----:B------:R-:W-:-:S06]  /*2410*/  VIADD R107, R5, 0x7fe00000 ;  /* 0x7fe00000056b7836 */ /* 0x000fcc0000000000 */
[----:B------:R-:W-:-:S10]  /*2420*/  DMUL R110, R112, R106 ;  /* 0x0000006a706e7228 */ /* 0x000fd40000000000 */
[----:B------:R-:W-:-:S13]  /*2430*/  FSETP.GTU.AND P0, PT, |R111|, 1.469367938527859385e-39, PT ;  /* 0x001000006f00780b */ /* 0x000fda0003f0c200 */
[----:B------:R-:W-:Y:S05]  /*2440*/  @P0 BRA `(.L_x_64) ;  /* 0x0000000000940947 */ /* 0x000fea0003800000 */
[----:B------:R-:W-:Y:S01]  /*2450*/  DFMA R98, R112, -R100, R98 ;  /* 0x800000647062722b */ /* 0x000fe20000000062 */
[----:B------:R-:W-:-:S09]  /*2460*/  IMAD.MOV.U32 R106, RZ, RZ, RZ ;  /* 0x000000ffff6a7224 */ /* 0x000fd200078e00ff */
[C---:B------:R-:W-:Y:S02]  /*2470*/  FSETP.NEU.AND P0, PT, R99.reuse, RZ, PT ;  /* 0x000000ff6300720b */ /* 0x040fe40003f0d000 */
[----:B------:R-:W-:-:S04]  /*2480*/  LOP3.LUT R105, R99, 0x80000000, R105, 0x48, !PT ;  /* 0x8000000063697812 */ /* 0x000fc800078e4869 */
[----:B------:R-:W-:-:S07]  /*2490*/  LOP3.LUT R107, R105, R107, RZ, 0xfc, !PT ;  /* 0x0000006b696b7212 */ /* 0x000fce00078efcff */
[----:B------:R-:W-:Y:S05]  /*24a0*/  @!P0 BRA `(.L_x_64) ;  /* 0x00000000007c8947 */ /* 0x000fea0003800000 */
[C---:B------:R-:W-:Y:S01]  /*24b0*/  IADD3 R99, PT, PT, -R5.reuse, RZ, RZ ;  /* 0x000000ff05637210 */ /* 0x040fe20007ffe1ff */
[----:B------:R-:W-:Y:S01]  /*24c0*/  IMAD.MOV.U32 R98, RZ, RZ, RZ ;  /* 0x000000ffff627224 */ /* 0x000fe200078e00ff */
[----:B------:R-:W-:Y:S01]  /*24d0*/  DMUL.RP R106, R112, R106 ;  /* 0x0000006a706a7228 */ /* 0x000fe20000008000 */
[----:B------:R-:W-:-:S04]  /*24e0*/  IADD3 R5, PT, PT, -R5, -0x43300000, RZ ;  /* 0xbcd0000005057810 */ /* 0x000fc80007ffe1ff */
[----:B------:R-:W-:-:S05]  /*24f0*/  DFMA R98, R110, -R98, R112 ;  /* 0x800000626e62722b */ /* 0x000fca0000000070 */
[----:B------:R-:W-:-:S05]  /*2500*/  LOP3.LUT R105, R107, R105, RZ, 0x3c, !PT ;  /* 0x000000696b697212 */ /* 0x000fca00078e3cff */
[----:B------:R-:W-:-:S04]  /*2510*/  FSETP.NEU.AND P0, PT, |R99|, R5, PT ;  /* 0x000000056300720b */ /* 0x000fc80003f0d200 */
[----:B------:R-:W-:Y:S02]  /*2520*/  FSEL R110, R106, R110, !P0 ;  /* 0x0000006e6a6e7208 */ /* 0x000fe40004000000 */
[----:B------:R-:W-:Y:S01]  /*2530*/  FSEL R111, R105, R111, !P0 ;  /* 0x0000006f696f7208 */ /* 0x000fe20004000000 */
[----:B------:R-:W-:Y:S06]  /*2540*/  BRA `(.L_x_64) ;  /* 0x0000000000547947 */ /* 0x000fec0003800000 */
.L_x_63:
[----:B------:R-:W-:-:S14]  /*2550*/  DSETP.NAN.AND P0, PT, R106, R106, PT ;  /* 0x0000006a6a00722a */ /* 0x000fdc0003f08000 */
[----:B------:R-:W-:Y:S05]  /*2560*/  @P0 BRA `(.L_x_65) ;  /* 0x0000000000440947 */ /* 0x000fea0003800000 */
[----:B------:R-:W-:-:S14]  /*2570*/  DSETP.NAN.AND P0, PT, R104, R104, PT ;  /* 0x000000686800722a */ /* 0x000fdc0003f08000 */
[----:B------:R-:W-:Y:S05]  /*2580*/  @P0 BRA `(.L_x_66) ;  /* 0x0000000000300947 */ /* 0x000fea0003800000 */
[----:B------:R-:W-:Y:S01]  /*2590*/  ISETP.NE.AND P0, PT, R115, R114, PT ;  /* 0x000000727300720c */ /* 0x000fe20003f05270 */
[----:B------:R-:W-:Y:S02]  /*25a0*/  IMAD.MOV.U32 R110, RZ, RZ, 0x0 ;  /* 0x00000000ff6e7424 */ /* 0x000fe400078e00ff */
[----:B------:R-:W-:-:S10]  /*25b0*/  IMAD.MOV.U32 R111, RZ, RZ, -0x80000 ;  /* 0xfff80000ff6f7424 */ /* 0x000fd400078e00ff */
[----:B------:R-:W-:Y:S05]  /*25c0*/  @!P0 BRA `(.L_x_64) ;  /* 0x0000000000348947 */ /* 0x000fea0003800000 */
[----:B------:R-:W-:Y:S02]  /*25d0*/  ISETP.NE.AND P0, PT, R115, 0x7ff00000, PT ;  /* 0x7ff000007300780c */ /* 0x000fe40003f05270 */
[----:B------:R-:W-:Y:S02]  /*25e0*/  LOP3.LUT R111, R107, 0x80000000, R105, 0x48, !PT ;  /* 0x800000006b6f7812 */ /* 0x000fe400078e4869 */
[----:B------:R-:W-:-:S13]  /*25f0*/  ISETP.EQ.OR P0, PT, R114, RZ, !P0 ;  /* 0x000000ff7200720c */ /* 0x000fda0004702670 */
[----:B------:R-:W-:Y:S01]  /*2600*/  @P0 LOP3.LUT R5, R111, 0x7ff00000, RZ, 0xfc, !PT ;  /* 0x7ff000006f050812 */ /* 0x000fe200078efcff */
[----:B------:R-:W-:Y:S01]  /*2610*/  @!P0 IMAD.MOV.U32 R110, RZ, RZ, RZ ;  /* 0x000000ffff6e8224 */ /* 0x000fe200078e00ff */
[----:B------:R-:W-:-:S03]  /*2620*/  @P0 MOV R110, RZ ;  /* 0x000000ff006e0202 */ /* 0x000fc60000000f00 */
[----:B------:R-:W-:Y:S01]  /*2630*/  @P0 IMAD.MOV.U32 R111, RZ, RZ, R5 ;  /* 0x000000ffff6f0224 */ /* 0x000fe200078e0005 */
[----:B------:R-:W-:Y:S06]  /*2640*/  BRA `(.L_x_64) ;  /* 0x0000000000147947 */ /* 0x000fec0003800000 */
.L_x_66:
[----:B------:R-:W-:Y:S01]  /*2650*/  LOP3.LUT R111, R105, 0x80000, RZ, 0xfc, !PT ;  /* 0x00080000696f7812 */ /* 0x000fe200078efcff */
[----:B------:R-:W-:Y:S01]  /*2660*/  IMAD.MOV.U32 R110, RZ, RZ, R104 ;  /* 0x000000ffff6e7224 */ /* 0x000fe200078e0068 */
[----:B------:R-:W-:Y:S06]  /*2670*/  BRA `(.L_x_64) ;  /* 0x0000000000087947 */ /* 0x000fec0003800000 */
.L_x_65:
[----:B------:R-:W-:Y:S01]  /*2680*/  LOP3.LUT R111, R107, 0x80000, RZ, 0xfc, !PT ;  /* 0x000800006b6f7812 */ /* 0x000fe200078efcff */
[----:B------:R-:W-:-:S07]  /*2690*/  IMAD.MOV.U32 R110, RZ, RZ, R106 ;  /* 0x000000ffff6e7224 */ /* 0x000fce00078e006a */
.L_x_64:
[----:B------:R-:W-:Y:S05]  /*26a0*/  BSYNC.RECONVERGENT B3 ;  /* 0x0000000000037941 */ /* 0x000fea0003800200 */
.L_x_62:
[----:B------:R-:W-:Y:S01]  /*26b0*/  IMAD.MOV.U32 R109, RZ, RZ, 0x0 ;  /* 0x00000000ff6d7424 */ /* 0x000fe200078e00ff */
[----:B------:R-:W-:Y:S01]  /*26c0*/  MOV R101, R111 ;  /* 0x0000006f00657202 */ /* 0x000fe20000000f00 */
[----:B------:R-:W-:Y:S02]  /*26d0*/  IMAD.MOV.U32 R100, RZ, RZ, R110 ;  /* 0x000000ffff647224 */ /* 0x000fe400078e006e */
[----:B------:R-:W-:Y:S05]  /*26e0*/  RET.REL.NODEC R108 `(_Z25two_body_grad_lapl_kernelIdLi32EEvPPT_iiiiS1_iS0_S1_S1_S1_i) ;  /* 0xffffffd86c447950 */ /* 0x000fea0003c3ffff */
        .weak           $__internal_5_$__cuda_sm20_sqrt_rn_f32_slowpath
        .type           $__internal_5_$__cuda_sm20_sqrt_rn_f32_slowpath,@function
        .size           $__internal_5_$__cuda_sm20_sqrt_rn_f32_slowpath,(.L_x_253 - $__internal_5_$__cuda_sm20_sqrt_rn_f32_slowpath)
$__internal_5_$__cuda_sm20_sqrt_rn_f32_slowpath:
[----:B------:R-:W-:-:S13]  /*26f0*/  LOP3.LUT P0, RZ, R101, 0x7fffffff, RZ, 0xc0, !PT ;  /* 0x7fffffff65ff7812 */ /* 0x000fda000780c0ff */
[----:B------:R-:W-:Y:S01]  /*2700*/  @!P0 IMAD.MOV.U32 R98, RZ, RZ, R101 ;  /* 0x000000ffff628224 */ /* 0x000fe200078e0065 */
[----:B------:R-:W-:Y:S06]  /*2710*/  @!P0 BRA `(.L_x_67) ;  /* 0x0000000000448947 */ /* 0x000fec0003800000 */
[----:B------:R-:W-:Y:S01]  /*2720*/  FSETP.GEU.FTZ.AND P0, PT, R101, RZ, PT ;  /* 0x000000ff6500720b */ /* 0x000fe20003f1e000 */
[----:B------:R-:W-:-:S12]  /*2730*/  IMAD.MOV.U32 R5, RZ, RZ, R101 ;  /* 0x000000ffff057224 */ /* 0x000fd800078e0065 */
[----:B------:R-:W-:Y:S01]  /*2740*/  @!P0 IMAD.MOV.U32 R98, RZ, RZ, 0x7fffffff ;  /* 0x7fffffffff628424 */ /* 0x000fe200078e00ff */
        /* <DEDUP_REMOVED lines=8> */
[----:B------:R-:W-:Y:S01]  /*27d0*/  @P0 FMUL.FTZ R102, R98, 0.5 ;  /* 0x3f00000062660820 */ /* 0x000fe20000410000 */
[----:B------:R-:W-:Y:S02]  /*27e0*/  @!P0 MOV R98, R5 ;  /* 0x0000000500628202 */ /* 0x000fe40000000f00 */
[----:B------:R-:W-:-:S04]  /*27f0*/  @P0 FADD.FTZ R101, -R100, -RZ ;  /* 0x800000ff64650221 */ /* 0x000fc80000010100 */
[----:B------:R-:W-:-:S04]  /*2800*/  @P0 FFMA R101, R100, R101, R99 ;  /* 0x0000006564650223 */ /* 0x000fc80000000063 */
[----:B------:R-:W-:-:S04]  /*2810*/  @P0 FFMA R101, R101, R102, R100 ;  /* 0x0000006665650223 */ /* 0x000fc80000000064 */
[----:B------:R-:W-:-:S07]  /*2820*/  @P0 FMUL.FTZ R98, R101, 2.3283064365386962891e-10 ;  /* 0x2f80000065620820 */ /* 0x000fce0000410000 */
.L_x_67:
[----:B------:R-:W-:Y:S02]  /*2830*/  IMAD.MOV.U32 R5, RZ, RZ, R98 ;  /* 0x000000ffff057224 */ /* 0x000fe400078e0062 */
[----:B------:R-:W-:Y:S02]  /*2840*/  IMAD.MOV.U32 R98, RZ, RZ, R103 ;  /* 0x000000ffff627224 */ /* 0x000fe400078e0067 */
[----:B------:R-:W-:-:S04]  /*2850*/  IMAD.MOV.U32 R99, RZ, RZ, 0x0 ;  /* 0x00000000ff637424 */ /* 0x000fc800078e00ff */
[----:B------:R-:W-:Y:S05]  /*2860*/  RET.REL.NODEC R98 `(_Z25two_body_grad_lapl_kernelIdLi32EEvPPT_iiiiS1_iS0_S1_S1_S1_i) ;  /* 0xffffffd462e47950 */ /* 0x000fea0003c3ffff */
.L_x_68:
        /* <DEDUP_REMOVED lines=9> */
.L_x_253:


//--------------------- .text._Z25two_body_grad_lapl_kernelIfLi32EEvPPT_iiiiS1_iS0_S1_S1_S1_i --------------------------
	.section	.text._Z25two_body_grad_lapl_kernelIfLi32EEvPPT_iiiiS1_iS0_S1_S1_S1_i,"ax",@progbits
	.align	128
        .global         _Z25two_body_grad_lapl_kernelIfLi32EEvPPT_iiiiS1_iS0_S1_S1_S1_i
        .type           _Z25two_body_grad_lapl_kernelIfLi32EEvPPT_iiiiS1_iS0_S1_S1_S1_i,@function
        .size           _Z25two_body_grad_lapl_kernelIfLi32EEvPPT_iiiiS1_iS0_S1_S1_S1_i,(.L_x_256 - _Z25two_body_grad_lapl_kernelIfLi32EEvPPT_iiiiS1_iS0_S1_S1_S1_i)
        .other          _Z25two_body_grad_lapl_kernelIfLi32EEvPPT_iiiiS1_iS0_S1_S1_S1_i,@"STO_CUDA_ENTRY STV_DEFAULT"
_Z25two_body_grad_lapl_kernelIfLi32EEvPPT_iiiiS1_iS0_S1_S1_S1_i:
.text._Z25two_body_grad_lapl_kernelIfLi32EEvPPT_iiiiS1_iS0_S1_S1_S1_i:
[----:B------:R-:W-:Y:S01]  /*0000*/  LDC R1, c[0x0][0x37c] ;  /* 0x0000df00ff017b82 */ /* 0x000fe20000000800 */
[----:B------:R-:W0:Y:S02]  /*0010*/  LDCU.64 UR4, c[0x0][0x3a0] ;  /* 0x00007400ff0477ac */ /* 0x000e240008000a00 */
[----:B0-----:R-:W-:Y:S01]  /*0020*/  UIADD3 UR4, UPT, UPT, UR4, -0x3, URZ ;  /* 0xfffffffd04047890 */ /* 0x001fe2000fffe0ff */
[----:B------:R-:W-:-:S05]  /*0030*/  MOV R4, UR5 ;  /* 0x0000000500047c02 */ /* 0x000fca0008000f00 */
[----:B------:R-:W-:-:S04]  /*0040*/  I2FP.F32.S32 R39, UR4 ;  /* 0x0000000400277c45 */ /* 0x000fc80008201400 */
[----:B------:R-:W0:Y:S08]  /*0050*/  MUFU.RCP R0, R39 ;  /* 0x0000002700007308 */ /* 0x000e300000001000 */
[----:B------:R-:W1:Y:S01]  /*0060*/  FCHK P0, R4, R39 ;  /* 0x0000002704007302 */ /* 0x000e620000000000 */
[----:B0-----:R-:W-:-:S04]  /*0070*/  FFMA R3, -R39, R0, 1 ;  /* 0x3f80000027037423 */ /* 0x001fc80000000100 */
[----:B------:R-:W-:-:S04]  /*0080*/  FFMA R0, R0, R3, R0 ;  /* 0x0000000300007223 */ /* 0x000fc80000000000 */
[----:B------:R-:W-:-:S04]  /*0090*/  FFMA R2, R0, UR5, RZ ;  /* 0x0000000500027c23 */ /* 0x000fc800080000ff */
[----:B------:R-:W-:-:S04]  /*00a0*/  FFMA R3, -R39, R2, UR5 ;  /* 0x0000000527037e23 */ /* 0x000fc80008000102 */
[----:B------:R-:W-:Y:S01]  /*00b0*/  FFMA R2, R0, R3, R2 ;  /* 0x0000000300027223 */ /* 0x000fe20000000002 */
[----:B-1----:R-:W-:Y:S06]  /*00c0*/  @!P0 BRA `(.L_x_69) ;  /* 0x0000000000148947 */ /* 0x002fec0003800000 */
[----:B------:R-:W0:Y:S01]  /*00d0*/  LDCU UR4, c[0x0][0x3a4] ;  /* 0x00007480ff0477ac */ /* 0x000e220008000800 */
[----:B------:R-:W-:Y:S02]  /*00e0*/  MOV R38, 0x110 ;  /* 0x0000011000267802 */ /* 0x000fe40000000f00 */
[----:B0-----:R-:W-:-:S07]  /*00f0*/  MOV R0, UR4 ;  /* 0x0000000400007c02 */ /* 0x001fce0008000f00 */
[----:B------:R-:W-:Y:S05]  /*0100*/  CALL.REL.NOINC `($__internal_8_$__cuda_sm3x_div_rn_noftz_f32_slowpath) ;  /* 0x0000001c00c87944 */ /* 0x000fea0003c00000 */
[----:B------:R-:W-:-:S07]  /*0110*/  MOV R2, R0 ;  /* 0x0000000000027202 */ /* 0x000fce0000000f00 */
.L_x_69:
[----:B------:R-:W-:Y:S01]  /*0120*/  VIADD R0, R2, 0x1800000 ;  /* 0x0180000002007836 */ /* 0x000fe20000000000 */
[----:B------:R-:W-:Y:S04]  /*0130*/  BSSY.RECONVERGENT B0, `(.L_x_70) ;  /* 0x000000b000007945 */ /* 0x000fe80003800200 */
[----:B------:R-:W-:-:S04]  /*0140*/  LOP3.LUT R0, R0, 0x7f800000, RZ, 0xc0, !PT ;  /* 0x7f80000000007812 */ /* 0x000fc800078ec0ff */
[----:B------:R-:W-:-:S13]  /*0150*/  ISETP.GT.U32.AND P0, PT, R0, 0x1ffffff, PT ;  /* 0x01ffffff0000780c */ /* 0x000fda0003f04070 */
[----:B------:R-:W-:Y:S05]  /*0160*/  @P0 BRA `(.L_x_71) ;  /* 0x00000000000c0947 */ /* 0x000fea0003800000 */
[----:B------:R-:W-:-:S07]  /*0170*/  MOV R7, 0x190 ;  /* 0x0000019000077802 */ /* 0x000fce0000000f00 */
[----:B------:R-:W-:Y:S05]  /*0180*/  CALL.REL.NOINC `($__internal_6_$__cuda_sm20_rcp_rn_f32_slowpath) ;  /* 0x0000001800707944 */ /* 0x000fea0003c00000 */
[----:B------:R-:W-:Y:S05]  /*0190*/  BRA `(.L_x_72) ;  /* 0x0000000000107947 */ /* 0x000fea0003800000 */
.L_x_71:
[----:B------:R-:W0:Y:S02]  /*01a0*/  MUFU.RCP R3, R2 ;  /* 0x0000000200037308 */ /* 0x000e240000001000 */
[----:B0-----:R-:W-:-:S04]  /*01b0*/  FFMA R0, R3, R2, -1 ;  /* 0xbf80000003007423 */ /* 0x001fc80000000002 */
[----:B------:R-:W-:-:S04]  /*01c0*/  FADD.FTZ R0, -R0, -RZ ;  /* 0x800000ff00007221 */ /* 0x000fc80000010100 */
[----:B------:R-:W-:-:S07]  /*01d0*/  FFMA R42, R3, R0, R3 ;  /* 0x00000000032a7223 */ /* 0x000fce0000000003 */
.L_x_72:
[----:B------:R-:W-:Y:S05]  /*01e0*/  BSYNC.RECONVERGENT B0 ;  /* 0x0000000000007941 */ /* 0x000fea0003800200 */
.L_x_70:
        /* <DEDUP_REMOVED lines=23> */
[----:B------:R-:W-:Y:S02]  /*0360*/  @!P2 MOV R13, 0x400 ;  /* 0x00000400000da802 */ /* 0x000fe40000000f00 */
[----:B------:R-:W-:Y:S02]  /*0370*/  @!P1 IADD3 R10, PT, PT, R10, 0x8, RZ ;  /* 0x000000080a0a9810 */ /* 0x000fe40007ffe0ff */
[C---:B------:R-:W-:Y:S01]  /*0380*/  @!P2 IADD3 R11, PT, PT, R13.reuse, 0x388, RZ ;  /* 0x000003880d0ba810 */ /* 0x040fe20007ffe0ff */
[----:B------:R-:W-:Y:S01]  /*0390*/  @!P2 VIADD R13, R13, 0x3ac ;  /* 0x000003ac0d0da836 */ /* 0x000fe20000000000 */
[----:B------:R-:W-:-:S02]  /*03a0*/  @!P0 MOV R0, 0x400 ;  /* 0x0000040000008802 */ /* 0x000fc40000000f00 */
[----:B-1----:R-:W-:Y:S02]  /*03b0*/  @!P1 LEA R10, R17, R10, 0x18 ;  /* 0x0000000a110a9211 */ /* 0x002fe400078ec0ff */
[C---:B0-----:R-:W-:Y:S02]  /*03c0*/  @!P2 LEA R8, R14.reuse, R11, 0x18 ;  /* 0x0000000b0e08a211 */ /* 0x041fe400078ec0ff */
[----:B------:R-:W-:Y:S02]  /*03d0*/  @!P2 LEA R14, R14, R13, 0x18 ;  /* 0x0000000d0e0ea211 */ /* 0x000fe400078ec0ff */
[----:B------:R-:W-:Y:S02]  /*03e0*/  @!P0 LEA R5, R15, R0, 0x18 ;  /* 0x000000000f058211 */ /* 0x000fe400078ec0ff */
[C---:B------:R-:W-:Y:S02]  /*03f0*/  @!P1 LEA R7, R43.reuse, R10, 0x2 ;  /* 0x0000000a2b079211 */ /* 0x040fe400078e10ff */
[----:B------:R-:W-:-:S02]  /*0400*/  @!P2 LEA R9, R43, R8, 0x2 ;  /* 0x000000082b09a211 */ /* 0x000fc400078e10ff */
        /* <DEDUP_REMOVED lines=11> */
.L_x_75:
[----:B------:R-:W-:Y:S05]  /*04c0*/  BSYNC.RELIABLE B0 ;  /* 0x0000000000007941 */ /* 0x000fea0003800100 */
.L_x_74:
[C---:B------:R-:W-:Y:S01]  /*04d0*/  IMAD.SHL.U32 R0, R43.reuse, 0x4, RZ ;  /* 0x000000042b007824 */ /* 0x040fe200078e00ff */
[----:B------:R-:W1:Y:S01]  /*04e0*/  S2UR UR5, SR_CgaCtaId ;  /* 0x00000000000579c3 */ /* 0x000e620000008800 */
[----:B------:R-:W-:Y:S01]  /*04f0*/  UMOV UR4, 0x400 ;  /* 0x0000040000047882 */ /* 0x000fe20000000000 */
[----:B0-----:R-:W-:Y:S01]  /*0500*/  SHF.L.U32 R3, R43, 0x2, RZ ;  /* 0x000000022b037819 */ /* 0x001fe200000006ff */
[----:B------:R-:W-:-:S03]  /*0510*/  UIADD3 UR4, UPT, UPT, UR4, 0x3d0, URZ ;  /* 0x000003d004047890 */ /* 0x000fc6000fffe0ff */
[C---:B------:R-:W-:Y:S02]  /*0520*/  LOP3.LUT R4, R3.reuse, 0xff0, RZ, 0xc0, !PT ;  /* 0x00000ff003047812 */ /* 0x040fe400078ec0ff */
[----:B------:R-:W0:Y:S01]  /*0530*/  LDC R2, c[0x3][R0] ;  /* 0x00c0000000027b82 */ /* 0x000e220000000800 */
[----:B------:R-:W-:-:S07]  /*0540*/  LOP3.LUT R3, R3, 0xc, RZ, 0xc0, !PT ;  /* 0x0000000c03037812 */ /* 0x000fce00078ec0ff */
[----:B------:R-:W2:Y:S08]  /*0550*/  LDC R6, c[0x3][R0+0x40] ;  /* 0x00c0100000067b82 */ /* 0x000eb00000000800 */
[----:B------:R-:W3:Y:S01]  /*0560*/  LDC R8, c[0x3][R0+0x80] ;  /* 0x00c0200000087b82 */ /* 0x000ee20000000800 */
[----:B-1----:R-:W-:-:S06]  /*0570*/  ULEA UR4, UR5, UR4, 0x18 ;  /* 0x0000000405047291 */ /* 0x002fcc000f8ec0ff */
[----:B------:R-:W-:-:S05]  /*0580*/  IADD3 R3, PT, PT, R3, UR4, R4 ;  /* 0x0000000403037c10 */ /* 0x000fca000fffe004 */
[----:B0-----:R1:W-:Y:S04]  /*0590*/  STS [R3], R2 ;  /* 0x0000000203007388 */ /* 0x0013e80000000800 */
[----:B--2---:R1:W-:Y:S04]  /*05a0*/  STS [R3+0x40], R6 ;  /* 0x0000400603007388 */ /* 0x0043e80000000800 */
[----:B---3--:R1:W-:Y:S02]  /*05b0*/  STS [R3+0x80], R8 ;  /* 0x0000800803007388 */ /* 0x0083e40000000800 */
.L_x_76:
[----:B------:R-:W-:Y:S05]  /*05c0*/  BSYNC.RECONVERGENT B1 ;  /* 0x0000000000017941 */ /* 0x000fea0003800200 */
.L_x_73:
[----:B------:R-:W-:Y:S05]  /*05d0*/  WARPSYNC.ALL ;  /* 0x0000000000007948 */ /* 0x000fea0003800000 */
[----:B------:R-:W2:Y:S01]  /*05e0*/  LDCU.64 UR10, c[0x0][0x388] ;  /* 0x00007100ff0a77ac */ /* 0x000ea20008000a00 */
[----:B------:R-:W3:Y:S01]  /*05f0*/  LDCU.64 UR12, c[0x0][0x390] ;  /* 0x00007200ff0c77ac */ /* 0x000ee20008000a00 */
[----:B--2---:R-:W-:-:S04]  /*0600*/  UIADD3 UR4, UPT, UPT, UR11, -UR10, URZ ;  /* 0x8000000a0b047290 */ /* 0x004fc8000fffe0ff */
[----:B------:R-:W-:-:S04]  /*0610*/  UIADD3 UR5, UPT, UPT, UR4, 0x1, URZ ;  /* 0x0000000104057890 */ /* 0x000fc8000fffe0ff */
        /* <DEDUP_REMOVED lines=10> */
[----:B0-----:R-:W0:Y:S01]  /*06c0*/  S2R R5, SR_CgaCtaId ;  /* 0x0000000000057919 */ /* 0x001e220000008800 */
[----:B------:R-:W-:Y:S01]  /*06d0*/  UIADD3 UR6, UPT, UPT, UR13, -UR12, URZ ;  /* 0x8000000c0d067290 */ /* 0x000fe2000fffe0ff */
[----:B-1----:R-:W-:Y:S01]  /*06e0*/  MOV R3, 0x400 ;  /* 0x0000040000037802 */ /* 0x002fe20000000f00 */
[----:B------:R-:W-:Y:S01]  /*06f0*/  FMUL R44, R42, R42 ;  /* 0x0000002a2a2c7220 */ /* 0x000fe20000400000 */
[----:B------:R-:W-:Y:S02]  /*0700*/  UIADD3 UR10, UPT, UPT, UR11, 0x1, URZ ;  /* 0x000000010b0a7890 */ /* 0x000fe4000fffe0ff */
[----:B------:R-:W-:Y:S01]  /*0710*/  UIADD3 UR7, UPT, UPT, UR6, 0x1, URZ ;  /* 0x0000000106077890 */ /* 0x000fe2000fffe0ff */
[C---:B------:R-:W-:Y:S01]  /*0720*/  IADD3 R0, PT, PT, R3.reuse, 0x490, RZ ;  /* 0x0000049003007810 */ /* 0x040fe20007ffe0ff */
[----:B------:R-:W-:Y:S01]  /*0730*/  UIADD3 UR11, UPT, UPT, UR13, 0x1, URZ ;  /* 0x000000010d0b7890 */ /* 0x000fe2000fffe0ff */
[C---:B------:R-:W-:Y:S01]  /*0740*/  IADD3 R2, PT, PT, R3.reuse, 0x88, RZ ;  /* 0x0000008803027810 */ /* 0x040fe20007ffe0ff */
[----:B------:R-:W-:Y:S01]  /*0750*/  USHF.R.S32.HI UR9, URZ, 0x1f, UR7 ;  /* 0x0000001fff097899 */ /* 0x000fe20008011407 */
[----:B------:R-:W-:Y:S01]  /*0760*/  VIADD R3, R3, 0x208 ;  /* 0x0000020803037836 */ /* 0x000fe20000000000 */
[----:B------:R-:W-:-:S02]  /*0770*/  ULOP3.LUT UP0, URZ, UR7, 0x1f, URZ, 0xc0, !UPT ;  /* 0x0000001f07ff7892 */ /* 0x000fc4000f80c0ff */
[----:B------:R-:W-:Y:S02]  /*0780*/  ULEA.HI UR9, UR9, UR7, URZ, 0x5 ;  /* 0x0000000709097291 */ /* 0x000fe4000f8f28ff */
[----:B------:R-:W-:Y:S02]  /*0790*/  USHF.L.U32 UR12, UR5, 0x2, URZ ;  /* 0x00000002050c7899 */ /* 0x000fe400080006ff */
[----:B------:R-:W-:Y:S02]  /*07a0*/  USHF.R.S32.HI UR7, URZ, 0x5, UR9 ;  /* 0x00000005ff077899 */ /* 0x000fe40008011409 */
[----:B------:R-:W-:-:S03]  /*07b0*/  ULEA.HI.SX32 UR9, UR9, 0x1, 0x1b ;  /* 0x0000000109097891 */ /* 0x000fc6000f8fdaff */
[----:B------:R-:W-:-:S03]  /*07c0*/  @!UP0 UIADD3 UR9, UPT, UPT, UR7, URZ, URZ ;  /* 0x000000ff07098290 */ /* 0x000fc6000fffe0ff */
[----:B------:R-:W-:Y:S02]  /*07d0*/  UMOV UR7, 0x3 ;  /* 0x0000000300077882 */ /* 0x000fe40000000000 */
[----:B------:R-:W-:-:S03]  /*07e0*/  UIMAD UR7, UR4, UR7, 0x3 ;  /* 0x00000003040774a4 */ /* 0x000fc6000f8e0207 */
[----:B------:R-:W-:Y:S01]  /*07f0*/  UMOV UR4, URZ ;  /* 0x000000ff00047c82 */ /* 0x000fe20008000000 */
[C---:B0-----:R-:W-:Y:S02]  /*0800*/  LEA R2, R5.reuse, R2, 0x18 ;  /* 0x0000000205027211 */ /* 0x041fe400078ec0ff */
[C---:B------:R-:W-:Y:S02]  /*0810*/  LEA R0, R5.reuse, R0, 0x18 ;  /* 0x0000000005007211 */ /* 0x040fe400078ec0ff */
[----:B------:R-:W-:Y:S01]  /*0820*/  LEA R4, R5, R3, 0x18 ;  /* 0x0000000305047211 */ /* 0x000fe200078ec0ff */
[C---:B------:R-:W-:Y:S01]  /*0830*/  IMAD R48, R43.reuse, 0xc, R2 ;  /* 0x0000000c2b307824 */ /* 0x040fe200078e0202 */
[C---:B------:R-:W-:Y:S02]  /*0840*/  LEA R46, R43.reuse, R0, 0x4 ;  /* 0x000000002b2e7211 */ /* 0x040fe400078e20ff */
[----:B------:R-:W-:-:S07]  /*0850*/  LEA R45, R43, R4, 0x2 ;  /* 0x000000042b2d7211 */ /* 0x000fce00078e10ff */
.L_x_94:
[----:B0-----:R-:W0:Y:S01]  /*0860*/  S2UR UR13, SR_CgaCtaId ;  /* 0x00000000000d79c3 */ /* 0x001e220000008800 */
[----:B------:R-:W-:Y:S01]  /*0870*/  UMOV UR5, 0x400 ;  /* 0x0000040000057882 */ /* 0x000fe20000000000 */
[----:B------:R-:W-:Y:S02]  /*0880*/  MOV R0, UR4 ;  /* 0x0000000400007c02 */ /* 0x000fe40008000f00 */
[----:B---34-:R-:W-:-:S03]  /*0890*/  MOV R5, UR4 ;  /* 0x0000000400057c02 */ /* 0x018fc60008000f00 */
[--C-:B------:R-:W-:Y:S01]  /*08a0*/  IMAD R0, R0, 0x60, R43.reuse ;  /* 0x0000006000007824 */ /* 0x100fe200078e022b */
[----:B-1----:R-:W1:Y:S03]  /*08b0*/  LDC R4, c[0x0][0x388] ;  /* 0x0000e200ff047b82 */ /* 0x002e660000000800 */
[C---:B------:R-:W-:Y:S01]  /*08c0*/  VIADD R6, R0.reuse, 0x20 ;  /* 0x0000002000067836 */ /* 0x040fe20000000000 */
[C---:B------:R-:W-:Y:S02]  /*08d0*/  ISETP.GE.AND P0, PT, R0.reuse, UR7, PT ;  /* 0x0000000700007c0c */ /* 0x040fe4000bf06270 */
[----:B------:R-:W-:Y:S02]  /*08e0*/  IADD3 R0, PT, PT, R0, 0x40, RZ ;  /* 0x0000004000007810 */ /* 0x000fe40007ffe0ff */
[----:B------:R-:W-:Y:S02]  /*08f0*/  ISETP.GE.AND P1, PT, R6, UR7, PT ;  /* 0x0000000706007c0c */ /* 0x000fe4000bf26270 */
[----:B------:R-:W-:Y:S01]  /*0900*/  ISETP.GE.AND P2, PT, R0, UR7, PT ;  /* 0x0000000700007c0c */ /* 0x000fe2000bf46270 */
[----:B0-----:R-:W-:Y:S01]  /*0910*/  ULEA UR5, UR13, UR5, 0x18 ;  /* 0x000000050d057291 */ /* 0x001fe2000f8ec0ff */
[----:B-1----:R-:W-:-:S08]  /*0920*/  IMAD R4, R4, 0x3, R43 ;  /* 0x0000000304047824 */ /* 0x002fd000078e022b */
[----:B------:R-:W0:Y:S01]  /*0930*/  LDS.64 R2, [UR5] ;  /* 0x00000005ff027984 */ /* 0x000e220008000a00 */
[----:B------:R-:W-:-:S04]  /*0940*/  IMAD R5, R5, 0x60, R4 ;  /* 0x0000006005057824 */ /* 0x000fc800078e0204 */
[----:B0-----:R-:W-:-:S05]  /*0950*/  IMAD.WIDE R2, R5, 0x4, R2 ;  /* 0x0000000405027825 */ /* 0x001fca00078e0202 */
[----:B--2---:R-:W2:Y:S04]  /*0960*/  @!P0 LDG.E R5, desc[UR16][R2.64] ;  /* 0x0000001002058981 */ /* 0x004ea8000c1e1900 */
[----:B------:R-:W3:Y:S04]  /*0970*/  @!P1 LDG.E R7, desc[UR16][R2.64+0x80] ;  /* 0x0000801002079981 */ /* 0x000ee8000c1e1900 */
[----:B------:R-:W4:Y:S01]  /*0980*/  @!P2 LDG.E R9, desc[UR16][R2.64+0x100] ;  /* 0x000100100209a981 */ /* 0x000f22000c1e1900 */
[----:B------:R-:W-:Y:S01]  /*0990*/  IMAD R0, R43, -0x8, R48 ;  /* 0xfffffff82b007824 */ /* 0x000fe200078e0230 */
[----:B------:R-:W-:-:S04]  /*09a0*/  UISETP.GE.AND UP0, UPT, UR9, 0x1, UPT ;  /* 0x000000010900788c */ /* 0x000fc8000bf06270 */
[----:B--2---:R0:W-:Y:S04]  /*09b0*/  @!P0 STS [R0], R5 ;  /* 0x0000000500008388 */ /* 0x0041e80000000800 */
[----:B---3--:R0:W-:Y:S04]  /*09c0*/  @!P1 STS [R0+0x80], R7 ;  /* 0x0000800700009388 */ /* 0x0081e80000000800 */
[----:B----4-:R0:W-:Y:S01]  /*09d0*/  @!P2 STS [R0+0x100], R9 ;  /* 0x000100090000a388 */ /* 0x0101e20000000800 */
[----:B------:R-:W-:Y:S06]  /*09e0*/  BAR.SYNC.DEFER_BLOCKING 0x0 ;  /* 0x0000000000007b1d */ /* 0x000fec0000010000 */
[----:B------:R0:W-:Y:S01]  /*09f0*/  STS.128 [R46], RZ ;  /* 0x000000ff2e007388 */ /* 0x0001e20000000c00 */
[----:B------:R-:W-:Y:S05]  /*0a00*/  BRA.U !UP0, `(.L_x_77) ;  /* 0x0000000d089c7547 */ /* 0x000fea000b800000 */
[----:B------:R-:W1:Y:S01]  /*0a10*/  LDCU UR5, c[0x0][0x388] ;  /* 0x00007100ff0577ac */ /* 0x000e620008000800 */
[----:B0-----:R-:W-:Y:S01]  /*0a20*/  IMAD.U32 R0, RZ, RZ, UR4 ;  /* 0x00000004ff007e24 */ /* 0x001fe2000f8e00ff */
[----:B-1----:R-:W-:Y:S01]  /*0a30*/  IADD3 R47, PT, PT, RZ, -UR5, RZ ;  /* 0x80000005ff2f7c10 */ /* 0x002fe2000fffe0ff */
[----:B------:R-:W-:-:S03]  /*0a40*/  UMOV UR5, URZ ;  /* 0x000000ff00057c82 */ /* 0x000fc60008000000 */
[----:B------:R-:W-:-:S04]  /*0a50*/  LEA R47, R47, R4, 0x1 ;  /* 0x000000042f2f7211 */ /* 0x000fc800078e08ff */
[----:B------:R-:W-:-:S07]  /*0a60*/  LEA R47, R0, R47, 0x5 ;  /* 0x0000002f002f7211 */ /* 0x000fce00078e28ff */
.L_x_89:
[----:B0-----:R-:W0:Y:S01]  /*0a70*/  S2UR UR15, SR_CgaCtaId ;  /* 0x00000000000f79c3 */ /* 0x001e220000008800 */
[----:B------:R-:W-:Y:S01]  /*0a80*/  UMOV UR14, 0x400 ;  /* 0x00000400000e7882 */ /* 0x000fe20000000000 */
[----:B-1----:R-:W1:Y:S01]  /*0a90*/  LDCU UR20, c[0x0][0x390] ;  /* 0x00007200ff1477ac */ /* 0x002e620008000800 */
        /* <DEDUP_REMOVED lines=8> */
[----:B------:R-:W-:Y:S02]  /*0b20*/  ISETP.GE.AND P2, PT, R6, UR13, PT ;  /* 0x0000000d06007c0c */ /* 0x000fe4000bf46270 */
[----:B-1----:R-:W-:Y:S01]  /*0b30*/  MOV R0, UR20 ;  /* 0x0000001400007c02 */ /* 0x002fe20008000f00 */
[----:B0-----:R-:W-:-:S04]  /*0b40*/  ULEA UR19, UR15, UR14, 0x18 ;  /* 0x0000000e0f137291 */ /* 0x001fc8000f8ec0ff */
[----:B------:R-:W-:-:S05]  /*0b50*/  IMAD R5, R0, 0x3, R5 ;  /* 0x0000000300057824 */ /* 0x000fca00078e0205 */
[----:B------:R-:W0:Y:S02]  /*0b60*/  LDS.64 R2, [UR19] ;  /* 0x00000013ff027984 */ /* 0x000e240008000a00 */
[----:B0-----:R-:W-:-:S05]  /*0b70*/  IMAD.WIDE R2, R5, 0x4, R2 ;  /* 0x0000000405027825 */ /* 0x001fca00078e0202 */
[----:B--2---:R-:W2:Y:S04]  /*0b80*/  @!P0 LDG.E R0, desc[UR16][R2.64] ;  /* 0x0000001002008981 */ /* 0x004ea8000c1e1900 */
[----:B------:R-:W3:Y:S04]  /*0b90*/  @!P1 LDG.E R4, desc[UR16][R2.64+0x80] ;  /* 0x0000801002049981 */ /* 0x000ee8000c1e1900 */
[----:B------:R-:W4:Y:S01]  /*0ba0*/  @!P2 LDG.E R6, desc[UR16][R2.64+0x100] ;  /* 0x000100100206a981 */ /* 0x000f22000c1e1900 */
[----:B------:R-:W-:Y:S02]  /*0bb0*/  ULEA UR18, UR5, 0x20, 0x5 ;  /* 0x0000002005127891 */ /* 0x000fe4000f8e28ff */
[----:B------:R-:W-:-:S02]  /*0bc0*/  UIADD3 UR13, UPT, UPT, UR6, 0x1, URZ ;  /* 0x00000001060d7890 */ /* 0x000fc4000fffe0ff */
[----:B------:R-:W-:Y:S02]  /*0bd0*/  UISETP.GT.AND UP0, UPT, UR18, UR6, UPT ;  /* 0x000000061200728c */ /* 0x000fe4000bf04270 */
        /* <DEDUP_REMOVED lines=8> */
[----:B------:R1:W2:Y:S01]  /*0c60*/  LDS R49, [R48] ;  /* 0x0000000030317984 */ /* 0x0002a20000000800 */
[----:B------:R-:W0:Y:S01]  /*0c70*/  LDCU UR18, c[0x0][0x388] ;  /* 0x00007100ff1277ac */ /* 0x000e220008000800 */
[----:B------:R-:W-:Y:S02]  /*0c80*/  IMAD.U32 R37, RZ, RZ, UR4 ;  /* 0x00000004ff257e24 */ /* 0x000fe4000f8e00ff */
[----:B------:R1:W3:Y:S01]  /*0c90*/  LDS R50, [R48+0x4] ;  /* 0x0000040030327984 */ /* 0x0002e20000000800 */
[----:B------:R-:W-:Y:S01]  /*0ca0*/  UIADD3 UR14, UPT, UPT, UR14, 0x208, URZ ;  /* 0x000002080e0e7890 */ /* 0x000fe2000fffe0ff */
[----:B------:R-:W4:Y:S02]  /*0cb0*/  LDCU UR21, c[0x0][0x3a4] ;  /* 0x00007480ff1577ac */ /* 0x000f240008000800 */
[----:B------:R1:W1:Y:S01]  /*0cc0*/  LDS R51, [R48+0x8] ;  /* 0x0000080030337984 */ /* 0x0002620000000800 */
[----:B------:R-:W-:-:S03]  /*0cd0*/  ULEA UR14, UR15, UR14, 0x18 ;  /* 0x0000000e0f0e7291 */ /* 0x000fc6000f8ec0ff */
[----:B------:R-:W1:Y:S01]  /*0ce0*/  LDS R52, [UR19+0x388] ;  /* 0x00038813ff347984 */ /* 0x000e620008000800 */
[----:B------:R-:W-:Y:S02]  /*0cf0*/  UIADD3 UR13, UPT, UPT, -UR13, URZ, URZ ;  /* 0x000000ff0d0d7290 */ /* 0x000fe4000fffe1ff */
[----:B------:R-:W-:Y:S01]  /*0d00*/  UIADD3 UR14, UPT, UPT, UR14, 0x4, URZ ;  /* 0x000000040e0e7890 */ /* 0x000fe2000fffe0ff */
[----:B------:R-:W1:Y:S01]  /*0d10*/  LDS R53, [UR19+0x3bc] ;  /* 0x0003bc13ff357984 */ /* 0x000e620008000800 */
[----:B0-----:R-:W-:-:S03]  /*0d20*/  MOV R0, UR18 ;  /* 0x0000001200007c02 */ /* 0x001fc60008000f00 */
[----:B------:R-:W0:Y:S01]  /*0d30*/  LDS R54, [UR19+0x398] ;  /* 0x00039813ff367984 */ /* 0x000e220008000800 */
[----:B------:R-:W-:-:S03]  /*0d40*/  IADD3 R0, PT, PT, -R43, UR20, -R0 ;  /* 0x000000142b007c10 */ /* 0x000fc6000fffe900 */
[----:B------:R-:W0:Y:S02]  /*0d50*/  LDS R55, [UR19+0x3cc] ;  /* 0x0003cc13ff377984 */ /* 0x000e240008000800 */
[----:B------:R-:W-:Y:S01]  /*0d60*/  IMAD R0, R37, -0x20, R0 ;  /* 0xffffffe025007824 */ /* 0x000fe200078e0200 */
[----:B------:R-:W-:Y:S01]  /*0d70*/  MOV R37, UR5 ;  /* 0x0000000500257c02 */ /* 0x000fe20008000f00 */
[----:B------:R-:W0:Y:S03]  /*0d80*/  LDS.64 R2, [UR19+0x3a8] ;  /* 0x0003a813ff027984 */ /* 0x000e260008000a00 */
[----:B------:R-:W-:Y:S01]  /*0d90*/  LEA R56, R37, R0, 0x5 ;  /* 0x0000000025387211 */ /* 0x000fe200078e28ff */
[----:B------:R-:W0:Y:S04]  /*0da0*/  LDS.128 R4, [UR19+0x410] ;  /* 0x00041013ff047984 */ /* 0x000e280008000c00 */
[----:B------:R-:W0:Y:S04]  /*0db0*/  LDS.128 R8, [UR19+0x420] ;  /* 0x00042013ff087984 */ /* 0x000e280008000c00 */
[----:B------:R-:W0:Y:S04]  /*0dc0*/  LDS.128 R12, [UR19+0x430] ;  /* 0x00043013ff0c7984 */ /* 0x000e280008000c00 */
[----:B------:R-:W0:Y:S04]  /*0dd0*/  LDS.128 R16, [UR19+0x440] ;  /* 0x00044013ff107984 */ /* 0x000e280008000c00 */
[----:B------:R-:W0:Y:S04]  /*0de0*/  LDS.128 R20, [UR19+0x450] ;  /* 0x00045013ff147984 */ /* 0x000e280008000c00 */
[----:B------:R-:W0:Y:S04]  /*0df0*/  LDS.128 R24, [UR19+0x460] ;  /* 0x00046013ff187984 */ /* 0x000e280008000c00 */
[----:B------:R-:W0:Y:S04]  /*0e00*/  LDS.128 R28, [UR19+0x470] ;  /* 0x00047013ff1c7984 */ /* 0x000e280008000c00 */
[----:B------:R-:W0:Y:S01]  /*0e10*/  LDS.128 R32, [UR19+0x480] ;  /* 0x00048013ff207984 */ /* 0x000e220008000c00 */
[----:B-1234-:R-:W-:-:S12]  /*0e20*/  ULEA UR19, UR5, UR20, 0x5 ;  /* 0x0000001405137291 */ /* 0x01efd8000f8e28ff */
.L_x_88:
[----:B-1----:R-:W1:Y:S01]  /*0e30*/  LDS R0, [UR14+-0x4] ;  /* 0xfffffc0eff007984 */ /* 0x002e620008000800 */
[----:B------:R-:W-:Y:S01]  /*0e40*/  UIADD3 UR13, UPT, UPT, UR13, 0x1, URZ ;  /* 0x000000010d0d7890 */ /* 0x000fe2000fffe0ff */
[----:B------:R-:W-:Y:S02]  /*0e50*/  BSSY.RECONVERGENT B1, `(.L_x_79) ;  /* 0x0000021000017945 */ /* 0x000fe40003800200 */
[----:B--2---:R-:W2:Y:S01]  /*0e60*/  LDS R37, [UR14] ;  /* 0x0000000eff257984 */ /* 0x004ea20008000800 */
[----:B------:R-:W-:-:S03]  /*0e70*/  UISETP.NE.AND UP1, UPT, UR13, URZ, UPT ;  /* 0x000000ff0d00728c */ /* 0x000fc6000bf25270 */
[----:B------:R-:W3:Y:S01]  /*0e80*/  LDS R36, [UR14+0x4] ;  /* 0x0000040eff247984 */ /* 0x000ee20008000800 */
[----:B-1----:R-:W-:-:S04]  /*0e90*/  FADD R0, -R49, R0 ;  /* 0x0000000031007221 */ /* 0x002fc80000000100 */
[----:B0-----:R-:W-:Y:S01]  /*0ea0*/  FMUL R38, R3, R0 ;  /* 0x0000000003267220 */ /* 0x001fe20000400000 */
[----:B--2---:R-:W-:Y:S01]  /*0eb0*/  FADD R0, -R50, R37 ;  /* 0x0000002532007221 */ /* 0x004fe20000000100 */
[----:B---3--:R-:W-:-:S03]  /*0ec0*/  FADD R36, -R51, R36 ;  /* 0x0000002433247221 */ /* 0x008fc60000000100 */
[----:B------:R-:W-:Y:S01]  /*0ed0*/  FMUL R0, R53, R0 ;  /* 0x0000000035007220 */ /* 0x000fe20000400000 */
[----:B------:R-:W0:Y:S01]  /*0ee0*/  FRND R37, R38 ;  /* 0x0000002600257307 */ /* 0x000e220000201000 */
[----:B------:R-:W-:-:S07]  /*0ef0*/  FMUL R36, R55, R36 ;  /* 0x0000002437247220 */ /* 0x000fce0000400000 */
        /* <DEDUP_REMOVED lines=11> */
[----:B------:R0:W1:Y:S01]  /*0fb0*/  MUFU.RSQ R37, R38 ;  /* 0x0000002600257308 */ /* 0x0000620000001400 */
[----:B------:R-:W-:-:S04]  /*0fc0*/  IADD3 R0, PT, PT, R38, -0xd000000, RZ ;  /* 0xf300000026007810 */ /* 0x000fc80007ffe0ff */
[----:B------:R-:W-:-:S13]  /*0fd0*/  ISETP.GT.U32.AND P0, PT, R0, 0x727fffff, PT ;  /* 0x727fffff0000780c */ /* 0x000fda0003f04070 */
[----:B01----:R-:W-:Y:S05]  /*0fe0*/  @!P0 BRA `(.L_x_80) ;  /* 0x00000000000c8947 */ /* 0x003fea0003800000 */
[----:B------:R-:W-:-:S07]  /*0ff0*/  MOV R41, 0x1010 ;  /* 0x0000101000297802 */ /* 0x000fce0000000f00 */
[----:B------:R-:W-:Y:S05]  /*1000*/  CALL.REL.NOINC `($__internal_7_$__cuda_sm20_sqrt_rn_f32_slowpath) ;  /* 0x0000000c00a87944 */ /* 0x000fea0003c00000 */
[----:B------:R-:W-:Y:S05]  /*1010*/  BRA `(.L_x_81) ;  /* 0x0000000000107947 */ /* 0x000fea0003800000 */
.L_x_80:
[----:B------:R-:W-:Y:S01]  /*1020*/  FMUL.FTZ R39, R38, R37 ;  /* 0x0000002526277220 */ /* 0x000fe20000410000 */
[----:B------:R-:W-:-:S03]  /*1030*/  FMUL.FTZ R36, R37, 0.5 ;  /* 0x3f00000025247820 */ /* 0x000fc60000410000 */
[----:B------:R-:W-:-:S04]  /*1040*/  FFMA R0, -R39, R39, R38 ;  /* 0x0000002727007223 */ /* 0x000fc80000000126 */
[----:B------:R-:W-:-:S07]  /*1050*/  FFMA R39, R0, R36, R39 ;  /* 0x0000002400277223 */ /* 0x000fce0000000027 */
.L_x_81:
[----:B------:R-:W-:Y:S05]  /*1060*/  BSYNC.RECONVERGENT B1 ;  /* 0x0000000000017941 */ /* 0x000fea0003800200 */
.L_x_79:
[----:B------:R-:W-:Y:S01]  /*1070*/  FSETP.GT.AND P0, PT, R39, UR21, PT ;  /* 0x0000001527007c0b */ /* 0x000fe2000bf04000 */
[----:B------:R-:W-:Y:S01]  /*1080*/  BSSY.RECONVERGENT B1, `(.L_x_82) ;  /* 0x0000054000017945 */ /* 0x000fe20003800200 */
[----:B------:R-:W-:Y:S01]  /*1090*/  IMAD.MOV.U32 R38, RZ, RZ, RZ ;  /* 0x000000ffff267224 */ /* 0x000fe200078e00ff */
[----:B------:R-:W-:-:S10]  /*10a0*/  CS2R R36, SRZ ;  /* 0x0000000000247805 */ /* 0x000fd4000001ff00 */
[----:B------:R-:W-:Y:S05]  /*10b0*/  @P0 BRA `(.L_x_83) ;  /* 0x0000000400400947 */ /* 0x000fea0003800000 */
[----:B------:R-:W0:Y:S01]  /*10c0*/  S2UR UR18, SR_CgaCtaId ;  /* 0x00000000001279c3 */ /* 0x000e220000008800 */
[----:B------:R-:W-:Y:S01]  /*10d0*/  FMUL R36, R39, R42 ;  /* 0x0000002a27247220 */ /* 0x000fe20000400000 */
[----:B------:R-:W-:Y:S02]  /*10e0*/  UMOV UR15, 0x400 ;  /* 0x00000400000f7882 */ /* 0x000fe40000000000 */
[----:B------:R-:W-:Y:S01]  /*10f0*/  UIADD3 UR15, UPT, UPT, UR15, 0x8, URZ ;  /* 0x000000080f0f7890 */ /* 0x000fe2000fffe0ff */
[----:B------:R-:W-:Y:S08]  /*1100*/  F2I.FLOOR.NTZ R0, R36 ;  /* 0x0000002400007305 */ /* 0x000ff00000207100 */
[----:B------:R-:W1:Y:S01]  /*1110*/  FRND.FLOOR R37, R36 ;  /* 0x0000002400257307 */ /* 0x000e620000205000 */
[----:B0-----:R-:W-:Y:S01]  /*1120*/  ULEA UR15, UR18, UR15, 0x18 ;  /* 0x0000000f120f7291 */ /* 0x001fe2000f8ec0ff */
[----:B-1----:R-:W-:-:S05]  /*1130*/  FADD R37, R36, -R37 ;  /* 0x8000002524257221 */ /* 0x002fca0000000000 */
[----:B------:R-:W-:Y:S01]  /*1140*/  LEA R0, R0, UR15, 0x2 ;  /* 0x0000000f00007c11 */ /* 0x000fe2000f8e10ff */
[----:B------:R-:W-:Y:S01]  /*1150*/  FMUL R40, R8, R37 ;  /* 0x0000002508287220 */ /* 0x000fe20000400000 */
[C---:B------:R-:W-:Y:S01]  /*1160*/  FMUL R60, R37.reuse, R9 ;  /* 0x00000009253c7220 */ /* 0x040fe20000400000 */
[----:B------:R-:W-:Y:S02]  /*1170*/  FMUL R62, R24, R37 ;  /* 0x00000025183e7220 */ /* 0x000fe40000400000 */
[----:B------:R-:W0:Y:S01]  /*1180*/  LDS R38, [R0+0x4] ;  /* 0x0000040000267984 */ /* 0x000e220000000800 */
[C---:B------:R-:W-:Y:S01]  /*1190*/  FMUL R64, R37.reuse, R25 ;  /* 0x0000001925407220 */ /* 0x040fe20000400000 */
[C---:B------:R-:W-:Y:S01]  /*11a0*/  FMUL R40, R37.reuse, R40 ;  /* 0x0000002825287220 */ /* 0x040fe20000400000 */
[C---:B------:R-:W-:Y:S01]  /*11b0*/  FMUL R60, R37.reuse, R60 ;  /* 0x0000003c253c7220 */ /* 0x040fe20000400000 */
[----:B------:R-:W1:Y:S01]  /*11c0*/  LDS R36, [R0] ;  /* 0x0000000000247984 */ /* 0x000e620000000800 */
[C---:B------:R-:W-:Y:S01]  /*11d0*/  FMUL R62, R37.reuse, R62 ;  /* 0x0000003e253e7220 */ /* 0x040fe20000400000 */
[C---:B------:R-:W-:Y:S01]  /*11e0*/  FMUL R64, R37.reuse, R64 ;  /* 0x0000004025407220 */ /* 0x040fe20000400000 */
[C---:B------:R-:W-:Y:S01]  /*11f0*/  FFMA R61, R37.reuse, R40, R60 ;  /* 0x00000028253d7223 */ /* 0x040fe2000000003c */
[----:B------:R-:W-:Y:S01]  /*1200*/  FMUL R40, R4, R37 ;  /* 0x0000002504287220 */ /* 0x000fe20000400000 */
[C---:B------:R-:W-:Y:S01]  /*1210*/  FMUL R60, R37.reuse, R5 ;  /* 0x00000005253c7220 */ /* 0x040fe20000400000 */
[C---:B------:R-:W-:Y:S01]  /*1220*/  FFMA R41, R37.reuse, R62, R64 ;  /* 0x0000003e25297223 */ /* 0x040fe20000000040 */
[----:B------:R-:W-:Y:S01]  /*1230*/  FMUL R62, R20, R37 ;  /* 0x00000025143e7220 */ /* 0x000fe20000400000 */
[C---:B------:R-:W-:Y:S01]  /*1240*/  FMUL R64, R37.reuse, R21 ;  /* 0x0000001525407220 */ /* 0x040fe20000400000 */
[C---:B------:R-:W-:Y:S01]  /*1250*/  FMUL R40, R37.reuse, R40 ;  /* 0x0000002825287220 */ /* 0x040fe20000400000 */
[C---:B------:R-:W-:Y:S01]  /*1260*/  FMUL R60, R37.reuse, R60 ;  /* 0x0000003c253c7220 */ /* 0x040fe20000400000 */
[C---:B------:R-:W-:Y:S01]  /*1270*/  FMUL R62, R37.reuse, R62 ;  /* 0x0000003e253e7220 */ /* 0x040fe20000400000 */
[----:B------:R-:W-:-:S02]  /*1280*/  FMUL R63, R37, R64 ;  /* 0x00000040253f7220 */ /* 0x000fc40000400000 */
[C---:B------:R-:W-:Y:S01]  /*1290*/  FFMA R40, R37.reuse, R40, R60 ;  /* 0x0000002825287223 */ /* 0x040fe2000000003c */
[C---:B------:R-:W-:Y:S01]  /*12a0*/  FFMA R60, R37.reuse, R10, R61 ;  /* 0x0000000a253c7223 */ /* 0x040fe2000000003d */
[C---:B------:R-:W-:Y:S01]  /*12b0*/  FFMA R63, R37.reuse, R62, R63 ;  /* 0x0000003e253f7223 */ /* 0x040fe2000000003f */
[C---:B------:R-:W-:Y:S01]  /*12c0*/  FFMA R62, R37.reuse, R26, R41 ;  /* 0x0000001a253e7223 */ /* 0x040fe20000000029 */
[C---:B------:R-:W-:Y:S01]  /*12d0*/  FFMA R40, R37.reuse, R6, R40 ;  /* 0x0000000625287223 */ /* 0x040fe20000000028 */
[----:B------:R-:W-:Y:S01]  /*12e0*/  FADD R41, R60, R11 ;  /* 0x0000000b3c297221 */ /* 0x000fe20000000000 */
[----:B------:R-:W-:Y:S01]  /*12f0*/  FFMA R60, R37, R22, R63 ;  /* 0x00000016253c7223 */ /* 0x000fe2000000003f */
[----:B------:R-:W-:-:S03]  /*1300*/  FADD R65, R62, R27 ;  /* 0x0000001b3e417221 */ /* 0x000fc60000000000 */
[----:B------:R-:W-:Y:S01]  /*1310*/  FADD R63, R60, R23 ;  /* 0x000000173c3f7221 */ /* 0x000fe20000000000 */
[----:B------:R-:W-:-:S04]  /*1320*/  FMUL R60, R37, R29 ;  /* 0x0000001d253c7220 */ /* 0x000fc80000400000 */
[----:B------:R-:W-:Y:S01]  /*1330*/  FMUL R60, R37, R60 ;  /* 0x0000003c253c7220 */ /* 0x000fe20000400000 */
[C---:B0-----:R-:W-:Y:S01]  /*1340*/  FMUL R61, R38.reuse, R41 ;  /* 0x00000029263d7220 */ /* 0x041fe20000400000 */
[----:B------:R-:W-:Y:S01]  /*1350*/  FMUL R62, R38, R65 ;  /* 0x00000041263e7220 */ /* 0x000fe20000400000 */
[----:B------:R-:W-:Y:S01]  /*1360*/  FADD R41, R40, R7 ;  /* 0x0000000728297221 */ /* 0x000fe20000000000 */
[----:B------:R-:W0:Y:S03]  /*1370*/  LDS R38, [R0+0x8] ;  /* 0x0000080000267984 */ /* 0x000e260000000800 */
[C---:B-1----:R-:W-:Y:S01]  /*1380*/  FFMA R41, R36.reuse, R41, R61 ;  /* 0x0000002924297223 */ /* 0x042fe2000000003d */
[----:B------:R1:W2:Y:S01]  /*1390*/  LDS R40, [R0+0xc] ;  /* 0x00000c0000287984 */ /* 0x0002a20000000800 */
[----:B------:R-:W-:Y:S01]  /*13a0*/  FFMA R61, R36, R63, R62 ;  /* 0x0000003f243d7223 */ /* 0x000fe2000000003e */
[----:B------:R-:W-:-:S04]  /*13b0*/  FMUL R36, R28, R37 ;  /* 0x000000251c247220 */ /* 0x000fc80000400000 */
[C---:B------:R-:W-:Y:S01]  /*13c0*/  FMUL R36, R37.reuse, R36 ;  /* 0x0000002425247220 */ /* 0x040fe20000400000 */
[----:B-1----:R-:W-:-:S03]  /*13d0*/  FMUL R0, R37, R13 ;  /* 0x0000000d25007220 */ /* 0x002fc60000400000 */
[C---:B------:R-:W-:Y:S01]  /*13e0*/  FFMA R63, R37.reuse, R36, R60 ;  /* 0x00000024253f7223 */ /* 0x040fe2000000003c */
[----:B------:R-:W-:Y:S01]  /*13f0*/  FMUL R36, R32, R37 ;  /* 0x0000002520247220 */ /* 0x000fe20000400000 */
[C---:B------:R-:W-:Y:S01]  /*1400*/  FMUL R60, R37.reuse, R33 ;  /* 0x00000021253c7220 */ /* 0x040fe20000400000 */
[C---:B------:R-:W-:Y:S02]  /*1410*/  FMUL R0, R37.reuse, R0 ;  /* 0x0000000025007220 */ /* 0x040fe40000400000 */
[C---:B------:R-:W-:Y:S01]  /*1420*/  FMUL R36, R37.reuse, R36 ;  /* 0x0000002425247220 */ /* 0x040fe20000400000 */
[----:B------:R-:W-:-:S04]  /*1430*/  FMUL R60, R37, R60 ;  /* 0x0000003c253c7220 */ /* 0x000fc80000400000 */
[C---:B------:R-:W-:Y:S01]  /*1440*/  FFMA R67, R37.reuse, R36, R60 ;  /* 0x0000002425437223 */ /* 0x040fe2000000003c */
[----:B------:R-:W-:Y:S01]  /*1450*/  FMUL R36, R12, R37 ;  /* 0x000000250c247220 */ /* 0x000fe20000400000 */
[----:B------:R-:W-:-:S03]  /*1460*/  FFMA R60, R37, R30, R63 ;  /* 0x0000001e253c7223 */ /* 0x000fc6000000003f */
[----:B------:R-:W-:Y:S01]  /*1470*/  FMUL R36, R37, R36 ;  /* 0x0000002425247220 */ /* 0x000fe20000400000 */
[----:B------:R-:W-:-:S03]  /*1480*/  FADD R60, R60, R31 ;  /* 0x0000001f3c3c7221 */ /* 0x000fc60000000000 */
[C---:B------:R-:W-:Y:S01]  /*1490*/  FFMA R63, R37.reuse, R36, R0 ;  /* 0x00000024253f7223 */ /* 0x040fe20000000000 */
[----:B------:R-:W-:Y:S01]  /*14a0*/  FMUL R0, R16, R37 ;  /* 0x0000002510007220 */ /* 0x000fe20000400000 */
[----:B------:R-:W-:-:S03]  /*14b0*/  FMUL R36, R37, R17 ;  /* 0x0000001125247220 */ /* 0x000fc60000400000 */
[C---:B------:R-:W-:Y:S01]  /*14c0*/  FMUL R0, R37.reuse, R0 ;  /* 0x0000000025007220 */ /* 0x040fe20000400000 */
[C---:B------:R-:W-:Y:S01]  /*14d0*/  FMUL R36, R37.reuse, R36 ;  /* 0x0000002425247220 */ /* 0x040fe20000400000 */
[----:B0-----:R-:W-:Y:S01]  /*14e0*/  FFMA R65, R38, R60, R61 ;  /* 0x0000003c26417223 */ /* 0x001fe2000000003d */
[C---:B------:R-:W-:Y:S02]  /*14f0*/  FFMA R60, R37.reuse, R34, R67 ;  /* 0x00000022253c7223 */ /* 0x040fe40000000043 */
[C---:B------:R-:W-:Y:S01]  /*1500*/  FFMA R61, R37.reuse, R0, R36 ;  /* 0x00000000253d7223 */ /* 0x040fe20000000024 */
[C---:B------:R-:W-:Y:S01]  /*1510*/  FFMA R0, R37.reuse, R14, R63 ;  /* 0x0000000e25007223 */ /* 0x040fe2000000003f */
[----:B------:R-:W-:Y:S02]  /*1520*/  FADD R60, R60, R35 ;  /* 0x000000233c3c7221 */ /* 0x000fe40000000000 */
[----:B------:R-:W-:Y:S01]  /*1530*/  FFMA R36, R37, R18, R61 ;  /* 0x0000001225247223 */ /* 0x000fe2000000003d */
[----:B------:R-:W-:Y:S01]  /*1540*/  FADD R0, R0, R15 ;  /* 0x0000000f00007221 */ /* 0x000fe20000000000 */
[----:B--2---:R-:W-:-:S02]  /*1550*/  FFMA R65, R40, R60, R65 ;  /* 0x0000003c28417223 */ /* 0x004fc40000000041 */
[----:B------:R-:W-:Y:S01]  /*1560*/  FADD R60, R36, R19 ;  /* 0x00000013243c7221 */ /* 0x000fe20000000000 */
[----:B------:R-:W-:Y:S01]  /*1570*/  FFMA R41, R38, R0, R41 ;  /* 0x0000000026297223 */ /* 0x000fe20000000029 */
[----:B------:R-:W-:-:S03]  /*1580*/  FMUL R65, R44, R65 ;  /* 0x000000412c417220 */ /* 0x000fc60000400000 */
[----:B------:R-:W-:Y:S01]  /*1590*/  FFMA R41, R40, R60, R41 ;  /* 0x0000003c28297223 */ /* 0x000fe20000000029 */
[----:B------:R0:W1:Y:S03]  /*15a0*/  F2F.F64.F32 R36, R65 ;  /* 0x0000004100247310 */ /* 0x0000660000201800 */
[----:B------:R-:W-:-:S07]  /*15b0*/  FMUL R38, R41, R42 ;  /* 0x0000002a29267220 */ /* 0x000fce0000400000 */
.L_x_83:
[----:B------:R-:W-:Y:S05]  /*15c0*/  BSYNC.RECONVERGENT B1 ;  /* 0x0000000000017941 */ /* 0x000fea0003800200 */
.L_x_82:
[----:B------:R-:W-:Y:S01]  /*15d0*/  UISETP.GE.AND UP0, UPT, UR19, UR11, UPT ;  /* 0x0000000b1300728c */ /* 0x000fe2000bf06270 */
[----:B------:R-:W-:Y:S05]  /*15e0*/  BSSY.RECONVERGENT B1, `(.L_x_84) ;  /* 0x0000022000017945 */ /* 0x000fea0003800200 */
[----:B------:R-:W-:-:S04]  /*15f0*/  PLOP3.LUT P0, PT, PT, PT, UP0, 0x80, 0x8 ;  /* 0x000000000008781c */ /* 0x000fc80003f0f008 */
[----:B------:R-:W-:-:S04]  /*1600*/  ISETP.GE.OR P0, PT, R47, UR10, P0 ;  /* 0x0000000a2f007c0c */ /* 0x000fc80008706670 */
[----:B------:R-:W-:-:S13]  /*1610*/  ISETP.EQ.OR P0, PT, R56, RZ, P0 ;  /* 0x000000ff3800720c */ /* 0x000fda0000702670 */
[----:B------:R-:W-:Y:S05]  /*1620*/  @P0 BRA `(.L_x_85) ;  /* 0x0000000000740947 */ /* 0x000fea0003800000 */
[----:B------:R-:W2:Y:S01]  /*1630*/  MUFU.RCP R0, R39 ;  /* 0x0000002700007308 */ /* 0x000ea20000001000 */
[----:B------:R-:W-:Y:S07]  /*1640*/  BSSY.RECONVERGENT B2, `(.L_x_86) ;  /* 0x000000b000027945 */ /* 0x000fee0003800200 */
[----:B------:R-:W3:Y:S01]  /*1650*/  FCHK P0, R38, R39 ;  /* 0x0000002726007302 */ /* 0x000ee20000000000 */
[----:B--2---:R-:W-:-:S04]  /*1660*/  FFMA R41, R0, -R39, 1 ;  /* 0x3f80000000297423 */ /* 0x004fc80000000827 */
[----:B------:R-:W-:-:S04]  /*1670*/  FFMA R0, R0, R41, R0 ;  /* 0x0000002900007223 */ /* 0x000fc80000000000 */
[----:B------:R-:W-:-:S04]  /*1680*/  FFMA R41, R0, R38, RZ ;  /* 0x0000002600297223 */ /* 0x000fc800000000ff */
[----:B------:R-:W-:-:S04]  /*1690*/  FFMA R40, R41, -R39, R38 ;  /* 0x8000002729287223 */ /* 0x000fc80000000026 */
[----:B------:R-:W-:Y:S01]  /*16a0*/  FFMA R0, R0, R40, R41 ;  /* 0x0000002800007223 */ /* 0x000fe20000000029 */
[----:B---3--:R-:W-:Y:S06]  /*16b0*/  @!P0 BRA `(.L_x_87) ;  /* 0x00000000000c8947 */ /* 0x008fec0003800000 */
[----:B------:R-:W-:Y:S02]  /*16c0*/  MOV R0, R38 ;  /* 0x0000002600007202 */ /* 0x000fe40000000f00 */
[----:B------:R-:W-:-:S07]  /*16d0*/  MOV R38, 0x16f0 ;  /* 0x000016f000267802 */ /* 0x000fce0000000f00 */
[----:B01----:R-:W-:Y:S05]  /*16e0*/  CALL.REL.NOINC `($__internal_8_$__cuda_sm3x_div_rn_noftz_f32_slowpath) ;  /* 0x0000000800507944 */ /* 0x003fea0003c00000 */
.L_x_87:
[----:B------:R-:W-:Y:S05]  /*16f0*/  BSYNC.RECONVERGENT B2 ;  /* 0x0000000000027941 */ /* 0x000fea0003800200 */
.L_x_86:
[----:B------:R-:W2:Y:S01]  /*1700*/  LDS R38, [R46+0xc] ;  /* 0x00000c002e267984 */ /* 0x000ea20000000800 */
[----:B------:R-:W1:Y:S03]  /*1710*/  F2F.F64.F32 R40, R0 ;  /* 0x0000000000287310 */ /* 0x000e660000201800 */
[----:B------:R-:W3:Y:S04]  /*1720*/  LDS R61, [R46] ;  /* 0x000000002e3d7984 */ /* 0x000ee80000000800 */
[----:B------:R-:W4:Y:S04]  /*1730*/  LDS R62, [R46+0x4] ;  /* 0x000004002e3e7984 */ /* 0x000f280000000800 */
[----:B------:R-:W5:Y:S01]  /*1740*/  LDS R60, [R46+0x8] ;  /* 0x000008002e3c7984 */ /* 0x000f620000000800 */
[----:B-1----:R-:W-:Y:S01]  /*1750*/  DFMA R36, R40, 2, R36 ;  /* 0x400000002824782b */ /* 0x002fe20000000024 */
[----:B--2---:R-:W1:Y:S01]  /*1760*/  F2F.F64.F32 R38, R38 ;  /* 0x0000002600267310 */ /* 0x004e620000201800 */
[-C--:B---3--:R-:W-:Y:S01]  /*1770*/  FFMA R61, -R58, R0.reuse, R61 ;  /* 0x000000003a3d7223 */ /* 0x088fe2000000013d */
[----:B----4-:R-:W-:-:S04]  /*1780*/  FFMA R57, -R57, R0, R62 ;  /* 0x0000000039397223 */ /* 0x010fc8000000013e */
[----:B------:R2:W-:Y:S01]  /*1790*/  STS [R46], R61 ;  /* 0x0000003d2e007388 */ /* 0x0005e20000000800 */
[----:B-----5:R-:W-:-:S03]  /*17a0*/  FFMA R59, -R59, R0, R60 ;  /* 0x000000003b3b7223 */ /* 0x020fc6000000013c */
[----:B------:R2:W-:Y:S01]  /*17b0*/  STS [R46+0x4], R57 ;  /* 0x000004392e007388 */ /* 0x0005e20000000800 */
[----:B-1----:R-:W-:-:S03]  /*17c0*/  DADD R36, -R36, R38 ;  /* 0x0000000024247229 */ /* 0x002fc60000000126 */
[----:B------:R2:W-:Y:S07]  /*17d0*/  STS [R46+0x8], R59 ;  /* 0x0000083b2e007388 */ /* 0x0005ee0000000800 */
[----:B------:R-:W1:Y:S02]  /*17e0*/  F2F.F32.F64 R37, R36 ;  /* 0x0000002400257310 */ /* 0x000e640000301000 */
[----:B-1----:R2:W-:Y:S02]  /*17f0*/  STS [R46+0xc], R37 ;  /* 0x00000c252e007388 */ /* 0x0025e40000000800 */
.L_x_85:
[----:B------:R-:W-:Y:S05]  /*1800*/  BSYNC.RECONVERGENT B1 ;  /* 0x0000000000017941 */ /* 0x000fea0003800200 */
.L_x_84:
[----:B------:R-:W-:Y:S01]  /*1810*/  IADD3 R56, PT, PT, R56, 0x1, RZ ;  /* 0x0000000138387810 */ /* 0x000fe20007ffe0ff */
[----:B------:R-:W-:Y:S02]  /*1820*/  UIADD3 UR14, UPT, UPT, UR14, 0xc, URZ ;  /* 0x0000000c0e0e7890 */ /* 0x000fe4000fffe0ff */
[----:B------:R-:W-:Y:S01]  /*1830*/  UIADD3 UR19, UPT, UPT, UR19, 0x1, URZ ;  /* 0x0000000113137890 */ /* 0x000fe2000fffe0ff */
[----:B------:R-:W-:Y:S11]  /*1840*/  BRA.U UP1, `(.L_x_88) ;  /* 0xfffffff501787547 */ /* 0x000ff6000b83ffff */
.L_x_78:
[----:B------:R-:W-:-:S04]  /*1850*/  UIADD3 UR5, UPT, UPT, UR5, 0x1, URZ ;  /* 0x0000000105057890 */ /* 0x000fc8000fffe0ff */
[----:B------:R-:W-:-:S09]  /*1860*/  UISETP.NE.AND UP0, UPT, UR5, UR9, UPT ;  /* 0x000000090500728c */ /* 0x000fd2000bf05270 */
[----:B------:R-:W-:Y:S05]  /*1870*/  BRA.U UP0, `(.L_x_89) ;  /* 0xfffffff1007c7547 */ /* 0x000fea000b83ffff */
.L_x_77:
[----:B------:R-:W3:Y:S01]  /*1880*/  S2UR UR5, SR_CTAID.X ;  /* 0x00000000000579c3 */ /* 0x000ee20000002500 */
[----:B------:R-:W-:-:S07]  /*1890*/  MOV R8, UR4 ;  /* 0x0000000400087c02 */ /* 0x000fce0008000f00 */
[----:B------:R-:W-:Y:S01]  /*18a0*/  BAR.SYNC.DEFER_BLOCKING 0x0 ;  /* 0x0000000000007b1d */ /* 0x000fe20000010000 */
[----:B0-----:R-:W-:Y:S02]  /*18b0*/  IMAD.U32 R7, RZ, RZ, UR4 ;  /* 0x00000004ff077e24 */ /* 0x001fe4000f8e00ff */
[----:B------:R-:W-:-:S05]  /*18c0*/  IMAD R8, R8, 0x60, R43 ;  /* 0x0000006008087824 */ /* 0x000fca00078e022b */
[----:B------:R-:W3:Y:S01]  /*18d0*/  LDC R5, c[0x0][0x3c0] ;  /* 0x0000f000ff057b82 */ /* 0x000ee20000000800 */
[----:B------:R-:W-:-:S04]  /*18e0*/  LEA R8, R7, R8, 0x5 ;  /* 0x0000000807087211 */ /* 0x000fc800078e28ff */
[----:B------:R-:W-:-:S03]  /*18f0*/  ISETP.GE.AND P0, PT, R8, UR12, PT ;  /* 0x0000000c08007c0c */ /* 0x000fc6000bf06270 */
[----:B------:R-:W0:Y:S01]  /*1900*/  LDC.64 R2, c[0x0][0x3b8] ;  /* 0x0000ee00ff027b82 */ /* 0x000e220000000a00 */
[----:B------:R-:W-:-:S04]  /*1910*/  IADD3 R0, PT, PT, R8, 0x20, RZ ;  /* 0x0000002008007810 */ /* 0x000fc80007ffe0ff */
[----:B------:R-:W-:Y:S01]  /*1920*/  ISETP.GE.AND P1, PT, R0, UR12, PT ;  /* 0x0000000c00007c0c */ /* 0x000fe2000bf26270 */
[----:B---3--:R-:W-:-:S04]  /*1930*/  IMAD R5, R5, UR5, R8 ;  /* 0x0000000505057c24 */ /* 0x008fc8000f8e0208 */
[----:B0-----:R-:W-:-:S05]  /*1940*/  IMAD.WIDE R2, R5, 0x4, R2 ;  /* 0x0000000405027825 */ /* 0x001fca00078e0202 */
[----:B------:R-:W3:Y:S04]  /*1950*/  @!P0 LDG.E R5, desc[UR16][R2.64] ;  /* 0x0000001002058981 */ /* 0x000ee8000c1e1900 */
[----:B------:R-:W4:Y:S01]  /*1960*/  @!P1 LDG.E R7, desc[UR16][R2.64+0x80] ;  /* 0x0000801002079981 */ /* 0x000f22000c1e1900 */
[----:B------:R-:W-:Y:S01]  /*1970*/  IMAD R0, R43, -0xc, R46 ;  /* 0xfffffff42b007824 */ /* 0x000fe200078e022e */
[----:B------:R-:W-:Y:S04]  /*1980*/  BSSY.RECONVERGENT B1, `(.L_x_90) ;  /* 0x0000010000017945 */ /* 0x000fe80003800200 */
[----:B------:R-:W3:Y:S04]  /*1990*/  @!P0 LDS R4, [R0] ;  /* 0x0000000000048984 */ /* 0x000ee80000000800 */
[----:B------:R-:W4:Y:S01]  /*19a0*/  @!P1 LDS R6, [R0+0x80] ;  /* 0x0000800000069984 */ /* 0x000f220000000800 */
[----:B---3--:R-:W-:Y:S01]  /*19b0*/  @!P0 FADD R5, R4, R5 ;  /* 0x0000000504058221 */ /* 0x008fe20000000000 */
[----:B------:R-:W-:Y:S01]  /*19c0*/  IADD3 R4, PT, PT, R8, 0x40, RZ ;  /* 0x0000004008047810 */ /* 0x000fe20007ffe0ff */
[----:B----4-:R-:W-:-:S03]  /*19d0*/  @!P1 FADD R7, R6, R7 ;  /* 0x0000000706079221 */ /* 0x010fc60000000000 */
[----:B------:R0:W-:Y:S01]  /*19e0*/  @!P0 STG.E desc[UR16][R2.64], R5 ;  /* 0x0000000502008986 */ /* 0x0001e2000c101910 */
[----:B------:R-:W-:Y:S01]  /*19f0*/  ISETP.GE.AND P0, PT, R4, UR12, PT ;  /* 0x0000000c04007c0c */ /* 0x000fe2000bf06270 */
[----:B------:R-:W-:Y:S02]  /*1a00*/  VIADD R6, R8, 0x60 ;  /* 0x0000006008067836 */ /* 0x000fe40000000000 */
[----:B------:R0:W-:Y:S03]  /*1a10*/  @!P1 STG.E desc[UR16][R2.64+0x80], R7 ;  /* 0x0000800702009986 */ /* 0x0001e6000c101910 */
[----:B------:R-:W-:-:S07]  /*1a20*/  ISETP.GE.AND P1, PT, R6, UR12, PT ;  /* 0x0000000c06007c0c */ /* 0x000fce000bf26270 */
[----:B------:R-:W-:Y:S06]  /*1a30*/  @P0 BRA `(.L_x_91) ;  /* 0x0000000000100947 */ /* 0x000fec0003800000 */
[----:B0-----:R-:W3:Y:S04]  /*1a40*/  LDG.E R5, desc[UR16][R2.64+0x100] ;  /* 0x0001001002057981 */ /* 0x001ee8000c1e1900 */
[----:B------:R-:W3:Y:S02]  /*1a50*/  LDS R4, [R0+0x100] ;  /* 0x0001000000047984 */ /* 0x000ee40000000800 */
[----:B---3--:R-:W-:-:S05]  /*1a60*/  FADD R5, R4, R5 ;  /* 0x0000000504057221 */ /* 0x008fca0000000000 */
[----:B------:R3:W-:Y:S02]  /*1a70*/  STG.E desc[UR16][R2.64+0x100], R5 ;  /* 0x0001000502007986 */ /* 0x0007e4000c101910 */
.L_x_91:
[----:B------:R-:W-:Y:S05]  /*1a80*/  BSYNC.RECONVERGENT B1 ;  /* 0x0000000000017941 */ /* 0x000fea0003800200 */
.L_x_90:
[----:B------:R-:W-:Y:S04]  /*1a90*/  BSSY.RECONVERGENT B1, `(.L_x_92) ;  /* 0x0000006000017945 */ /* 0x000fe80003800200 */
[----:B------:R-:W-:Y:S05]  /*1aa0*/  @P1 BRA `(.L_x_93) ;  /* 0x0000000000101947 */ /* 0x000fea0003800000 */
[----:B0--3--:R-:W3:Y:S04]  /*1ab0*/  LDG.E R5, desc[UR16][R2.64+0x180] ;  /* 0x0001801002057981 */ /* 0x009ee8000c1e1900 */
[----:B------:R-:W3:Y:S02]  /*1ac0*/  LDS R0, [R0+0x180] ;  /* 0x0001800000007984 */ /* 0x000ee40000000800 */
[----:B---3--:R-:W-:-:S05]  /*1ad0*/  FADD R5, R0, R5 ;  /* 0x0000000500057221 */ /* 0x008fca0000000000 */
[----:B------:R4:W-:Y:S02]  /*1ae0*/  STG.E desc[UR16][R2.64+0x180], R5 ;  /* 0x0001800502007986 */ /* 0x0009e4000c101910 */
.L_x_93:
[----:B------:R-:W-:Y:S05]  /*1af0*/  BSYNC.RECONVERGENT B1 ;  /* 0x0000000000017941 */ /* 0x000fea0003800200 */
.L_x_92:
[----:B------:R-:W-:Y:S01]  /*1b00*/  BAR.SYNC.DEFER_BLOCKING 0x0 ;  /* 0x0000000000007b1d */ /* 0x000fe20000010000 */
[----:B------:R-:W-:-:S04]  /*1b10*/  UIADD3 UR4, UPT, UPT, UR4, 0x1, URZ ;  /* 0x0000000104047890 */ /* 0x000fc8000fffe0ff */
[----:B------:R-:W-:-:S09]  /*1b20*/  UISETP.NE.AND UP0, UPT, UR4, UR8, UPT ;  /* 0x000000080400728c */ /* 0x000fd2000bf05270 */
[----:B------:R-:W-:Y:S05]  /*1b30*/  BRA.U UP0, `(.L_x_94) ;  /* 0xffffffed00487547 */ /* 0x000fea000b83ffff */
[----:B------:R-:W-:Y:S05]  /*1b40*/  EXIT ;  /* 0x000000000000794d */ /* 0x000fea0003800000 */
        .weak           $__internal_6_$__cuda_sm20_rcp_rn_f32_slowpath
        .type           $__internal_6_$__cuda_sm20_rcp_rn_f32_slowpath,@function
        .size           $__internal_6_$__cuda_sm20_rcp_rn_f32_slowpath,($__internal_7_$__cuda_sm20_sqrt_rn_f32_slowpath - $__internal_6_$__cuda_sm20_rcp_rn_f32_slowpath)
$__internal_6_$__cuda_sm20_rcp_rn_f32_slowpath:
[----:B------:R-:W-:Y:S01]  /*1b50*/  SHF.L.U32 R0, R2, 0x1, RZ ;  /* 0x0000000102007819 */ /* 0x000fe200000006ff */
[----:B------:R-:W-:Y:S03]  /*1b60*/  BSSY.RECONVERGENT B1, `(.L_x_95) ;  /* 0x0000030000017945 */ /* 0x000fe60003800200 */
[----:B------:R-:W-:-:S04]  /*1b70*/  SHF.R.U32.HI R8, RZ, 0x18, R0 ;  /* 0x00000018ff087819 */ /* 0x000fc80000011600 */
[----:B------:R-:W-:-:S13]  /*1b80*/  ISETP.NE.U32.AND P0, PT, R8, RZ, PT ;  /* 0x000000ff0800720c */ /* 0x000fda0003f05070 */
[----:B------:R-:W-:Y:S05]  /*1b90*/  @P0 BRA `(.L_x_96) ;  /* 0x0000000000280947 */ /* 0x000fea0003800000 */
[----:B------:R-:W-:-:S04]  /*1ba0*/  SHF.L.U32 R0, R2, 0x1, RZ ;  /* 0x0000000102007819 */ /* 0x000fc800000006ff */
[----:B------:R-:W-:-:S13]  /*1bb0*/  ISETP.NE.AND P0, PT, R0, RZ, PT ;  /* 0x000000ff0000720c */ /* 0x000fda0003f05270 */
[----:B------:R-:W-:Y:S01]  /*1bc0*/  @P0 FFMA R4, R2, 1.84467440737095516160e+19, RZ ;  /* 0x5f80000002040823 */ /* 0x000fe200000000ff */
[----:B------:R-:W-:Y:S08]  /*1bd0*/  @!P0 MUFU.RCP R3, R2 ;  /* 0x0000000200038308 */ /* 0x000ff00000001000 */
[----:B------:R-:W0:Y:S02]  /*1be0*/  @P0 MUFU.RCP R5, R4 ;  /* 0x0000000400050308 */ /* 0x000e240000001000 */
[----:B0-----:R-:W-:-:S04]  /*1bf0*/  @P0 FFMA R0, R4, R5, -1 ;  /* 0xbf80000004000423 */ /* 0x001fc80000000005 */
[----:B------:R-:W-:-:S04]  /*1c00*/  @P0 FADD.FTZ R0, -R0, -RZ ;  /* 0x800000ff00000221 */ /* 0x000fc80000010100 */
[----:B------:R-:W-:-:S04]  /*1c10*/  @P0 FFMA R0, R5, R0, R5 ;  /* 0x0000000005000223 */ /* 0x000fc80000000005 */
[----:B------:R-:W-:Y:S01]  /*1c20*/  @P0 FFMA R3, R0, 1.84467440737095516160e+19, RZ ;  /* 0x5f80000000030823 */ /* 0x000fe200000000ff */
[----:B------:R-:W-:Y:S06]  /*1c30*/  BRA `(.L_x_97) ;  /* 0x0000000000887947 */ /* 0x000fec0003800000 */
.L_x_96:
        /* <DEDUP_REMOVED lines=24> */
[----:B------:R-:W-:-:S04]  /*1dc0*/  SEL R0, RZ, 0x1, !P0 ;  /* 0x00000001ff007807 */ /* 0x000fc80004000000 */
[----:B------:R-:W-:-:S04]  /*1dd0*/  IADD3 R0, PT, PT, -R0, RZ, RZ ;  /* 0x000000ff00007210 */ /* 0x000fc80007ffe1ff */
[----:B------:R-:W-:Y:S02]  /*1de0*/  ISETP.GE.AND P0, PT, R0, RZ, PT ;  /* 0x000000ff0000720c */ /* 0x000fe40003f06270 */
[----:B------:R-:W-:-:S04]  /*1df0*/  IADD3 R0, PT, PT, R8, -0xfc, RZ ;  /* 0xffffff0408007810 */ /* 0x000fc80007ffe0ff */
[----:B------:R-:W-:-:S07]  /*1e00*/  SHF.R.U32.HI R3, RZ, R0, R3 ;  /* 0x00000000ff037219 */ /* 0x000fce0000011603 */
[----:B------:R-:W-:-:S05]  /*1e10*/  @!P0 VIADD R3, R3, 0x1 ;  /* 0x0000000103038836 */ /* 0x000fca0000000000 */
[----:B------:R-:W-:-:S04]  /*1e20*/  @!P1 SHF.L.U32 R3, R3, 0x1, RZ ;  /* 0x0000000103039819 */ /* 0x000fc800000006ff */
[----:B------:R-:W-:Y:S01]  /*1e30*/  LOP3.LUT R3, R3, 0x80000000, R2, 0xf8, !PT ;  /* 0x8000000003037812 */ /* 0x000fe200078ef802 */
[----:B------:R-:W-:Y:S06]  /*1e40*/  BRA `(.L_x_97) ;  /* 0x0000000000047947 */ /* 0x000fec0003800000 */
.L_x_98:
[----:B------:R0:W1:Y:S02]  /*1e50*/  MUFU.RCP R3, R2 ;  /* 0x0000000200037308 */ /* 0x0000640000001000 */
.L_x_97:
[----:B------:R-:W-:Y:S05]  /*1e60*/  BSYNC.RECONVERGENT B1 ;  /* 0x0000000000017941 */ /* 0x000fea0003800200 */
.L_x_95:
[----:B-1----:R-:W-:Y:S01]  /*1e70*/  MOV R42, R3 ;  /* 0x00000003002a7202 */ /* 0x002fe20000000f00 */
[----:B------:R-:W-:Y:S01]  /*1e80*/  IMAD.MOV.U32 R3, RZ, RZ, 0x0 ;  /* 0x00000000ff037424 */ /* 0x000fe200078e00ff */
[----:B0-----:R-:W-:-:S04]  /*1e90*/  MOV R2, R7 ;  /* 0x0000000700027202 */ /* 0x001fc80000000f00 */
[----:B------:R-:W-:Y:S05]  /*1ea0*/  RET.REL.NODEC R2 `(_Z25two_body_grad_lapl_kernelIfLi32EEvPPT_iiiiS1_iS0_S1_S1_S1_i) ;  /* 0xffffffe002547950 */ /* 0x000fea0003c3ffff */
        .weak           $__internal_7_$__cuda_sm20_sqrt_rn_f32_slowpath
        .type           $__internal_7_$__cuda_sm20_sqrt_rn_f32_slowpath,@function
        .size           $__internal_7_$__cuda_sm20_sqrt_rn_f32_slowpath,($__internal_8_$__cuda_sm3x_div_rn_noftz_f32_slowpath - $__internal_7_$__cuda_sm20_sqrt_rn_f32_slowpath)
$__internal_7_$__cuda_sm20_sqrt_rn_f32_slowpath:
[----:B------:R-:W-:-:S13]  /*1eb0*/  LOP3.LUT P0, RZ, R38, 0x7fffffff, RZ, 0xc0, !PT ;  /* 0x7fffffff26ff7812 */ /* 0x000fda000780c0ff */
[----:B------:R-:W-:Y:S01]  /*1ec0*/  @!P0 MOV R36, R38 ;  /* 0x0000002600248202 */ /* 0x000fe20000000f00 */
[----:B------:R-:W-:Y:S06]  /*1ed0*/  @!P0 BRA `(.L_x_99) ;  /* 0x0000000000448947 */ /* 0x000fec0003800000 */
[----:B------:R-:W-:Y:S02]  /*1ee0*/  FSETP.GEU.FTZ.AND P0, PT, R38, RZ, PT ;  /* 0x000000ff2600720b */ /* 0x000fe40003f1e000 */
[----:B------:R-:W-:-:S11]  /*1ef0*/  MOV R0, R38 ;  /* 0x0000002600007202 */ /* 0x000fd60000000f00 */
        /* <DEDUP_REMOVED lines=10> */
[----:B------:R-:W-:Y:S02]  /*1fa0*/  @!P0 IMAD.MOV.U32 R36, RZ, RZ, R0 ;  /* 0x000000ffff248224 */ /* 0x000fe400078e0000 */
[----:B------:R-:W-:-:S04]  /*1fb0*/  @P0 FADD.FTZ R39, -R38, -RZ ;  /* 0x800000ff26270221 */ /* 0x000fc80000010100 */
[----:B------:R-:W-:-:S04]  /*1fc0*/  @P0 FFMA R39, R38, R39, R37 ;  /* 0x0000002726270223 */ /* 0x000fc80000000025 */
[----:B------:R-:W-:-:S04]  /*1fd0*/  @P0 FFMA R39, R39, R40, R38 ;  /* 0x0000002827270223 */ /* 0x000fc80000000026 */
[----:B------:R-:W-:-:S07]  /*1fe0*/  @P0 FMUL.FTZ R36, R39, 2.3283064365386962891e-10 ;  /* 0x2f80000027240820 */ /* 0x000fce0000410000 */
.L_x_99:
[----:B------:R-:W-:Y:S01]  /*1ff0*/  HFMA2 R37, -RZ, RZ, 0, 0 ;  /* 0x00000000ff257431 */ /* 0x000fe200000001ff */
[----:B------:R-:W-:Y:S02]  /*2000*/  MOV R39, R36 ;  /* 0x0000002400277202 */ /* 0x000fe40000000f00 */
[----:B------:R-:W-:-:S04]  /*2010*/  MOV R36, R41 ;  /* 0x0000002900247202 */ /* 0x000fc80000000f00 */
[----:B------:R-:W-:Y:S05]  /*2020*/  RET.REL.NODEC R36 `(_Z25two_body_grad_lapl_kernelIfLi32EEvPPT_iiiiS1_iS0_S1_S1_S1_i) ;  /* 0xffffffdc24f47950 */ /* 0x000fea0003c3ffff */
        .weak           $__internal_8_$__cuda_sm3x_div_rn_noftz_f32_slowpath
        .type           $__internal_8_$__cuda_sm3x_div_rn_noftz_f32_slowpath,@function
        .size           $__internal_8_$__cuda_sm3x_div_rn_noftz_f32_slowpath,(.L_x_256 - $__internal_8_$__cuda_sm3x_div_rn_noftz_f32_slowpath)
$__internal_8_$__cuda_sm3x_div_rn_noftz_f32_slowpath:
[----:B------:R-:W-:Y:S01]  /*2030*/  SHF.R.U32.HI R40, RZ, 0x17, R39 ;  /* 0x00000017ff287819 */ /* 0x000fe20000011627 */
[----:B------:R-:W-:Y:S01]  /*2040*/  BSSY.RECONVERGENT B3, `(.L_x_100) ;  /* 0x0000062000037945 */ /* 0x000fe20003800200 */
[----:B------:R-:W-:Y:S02]  /*2050*/  SHF.R.U32.HI R41, RZ, 0x17, R0 ;  /* 0x00000017ff297819 */ /* 0x000fe40000011600 */
[----:B------:R-:W-:Y:S02]  /*2060*/  LOP3.LUT R40, R40, 0xff, RZ, 0xc0, !PT ;  /* 0x000000ff28287812 */ /* 0x000fe400078ec0ff */
[----:B------:R-:W-:-:S03]  /*2070*/  LOP3.LUT R63, R41, 0xff, RZ, 0xc0, !PT ;  /* 0x000000ff293f7812 */ /* 0x000fc600078ec0ff */
[----:B------:R-:W-:Y:S01]  /*2080*/  VIADD R61, R40, 0xffffffff ;  /* 0xffffffff283d7836 */ /* 0x000fe20000000000 */
[----:B------:R-:W-:-:S04]  /*2090*/  IADD3 R60, PT, PT, R63, -0x1, RZ ;  /* 0xffffffff3f3c7810 */ /* 0x000fc80007ffe0ff */
[----:B------:R-:W-:-:S04]  /*20a0*/  ISETP.GT.U32.AND P0, PT, R61, 0xfd, PT ;  /* 0x000000fd3d00780c */ /* 0x000fc80003f04070 */
[----:B------:R-:W-:-:S13]  /*20b0*/  ISETP.GT.U32.OR P0, PT, R60, 0xfd, P0 ;  /* 0x000000fd3c00780c */ /* 0x000fda0000704470 */
[----:B------:R-:W-:Y:S01]  /*20c0*/  @!P0 MOV R41, RZ ;  /* 0x000000ff00298202 */ /* 0x000fe20000000f00 */
[----:B------:R-:W-:Y:S06]  /*20d0*/  @!P0 BRA `(.L_x_101) ;  /* 0x00000000005c8947 */ /* 0x000fec0003800000 */
[----:B------:R-:W-:Y:S02]  /*20e0*/  FSETP.GTU.FTZ.AND P0, PT, |R0|, +INF , PT ;  /* 0x7f8000000000780b */ /* 0x000fe40003f1c200 */
        /* <DEDUP_REMOVED lines=22> */
.L_x_101:
[----:B------:R-:W-:Y:S01]  /*2250*/  LEA R60, R40, 0xc0800000, 0x17 ;  /* 0xc0800000283c7811 */ /* 0x000fe200078eb8ff */
[----:B------:R-:W-:Y:S01]  /*2260*/  BSSY.RECONVERGENT B4, `(.L_x_106) ;  /* 0x0000036000047945 */ /* 0x000fe20003800200 */
[----:B------:R-:W-:Y:S02]  /*2270*/  IADD3 R63, PT, PT, R63, -0x7f, RZ ;  /* 0xffffff813f3f7810 */ /* 0x000fe40007ffe0ff */
[----:B------:R-:W-:-:S03]  /*2280*/  IADD3 R62, PT, PT, -R60, R39, RZ ;  /* 0x000000273c3e7210 */ /* 0x000fc60007ffe1ff */
[C---:B------:R-:W-:Y:S01]  /*2290*/  IMAD R0, R63.reuse, -0x800000, R0 ;  /* 0xff8000003f007824 */ /* 0x040fe200078e0200 */
[----:B------:R0:W1:Y:S01]  /*22a0*/  MUFU.RCP R39, R62 ;  /* 0x0000003e00277308 */ /* 0x0000620000001000 */
[----:B------:R-:W-:Y:S01]  /*22b0*/  FADD.FTZ R61, -R62, -RZ ;  /* 0x800000ff3e3d7221 */ /* 0x000fe20000010100 */
[----:B0-----:R-:W-:-:S05]  /*22c0*/  IADD3 R62, PT, PT, R63, 0x7f, -R40 ;  /* 0x0000007f3f3e7810 */ /* 0x001fca0007ffe828 */
[----:B------:R-:W-:Y:S02]  /*22d0*/  IMAD.IADD R41, R62, 0x1, R41 ;  /* 0x000000013e297824 */ /* 0x000fe400078e0229 */
[----:B-1----:R-:W-:-:S04]  /*22e0*/  FFMA R60, R39, R61, 1 ;  /* 0x3f800000273c7423 */ /* 0x002fc8000000003d */
        /* <DEDUP_REMOVED lines=8> */
[----:B------:R-:W-:-:S04]  /*2370*/  IADD3 R62, PT, PT, R40, R41, RZ ;  /* 0x00000029283e7210 */ /* 0x000fc80007ffe0ff */
[----:B------:R-:W-:-:S04]  /*2380*/  IADD3 R40, PT, PT, R62, -0x1, RZ ;  /* 0xffffffff3e287810 */ /* 0x000fc80007ffe0ff */
        /* <DEDUP_REMOVED lines=9> */
[CCC-:B------:R-:W-:Y:S01]  /*2420*/  FFMA.RZ R40, R39.reuse, R61.reuse, R60.reuse ;  /* 0x0000003d27287223 */ /* 0x1c0fe2000000c03c */
[C---:B------:R-:W-:Y:S02]  /*2430*/  ISETP.NE.AND P2, PT, R62.reuse, RZ, PT ;  /* 0x000000ff3e00720c */ /* 0x040fe40003f45270 */
[----:B------:R-:W-:Y:S02]  /*2440*/  ISETP.NE.AND P1, PT, R62, RZ, PT ;  /* 0x000000ff3e00720c */ /* 0x000fe40003f25270 */
[----:B------:R-:W-:Y:S01]  /*2450*/  LOP3.LUT R41, R40, 0x7fffff, RZ, 0xc0, !PT ;  /* 0x007fffff28297812 */ /* 0x000fe200078ec0ff */
[CCC-:B------:R-:W-:Y:S01]  /*2460*/  FFMA.RP R40, R39.reuse, R61.reuse, R60.reuse ;  /* 0x0000003d27287223 */ /* 0x1c0fe2000000803c */
[----:B------:R-:W-:Y:S01]  /*2470*/  FFMA.RM R39, R39, R61, R60 ;  /* 0x0000003d27277223 */ /* 0x000fe2000000403c */
[----:B------:R-:W-:Y:S01]  /*2480*/  IADD3 R60, PT, PT, R62, 0x20, RZ ;  /* 0x000000203e3c7810 */ /* 0x000fe20007ffe0ff */
[----:B------:R-:W-:Y:S01]  /*2490*/  IMAD.MOV R61, RZ, RZ, -R62 ;  /* 0x000000ffff3d7224 */ /* 0x000fe200078e0a3e */
[----:B------:R-:W-:-:S02]  /*24a0*/  LOP3.LUT R41, R41, 0x800000, RZ, 0xfc, !PT ;  /* 0x0080000029297812 */ /* 0x000fc400078efcff */
[----:B------:R-:W-:Y:S02]  /*24b0*/  FSETP.NEU.FTZ.AND P0, PT, R40, R39, PT ;  /* 0x000000272800720b */ /* 0x000fe40003f1d000 */
[----:B------:R-:W-:Y:S02]  /*24c0*/  SHF.L.U32 R60, R41, R60, RZ ;  /* 0x0000003c293c7219 */ /* 0x000fe400000006ff */
[----:B------:R-:W-:Y:S02]  /*24d0*/  SEL R40, R61, RZ, P2 ;  /* 0x000000ff3d287207 */ /* 0x000fe40001000000 */
[----:B------:R-:W-:Y:S02]  /*24e0*/  ISETP.NE.AND P1, PT, R60, RZ, P1 ;  /* 0x000000ff3c00720c */ /* 0x000fe40000f25270 */
[----:B------:R-:W-:Y:S02]  /*24f0*/  SHF.R.U32.HI R40, RZ, R40, R41 ;  /* 0x00000028ff287219 */ /* 0x000fe40000011629 */
[----:B------:R-:W-:-:S02]  /*2500*/  PLOP3.LUT P0, PT, P0, P1, PT, 0xf8, 0x8f ;  /* 0x00000000008f781c */ /* 0x000fc40000703f70 */
[----:B------:R-:W-:Y:S02]  /*2510*/  SHF.R.U32.HI R60, RZ, 0x1, R40 ;  /* 0x00000001ff3c7819 */ /* 0x000fe40000011628 */
[----:B------:R-:W-:-:S04]  /*2520*/  SEL R39, RZ, 0x1, !P0 ;  /* 0x00000001ff277807 */ /* 0x000fc80004000000 */
[----:B------:R-:W-:-:S04]  /*2530*/  LOP3.LUT R39, R39, 0x1, R60, 0xf8, !PT ;  /* 0x0000000127277812 */ /* 0x000fc800078ef83c */
[----:B------:R-:W-:-:S04]  /*2540*/  LOP3.LUT R39, R39, R40, RZ, 0xc0, !PT ;  /* 0x0000002827277212 */ /* 0x000fc800078ec0ff */
[----:B------:R-:W-:-:S04]  /*2550*/  IADD3 R39, PT, PT, R60, R39, RZ ;  /* 0x000000273c277210 */ /* 0x000fc80007ffe0ff */
[----:B------:R-:W-:Y:S01]  /*2560*/  LOP3.LUT R0, R39, R0, RZ, 0xfc, !PT ;  /* 0x0000000027007212 */ /* 0x000fe200078efcff */
[----:B------:R-:W-:Y:S06]  /*2570*/  BRA `(.L_x_109) ;  /* 0x0000000000107947 */ /* 0x000fec0003800000 */
.L_x_108:
[----:B------:R-:W-:-:S04]  /*2580*/  LOP3.LUT R0, R0, 0x80000000, RZ, 0xc0, !PT ;  /* 0x8000000000007812 */ /* 0x000fc800078ec0ff */
[----:B------:R-:W-:Y:S01]  /*2590*/  LOP3.LUT R0, R0, 0x7f800000, RZ, 0xfc, !PT ;  /* 0x7f80000000007812 */ /* 0x000fe200078efcff */
[----:B------:R-:W-:Y:S06]  /*25a0*/  BRA `(.L_x_109) ;  /* 0x0000000000047947 */ /* 0x000fec0003800000 */
.L_x_107:
[----:B------:R-:W-:-:S07]  /*25b0*/  LEA R0, R41, R0, 0x17 ;  /* 0x0000000029007211 */ /* 0x000fce00078eb8ff */
.L_x_109:
[----:B------:R-:W-:Y:S05]  /*25c0*/  BSYNC.RECONVERGENT B4 ;  /* 0x0000000000047941 */ /* 0x000fea0003800200 */
.L_x_106:
[----:B------:R-:W-:Y:S05]  /*25d0*/  BRA `(.L_x_110) ;  /* 0x0000000000207947 */ /* 0x000fea0003800000 */
.L_x_105:
[----:B------:R-:W-:-:S04]  /*25e0*/  LOP3.LUT R0, R39, 0x80000000, R0, 0x48, !PT ;  /* 0x8000000027007812 */ /* 0x000fc800078e4800 */
[----:B------:R-:W-:Y:S01]  /*25f0*/  LOP3.LUT R0, R0, 0x7f800000, RZ, 0xfc, !PT ;  /* 0x7f80000000007812 */ /* 0x000fe200078efcff */
[----:B------:R-:W-:Y:S06]  /*2600*/  BRA `(.L_x_110) ;  /* 0x0000000000147947 */ /* 0x000fec0003800000 */
.L_x_104:
[----:B------:R-:W-:Y:S01]  /*2610*/  LOP3.LUT R0, R39, 0x80000000, R0, 0x48, !PT ;  /* 0x8000000027007812 */ /* 0x000fe200078e4800 */
[----:B------:R-:W-:Y:S06]  /*2620*/  BRA `(.L_x_110) ;  /* 0x00000000000c7947 */ /* 0x000fec0003800000 */
.L_x_103:
[----:B------:R-:W0:Y:S01]  /*2630*/  MUFU.RSQ R0, -QNAN ;  /* 0xffc0000000007908 */ /* 0x000e220000001400 */
[----:B------:R-:W-:Y:S05]  /*2640*/  BRA `(.L_x_110) ;  /* 0x0000000000047947 */ /* 0x000fea0003800000 */
.L_x_102:
[----:B------:R-:W-:-:S07]  /*2650*/  FADD.FTZ R0, R0, R39 ;  /* 0x0000002700007221 */ /* 0x000fce0000010000 */
.L_x_110:
[----:B------:R-:W-:Y:S05]  /*2660*/  BSYNC.RECONVERGENT B3 ;  /* 0x0000000000037941 */ /* 0x000fea0003800200 */
.L_x_100:
[----:B------:R-:W-:-:S04]  /*2670*/  HFMA2 R39, -RZ, RZ, 0, 0 ;  /* 0x00000000ff277431 */ /* 0x000fc800000001ff */
[----:B0-----:R-:W-:Y:S05]  /*2680*/  RET.REL.NODEC R38 `(_Z25two_body_grad_lapl_kernelIfLi32EEvPPT_iiiiS1_iS0_S1_S1_S1_i) ;  /* 0xffffffd8265c7950 */ /* 0x001fea0003c3ffff */
.L_x_111:
        /* <DEDUP_REMOVED lines=15> */
.L_x_256:


//--------------------- .text._Z22two_body_update_kernelIdEvPPT_ii --------------------------
	.section	.text._Z22two_body_update_kernelIdEvPPT_ii,"ax",@progbits
	.align	128
        .global         _Z22two_body_update_kernelIdEvPPT_ii
        .type           _Z22two_body_update_kernelIdEvPPT_ii,@function
        .size           _Z22two_body_update_kernelIdEvPPT_ii,(.L_x_272 - _Z22two_body_update_kernelIdEvPPT_ii)
        .other          _Z22two_body_update_kernelIdEvPPT_ii,@"STO_CUDA_ENTRY STV_DEFAULT"
_Z22two_body_update_kernelIdEvPPT_ii:
.text._Z22two_body_update_kernelIdEvPPT_ii:
[----:B------:R-:W-:Y:S01]  /*0000*/  LDC R1, c[0x0][0x37c] ;  /* 0x0000df00ff017b82 */ /* 0x000fe20000000800 */
[----:B------:R-:W0:Y:S01]  /*0010*/  S2R R7, SR_TID.X ;  /* 0x0000000000077919 */ /* 0x000e220000002100 */
[----:B------:R-:W1:Y:S01]  /*0020*/  LDCU.64 UR6, c[0x0][0x358] ;  /* 0x00006b00ff0677ac */ /* 0x000e620008000a00 */
[----:B------:R-:W-:Y:S01]  /*0030*/  BSSY.RECONVERGENT B0, `(.L_x_112) ;  /* 0x000000c000007945 */ /* 0x000fe20003800200 */
[C---:B0-----:R-:W-:Y:S02]  /*0040*/  ISETP.NE.AND P0, PT, R7.reuse, RZ, PT ;  /* 0x000000ff0700720c */ /* 0x041fe40003f05270 */
[----:B------:R-:W-:-:S11]  /*0050*/  ISETP.GT.U32.AND P1, PT, R7, 0x2, PT ;  /* 0x000000020700780c */ /* 0x000fd60003f24070 */
[----:B-1----:R-:W-:Y:S05]  /*0060*/  @P0 BRA `(.L_x_113) ;  /* 0x0000000000200947 */ /* 0x002fea0003800000 */
[----:B------:R-:W0:Y:S01]  /*0070*/  S2R R5, SR_CTAID.X ;  /* 0x0000000000057919 */ /* 0x000e220000002500 */
[----:B------:R-:W0:Y:S02]  /*0080*/  LDC.64 R2, c[0x0][0x380] ;  /* 0x0000e000ff027b82 */ /* 0x000e240000000a00 */
[----:B0-----:R-:W-:-:S06]  /*0090*/  IMAD.WIDE.U32 R2, R5, 0x8, R2 ;  /* 0x0000000805027825 */ /* 0x001fcc00078e0002 */
[----:B------:R-:W2:Y:S01]  /*00a0*/  LDG.E.64 R2, desc[UR6][R2.64] ;  /* 0x0000000602027981 */ /* 0x000ea2000c1e1b00 */
[----:B------:R-:W0:Y:S01]  /*00b0*/  S2UR UR5, SR_CgaCtaId ;  /* 0x00000000000579c3 */ /* 0x000e220000008800 */
[----:B------:R-:W-:Y:S02]  /*00c0*/  UMOV UR4, 0x400 ;  /* 0x0000040000047882 */ /* 0x000fe40000000000 */
[----:B0-----:R-:W-:-:S09]  /*00d0*/  ULEA UR4, UR5, UR4, 0x18 ;  /* 0x0000000405047291 */ /* 0x001fd2000f8ec0ff */
[----:B--2---:R0:W-:Y:S03]  /*00e0*/  STS.64 [UR4], R2 ;  /* 0x00000002ff007988 */ /* 0x0041e60008000a04 */
.L_x_113:
[----:B------:R-:W-:Y:S05]  /*00f0*/  BSYNC.RECONVERGENT B0 ;  /* 0x0000000000007941 */ /* 0x000fea0003800200 */
.L_x_112:
[----:B------:R-:W-:Y:S06]  /*0100*/  BAR.SYNC.DEFER_BLOCKING 0x0 ;  /* 0x0000000000007b1d */ /* 0x000fec0000010000 */
[----:B------:R-:W-:Y:S05]  /*0110*/  @P1 EXIT ;  /* 0x000000000000194d */ /* 0x000fea0003800000 */
[----:B------:R-:W1:Y:S01]  /*0120*/  S2UR UR5, SR_CgaCtaId ;  /* 0x00000000000579c3 */ /* 0x000e620000008800 */
[----:B------:R-:W-:-:S07]  /*0130*/  UMOV UR4, 0x400 ;  /* 0x0000040000047882 */ /* 0x000fce0000000000 */
[----:B------:R-:W2:Y:S01]  /*0140*/  LDC.64 R8, c[0x0][0x388] ;  /* 0x0000e200ff087b82 */ /* 0x000ea20000000a00 */
[----:B-1----:R-:W-:Y:S01]  /*0150*/  ULEA UR4, UR5, UR4, 0x18 ;  /* 0x0000000405047291 */ /* 0x002fe2000f8ec0ff */
[----:B--2---:R-:W-:-:S08]  /*0160*/  IMAD R5, R8, 0x3, R7 ;  /* 0x0000000308057824 */ /* 0x004fd000078e0207 */
[----:B0-----:R-:W0:Y:S02]  /*0170*/  LDS.64 R2, [UR4] ;  /* 0x00000004ff027984 */ /* 0x001e240008000a00 */
[----:B0-----:R-:W-:-:S06]  /*0180*/  IMAD.WIDE.U32 R4, R5, 0x8, R2 ;  /* 0x0000000805047825 */ /* 0x001fcc00078e0002 */
[----:B------:R-:W2:Y:S01]  /*0190*/  LDG.E.64 R4, desc[UR6][R4.64] ;  /* 0x0000000604047981 */ /* 0x000ea2000c1e1b00 */
[----:B------:R-:W-:-:S04]  /*01a0*/  IMAD R7, R9, 0x3, R7 ;  /* 0x0000000309077824 */ /* 0x000fc800078e0207 */
[----:B------:R-:W-:-:S05]  /*01b0*/  IMAD.WIDE.U32 R2, R7, 0x8, R2 ;  /* 0x0000000807027825 */ /* 0x000fca00078e0002 */
[----:B--2---:R-:W-:Y:S01]  /*01c0*/  STG.E.64 desc[UR6][R2.64], R4 ;  /* 0x0000000402007986 */ /* 0x004fe2000c101b06 */
[----:B------:R-:W-:Y:S05]  /*01d0*/  EXIT ;  /* 0x000000000000794d */ /* 0x000fea0003800000 */
.L_x_114:
        /* <DEDUP_REMOVED lines=10> */
.L_x_272:


//--------------------- .text._Z22two_body_update_kernelIfEvPPT_ii --------------------------
	.section	.text._Z22two_body_update_kernelIfEvPPT_ii,"ax",@progbits
	.align	128
        .global         _Z22two_body_update_kernelIfEvPPT_ii
        .type           _Z22two_body_update_kernelIfEvPPT_ii,@function
        .size           _Z22two_body_update_kernelIfEvPPT_ii,(.L_x_273 - _Z22two_body_update_kernelIfEvPPT_ii)
        .other          _Z22two_body_update_kernelIfEvPPT_ii,@"STO_CUDA_ENTRY STV_DEFAULT"
_Z22two_body_update_kernelIfEvPPT_ii:
.text._Z22two_body_update_kernelIfEvPPT_ii:
        /* <DEDUP_REMOVED lines=15> */
.L_x_116:
[----:B------:R-:W-:Y:S05]  /*00f0*/  BSYNC.RECONVERGENT B0 ;  /* 0x0000000000007941 */ /* 0x000fea0003800200 */
.L_x_115:
        /* <DEDUP_REMOVED lines=9> */
[----:B------:R-:W2:Y:S01]  /*0190*/  LDG.E R5, desc[UR6][R4.64] ;  /* 0x0000000604057981 */ /* 0x000ea2000c1e1900 */
[----:B------:R-:W-:-:S04]  /*01a0*/  IMAD R7, R9, 0x3, R7 ;  /* 0x0000000309077824 */ /* 0x000fc800078e0207 */
[----:B------:R-:W-:-:S05]  /*01b0*/  IMAD.WIDE.U32 R2, R7, 0x4, R2 ;  /* 0x0000000407027825 */ /* 0x000fca00078e0002 */
[----:B--2---:R-:W-:Y:S01]  /*01c0*/  STG.E desc[UR6][R2.64], R5 ;  /* 0x0000000502007986 */ /* 0x004fe2000c101906 */
[----:B------:R-:W-:Y:S05]  /*01d0*/  EXIT ;  /* 0x000000000000794d */ /* 0x000fea0003800000 */
.L_x_117:
        /* <DEDUP_REMOVED lines=10> */
.L_x_273:


//--------------------- .text._Z21two_body_ratio_kernelIdLi128EEvPPT_iiiS1_iS1_iS0_S1_S1_S1_ --------------------------
	.section	.text._Z21two_body_ratio_kernelIdLi128EEvPPT_iiiS1_iS1_iS0_S1_S1_S1_,"ax",@progbits
	.align	128
        .global         _Z21two_body_ratio_kernelIdLi128EEvPPT_iiiS1_iS1_iS0_S1_S1_S1_
        .type           _Z21two_body_ratio_kernelIdLi128EEvPPT_iiiS1_iS1_iS0_S1_S1_S1_,@function
        .size           _Z21two_body_ratio_kernelIdLi128EEvPPT_iiiS1_iS1_iS0_S1_S1_S1_,(.L_x_259 - _Z21two_body_ratio_kernelIdLi128EEvPPT_iiiS1_iS1_iS0_S1_S1_S1_)
        .other          _Z21two_body_ratio_kernelIdLi128EEvPPT_iiiS1_iS1_iS0_S1_S1_S1_,@"STO_CUDA_ENTRY STV_DEFAULT"
_Z21two_body_ratio_kernelIdLi128EEvPPT_iiiS1_iS1_iS0_S1_S1_S1_:
.text._Z21two_body_ratio_kernelIdLi128EEvPPT_iiiS1_iS1_iS0_S1_S1_S1_:
        /* <DEDUP_REMOVED lines=20> */
[----:B------:R-:W-:-:S07]  /*0140*/  MOV R0, 0x160 ;  /* 0x0000016000007802 */ /* 0x000fce0000000f00 */
[----:B------:R-:W-:Y:S05]  /*0150*/  CALL.REL.NOINC `($__internal_10_$__cuda_sm20_div_rn_f64_full) ;  /* 0x0000001c00b07944 */ /* 0x000fea0003c00000 */
[----:B------:R-:W-:Y:S02]  /*0160*/  IMAD.MOV.U32 R2, RZ, RZ, R10 ;  /* 0x000000ffff027224 */ /* 0x000fe400078e000a */
[----:B------:R-:W-:-:S07]  /*0170*/  IMAD.MOV.U32 R3, RZ, RZ, R11 ;  /* 0x000000ffff037224 */ /* 0x000fce00078e000b */
.L_x_118:
[----:B------:R-:W0:Y:S01]  /*0180*/  MUFU.RCP64H R5, R3 ;  /* 0x0000000300057308 */ /* 0x000e220000001800 */
[----:B------:R-:W-:-:S05]  /*0190*/  VIADD R4, R3, 0x300402 ;  /* 0x0030040203047836 */ /* 0x000fca0000000000 */
        /* <DEDUP_REMOVED lines=12> */
[----:B------:R-:W-:Y:S05]  /*0260*/  CALL.REL.NOINC `($__internal_9_$__cuda_sm20_dblrcp_rn_slowpath_v3) ;  /* 0x0000001800c87944 */ /* 0x000fea0003c00000 */
.L_x_119:
        /* <DEDUP_REMOVED lines=14> */
.L_x_121:
[----:B------:R-:W-:Y:S05]  /*0350*/  BSYNC.RECONVERGENT B0 ;  /* 0x0000000000007941 */ /* 0x000fea0003800200 */
.L_x_120:
[----:B------:R-:W-:Y:S06]  /*0360*/  BAR.SYNC.DEFER_BLOCKING 0x0 ;  /* 0x0000000000007b1d */ /* 0x000fec0000010000 */
[----:B------:R-:W-:Y:S04]  /*0370*/  BSSY.RECONVERGENT B0, `(.L_x_122) ;  /* 0x000001b000007945 */ /* 0x000fe80003800200 */
[----:B------:R-:W-:Y:S05]  /*0380*/  @P1 BRA `(.L_x_123) ;  /* 0x0000000000641947 */ /* 0x000fea0003800000 */
[----:B------:R-:W1:Y:S01]  /*0390*/  S2R R0, SR_CTAID.X ;  /* 0x0000000000007919 */ /* 0x000e620000002500 */
[----:B0-----:R-:W0:Y:S01]  /*03a0*/  LDC.64 R4, c[0x0][0x398] ;  /* 0x0000e600ff047b82 */ /* 0x001e220000000a00 */
[----:B-1----:R-:W-:-:S07]  /*03b0*/  IMAD R7, R0, 0x3, R3 ;  /* 0x0000000300077824 */ /* 0x002fce00078e0203 */
[----:B------:R-:W1:Y:S01]  /*03c0*/  S2UR UR6, SR_CgaCtaId ;  /* 0x00000000000679c3 */ /* 0x000e620000008800 */
[----:B0-----:R-:W-:Y:S01]  /*03d0*/  IMAD.WIDE.U32 R4, R7, 0x8, R4 ;  /* 0x0000000807047825 */ /* 0x001fe200078e0004 */
[----:B------:R-:W-:-:S06]  /*03e0*/  UMOV UR5, 0x400 ;  /* 0x0000040000057882 */ /* 0x000fcc0000000000 */
[----:B------:R-:W0:Y:S01]  /*03f0*/  LDC R0, c[0x0][0x3a0] ;  /* 0x0000e800ff007b82 */ /* 0x000e220000000800 */
[----:B------:R-:W2:Y:S01]  /*0400*/  LDG.E.64 R4, desc[UR8][R4.64] ;  /* 0x0000000804047981 */ /* 0x000ea2000c1e1b00 */
[----:B------:R-:W-:-:S04]  /*0410*/  UIADD3 UR4, UPT, UPT, UR5, 0x8, URZ ;  /* 0x0000000805047890 */ /* 0x000fc8000fffe0ff */
[----:B-1----:R-:W-:Y:S02]  /*0420*/  ULEA UR4, UR6, UR4, 0x18 ;  /* 0x0000000406047291 */ /* 0x002fe4000f8ec0ff */
[----:B------:R-:W-:-:S04]  /*0430*/  ULEA UR7, UR6, UR5, 0x18 ;  /* 0x0000000506077291 */ /* 0x000fc8000f8ec0ff */
[----:B------:R-:W-:Y:S01]  /*0440*/  LEA R11, R3, UR4, 0x3 ;  /* 0x00000004030b7c11 */ /* 0x000fe2000f8e18ff */
[----:B0-----:R-:W-:Y:S02]  /*0450*/  IMAD R9, R0, 0x3, R3 ;  /* 0x0000000300097824 */ /* 0x001fe400078e0203 */
[----:B------:R-:W0:Y:S02]  /*0460*/  LDC R0, c[0x0][0x390] ;  /* 0x0000e400ff007b82 */ /* 0x000e240000000800 */
[----:B--2---:R-:W-:Y:S04]  /*0470*/  STS.64 [R11], R4 ;  /* 0x000000040b007388 */ /* 0x004fe80000000a00 */
[----:B------:R-:W1:Y:S02]  /*0480*/  LDS.64 R6, [UR7] ;  /* 0x00000007ff067984 */ /* 0x000e640008000a00 */
[----:B-1----:R-:W-:-:S06]  /*0490*/  IMAD.WIDE R8, R9, 0x8, R6 ;  /* 0x0000000809087825 */ /* 0x002fcc00078e0206 */
[----:B------:R-:W2:Y:S01]  /*04a0*/  LDG.E.64 R8, desc[UR8][R8.64] ;  /* 0x0000000808087981 */ /* 0x000ea2000c1e1b00 */
[----:B------:R-:W-:Y:S01]  /*04b0*/  UIADD3 UR4, UPT, UPT, UR5, 0x20, URZ ;  /* 0x0000002005047890 */ /* 0x000fe2000fffe0ff */
[----:B0-----:R-:W-:-:S03]  /*04c0*/  IMAD R15, R0, 0x3, R3 ;  /* 0x00000003000f7824 */ /* 0x001fc600078e0203 */
[----:B------:R-:W-:Y:S01]  /*04d0*/  ULEA UR4, UR6, UR4, 0x18 ;  /* 0x0000000406047291 */ /* 0x000fe2000f8ec0ff */
[----:B------:R-:W-:-:S05]  /*04e0*/  IMAD.WIDE R6, R15, 0x8, R6 ;  /* 0x000000080f067825 */ /* 0x000fca00078e0206 */
[----:B------:R-:W-:Y:S01]  /*04f0*/  LEA R13, R3, UR4, 0x3 ;  /* 0x00000004030d7c11 */ /* 0x000fe2000f8e18ff */
[----:B------:R1:W-:Y:S04]  /*0500*/  STG.E.64 desc[UR8][R6.64], R4 ;  /* 0x0000000406007986 */ /* 0x0003e8000c101b08 */
[----:B--2---:R1:W-:Y:S02]  /*0510*/  STS.64 [R13], R8 ;  /* 0x000000080d007388 */ /* 0x0043e40000000a00 */
.L_x_123:
[----:B------:R-:W-:Y:S05]  /*0520*/  BSYNC.RECONVERGENT B0 ;  /* 0x0000000000007941 */ /* 0x000fea0003800200 */
.L_x_122:
[----:B------:R-:W2:Y:S01]  /*0530*/  LDCU UR4, c[0x0][0x3b0] ;  /* 0x00007600ff0477ac */ /* 0x000ea20008000800 */
[----:B-1----:R-:W1:Y:S01]  /*0540*/  LDC.64 R6, c[0x0][0x3c0] ;  /* 0x0000f000ff067b82 */ /* 0x002e620000000a00 */
[----:B------:R-:W-:-:S07]  /*0550*/  ISETP.GT.U32.AND P1, PT, R3, 0x8, PT ;  /* 0x000000080300780c */ /* 0x000fce0003f24070 */
[----:B------:R-:W3:Y:S01]  /*0560*/  LDC.64 R8, c[0x0][0x3c8] ;  /* 0x0000f200ff087b82 */ /* 0x000ee20000000a00 */
[----:B--2---:R-:W-:-:S05]  /*0570*/  ISETP.GE.AND P0, PT, R3, UR4, PT ;  /* 0x0000000403007c0c */ /* 0x004fca000bf06270 */
[----:B-1----:R-:W-:-:S08]  /*0580*/  @!P1 IMAD.WIDE.U32 R6, R3, 0x8, R6 ;  /* 0x0000000803069825 */ /* 0x002fd000078e0006 */
[----:B0-----:R-:W0:Y:S01]  /*0590*/  @!P0 LDC.64 R4, c[0x0][0x3a8] ;  /* 0x0000ea00ff048b82 */ /* 0x001e220000000a00 */
[----:B------:R-:W2:Y:S01]  /*05a0*/  @!P1 LDG.E.64 R6, desc[UR8][R6.64] ;  /* 0x0000000806069981 */ /* 0x000ea2000c1e1b00 */
[----:B---3--:R-:W-:-:S06]  /*05b0*/  @!P1 IMAD.WIDE.U32 R8, R3, 0x8, R8 ;  /* 0x0000000803089825 */ /* 0x008fcc00078e0008 */
[----:B------:R-:W3:Y:S01]  /*05c0*/  @!P1 LDG.E.64 R8, desc[UR8][R8.64] ;  /* 0x0000000808089981 */ /* 0x000ee2000c1e1b00 */
[----:B0-----:R-:W-:-:S06]  /*05d0*/  @!P0 IMAD.WIDE.U32 R4, R3, 0x8, R4 ;  /* 0x0000000803048825 */ /* 0x001fcc00078e0004 */
[----:B------:R-:W4:Y:S01]  /*05e0*/  @!P0 LDG.E.64 R4, desc[UR8][R4.64] ;  /* 0x0000000804048981 */ /* 0x000f22000c1e1b00 */
[----:B------:R-:W0:Y:S01]  /*05f0*/  @!P0 S2R R11, SR_CgaCtaId ;  /* 0x00000000000b8919 */ /* 0x000e220000008800 */
[----:B------:R-:W1:Y:S01]  /*0600*/  @!P1 S2R R13, SR_CgaCtaId ;  /* 0x00000000000d9919 */ /* 0x000e620000008800 */
[----:B------:R-:W-:Y:S02]  /*0610*/  @!P0 MOV R0, 0x400 ;  /* 0x0000040000008802 */ /* 0x000fe40000000f00 */
[----:B------:R-:W-:-:S03]  /*0620*/  @!P1 MOV R10, 0x400 ;  /* 0x00000400000a9802 */ /* 0x000fc60000000f00 */
[----:B------:R-:W-:Y:S02]  /*0630*/  @!P0 VIADD R0, R0, 0x38 ;  /* 0x0000003800008836 */ /* 0x000fe40000000000 */
[C---:B------:R-:W-:Y:S02]  /*0640*/  @!P1 VIADD R2, R10.reuse, 0xd38 ;  /* 0x00000d380a029836 */ /* 0x040fe40000000000 */
[----:B------:R-:W-:Y:S01]  /*0650*/  @!P1 VIADD R10, R10, 0xd80 ;  /* 0x00000d800a0a9836 */ /* 0x000fe20000000000 */
[----:B0-----:R-:W-:Y:S02]  /*0660*/  @!P0 LEA R0, R11, R0, 0x18 ;  /* 0x000000000b008211 */ /* 0x001fe400078ec0ff */
[C---:B-1----:R-:W-:Y:S02]  /*0670*/  @!P1 LEA R2, R13.reuse, R2, 0x18 ;  /* 0x000000020d029211 */ /* 0x042fe400078ec0ff */
[----:B------:R-:W-:Y:S01]  /*0680*/  @!P1 LEA R10, R13, R10, 0x18 ;  /* 0x0000000a0d0a9211 */ /* 0x000fe200078ec0ff */
[----:B------:R-:W-:-:S02]  /*0690*/  @!P0 IMAD R11, R3, 0x8, R0 ;  /* 0x00000008030b8824 */ /* 0x000fc400078e0200 */
[C---:B------:R-:W-:Y:S02]  /*06a0*/  @!P1 IMAD R13, R3.reuse, 0x8, R2 ;  /* 0x00000008030d9824 */ /* 0x040fe400078e0202 */
[----:B------:R-:W-:Y:S01]  /*06b0*/  @!P1 IMAD R15, R3, 0x8, R10 ;  /* 0x00000008030f9824 */ /* 0x000fe200078e020a */
[----:B------:R-:W-:Y:S04]  /*06c0*/  BSSY.RECONVERGENT B1, `(.L_x_124) ;  /* 0x0000016000017945 */ /* 0x000fe80003800200 */
[----:B------:R-:W-:Y:S01]  /*06d0*/  BSSY.RELIABLE B0, `(.L_x_125) ;  /* 0x0000008000007945 */ /* 0x000fe20003800100 */
[----:B----4-:R0:W-:Y:S04]  /*06e0*/  @!P0 STS.64 [R11], R4 ;  /* 0x000000040b008388 */ /* 0x0101e80000000a00 */
[----:B--2---:R0:W-:Y:S04]  /*06f0*/  @!P1 STS.64 [R13], R6 ;  /* 0x000000060d009388 */ /* 0x0041e80000000a00 */
[----:B---3--:R0:W-:Y:S01]  /*0700*/  @!P1 STS.64 [R15], R8 ;  /* 0x000000080f009388 */ /* 0x0081e20000000a00 */
[----:B------:R-:W-:Y:S05]  /*0710*/  @!P1 BRA `(.L_x_126) ;  /* 0x00000000000c9947 */ /* 0x000fea0003800000 */
[----:B------:R-:W-:-:S13]  /*0720*/  ISETP.GT.U32.AND P0, PT, R3, 0xf, PT ;  /* 0x0000000f0300780c */ /* 0x000fda0003f04070 */
[----:B------:R-:W-:Y:S05]  /*0730*/  @P0 BREAK.RELIABLE B0 ;  /* 0x0000000000000942 */ /* 0x000fea0003800100 */
[----:B------:R-:W-:Y:S05]  /*0740*/  @P0 BRA `(.L_x_127) ;  /* 0x0000000000340947 */ /* 0x000fea0003800000 */
.L_x_126:
[----:B------:R-:W-:Y:S05]  /*0750*/  BSYNC.RELIABLE B0 ;  /* 0x0000000000007941 */ /* 0x000fea0003800100 */
.L_x_125:
        /* <DEDUP_REMOVED lines=10> */
[----:B------:R-:W-:-:S05]  /*0800*/  IADD3 R7, PT, PT, R7, UR4, R2 ;  /* 0x0000000407077c10 */ /* 0x000fca000fffe002 */
[----:B0-----:R1:W-:Y:S02]  /*0810*/  STS.64 [R7], R4 ;  /* 0x0000000407007388 */ /* 0x0013e40000000a00 */
.L_x_127:
[----:B------:R-:W-:Y:S05]  /*0820*/  BSYNC.RECONVERGENT B1 ;  /* 0x0000000000017941 */ /* 0x000fea0003800200 */
.L_x_124:
[----:B------:R-:W-:Y:S05]  /*0830*/  WARPSYNC.ALL ;  /* 0x0000000000007948 */ /* 0x000fea0003800000 */
[----:B01----:R-:W0:Y:S01]  /*0840*/  LDC.64 R6, c[0x0][0x388] ;  /* 0x0000e200ff067b82 */ /* 0x003e220000000a00 */
[----:B------:R-:W-:Y:S02]  /*0850*/  CS2R R34, SRZ ;  /* 0x0000000000227805 */ /* 0x000fe4000001ff00 */
[----:B0-----:R-:W-:-:S05]  /*0860*/  IADD3 R0, PT, PT, R7, 0x1, -R6 ;  /* 0x0000000107007810 */ /* 0x001fca0007ffe806 */
[----:B------:R-:W-:Y:S01]  /*0870*/  BAR.SYNC.DEFER_BLOCKING 0x0 ;  /* 0x0000000000007b1d */ /* 0x000fe20000010000 */
[----:B------:R-:W-:Y:S02]  /*0880*/  LOP3.LUT P0, RZ, R0, 0x7f, RZ, 0xc0, !PT ;  /* 0x0000007f00ff7812 */ /* 0x000fe4000780c0ff */
[----:B------:R-:W-:-:S04]  /*0890*/  SHF.R.S32.HI R5, RZ, 0x1f, R0 ;  /* 0x0000001fff057819 */ /* 0x000fc80000011400 */
[----:B------:R-:W-:-:S04]  /*08a0*/  LEA.HI R5, R5, R0, RZ, 0x7 ;  /* 0x0000000005057211 */ /* 0x000fc800078f38ff */
[----:B------:R-:W-:Y:S02]  /*08b0*/  SHF.R.S32.HI R0, RZ, 0x7, R5 ;  /* 0x00000007ff007819 */ /* 0x000fe40000011405 */
[----:B------:R-:W-:-:S03]  /*08c0*/  LEA.HI.SX32 R4, R5, 0x1, 0x19 ;  /* 0x0000000105047811 */ /* 0x000fc600078fcaff */
[----:B------:R-:W-:-:S05]  /*08d0*/  @!P0 IMAD.MOV R4, RZ, RZ, R0 ;  /* 0x000000ffff048224 */ /* 0x000fca00078e0200 */
[----:B------:R-:W-:-:S13]  /*08e0*/  ISETP.GE.AND P0, PT, R4, 0x1, PT ;  /* 0x000000010400780c */ /* 0x000fda0003f06270 */
[----:B------:R-:W-:Y:S05]  /*08f0*/  @!P0 BRA `(.L_x_128) ;  /* 0x0000001000348947 */ /* 0x000fea0003800000 */
[----:B------:R-:W0:Y:S01]  /*0900*/  LDCU UR4, c[0x0][0x3a0] ;  /* 0x00007400ff0477ac */ /* 0x000e220008000800 */
[C---:B------:R-:W-:Y:S01]  /*0910*/  IMAD.IADD R2, R3.reuse, 0x1, R6 ;  /* 0x0000000103027824 */ /* 0x040fe200078e0206 */
[----:B------:R-:W-:Y:S01]  /*0920*/  CS2R R34, SRZ ;  /* 0x0000000000227805 */ /* 0x000fe2000001ff00 */
[----:B------:R-:W-:Y:S01]  /*0930*/  IMAD R0, R6, 0x3, R3 ;  /* 0x0000000306007824 */ /* 0x000fe200078e0203 */
[----:B------:R-:W1:Y:S01]  /*0940*/  LDCU.64 UR12, c[0x0][0x3b8] ;  /* 0x00007700ff0c77ac */ /* 0x000e620008000a00 */
[----:B------:R-:W-:Y:S02]  /*0950*/  IMAD.MOV R4, RZ, RZ, -R4 ;  /* 0x000000ffff047224 */ /* 0x000fe400078e0a04 */
[----:B------:R-:W-:Y:S01]  /*0960*/  VIADD R5, R3, 0x80 ;  /* 0x0000008003057836 */ /* 0x000fe20000000000 */
[----:B------:R-:W2:Y:S01]  /*0970*/  LDCU UR11, c[0x0][0x38c] ;  /* 0x00007180ff0b77ac */ /* 0x000ea20008000800 */
[----:B------:R-:W3:Y:S01]  /*0980*/  LDCU.64 UR6, c[0x0][0x388] ;  /* 0x00007100ff0677ac */ /* 0x000ee20008000a00 */
[----:B0-----:R-:W-:-:S07]  /*0990*/  IADD3 R6, PT, PT, -R2, UR4, RZ ;  /* 0x0000000402067c10 */ /* 0x001fce000fffe1ff */
.L_x_139:
[----:B------:R-:W0:Y:S01]  /*09a0*/  S2R R19, SR_CgaCtaId ;  /* 0x0000000000137919 */ /* 0x000e220000008800 */
[----:B------:R-:W-:Y:S01]  /*09b0*/  MOV R18, 0x400 ;  /* 0x0000040000127802 */ /* 0x000fe20000000f00 */
[----:B---3--:R-:W-:Y:S01]  /*09c0*/  UIADD3 UR5, UPT, UPT, UR7, -UR6, URZ ;  /* 0x8000000607057290 */ /* 0x008fe2000fffe0ff */
[C---:B------:R-:W-:Y:S01]  /*09d0*/  VIADD R10, R5.reuse, 0xffffff80 ;  /* 0xffffff80050a7836 */ /* 0x040fe20000000000 */
[----:B------:R-:W-:Y:S01]  /*09e0*/  UMOV UR4, 0x3 ;  /* 0x0000000300047882 */ /* 0x000fe20000000000 */
[----:B------:R-:W-:Y:S01]  /*09f0*/  VIADD R11, R5, 0x80 ;  /* 0x00000080050b7836 */ /* 0x000fe20000000000 */
[----:B------:R-:W-:-:S06]  /*0a00*/  UIMAD UR4, UR5, UR4, 0x3 ;  /* 0x00000003050474a4 */ /* 0x000fcc000f8e0204 */
[----:B------:R-:W-:Y:S02]  /*0a10*/  ISETP.GE.AND P0, PT, R10, UR4, PT ;  /* 0x000000040a007c0c */ /* 0x000fe4000bf06270 */
[----:B------:R-:W-:Y:S02]  /*0a20*/  ISETP.GE.AND P1, PT, R5, UR4, PT ;  /* 0x0000000405007c0c */ /* 0x000fe4000bf26270 */
[----:B------:R-:W-:Y:S02]  /*0a30*/  ISETP.GE.AND P2, PT, R11, UR4, PT ;  /* 0x000000040b007c0c */ /* 0x000fe4000bf46270 */
[----:B0-----:R-:W-:-:S05]  /*0a40*/  LEA R7, R19, R18, 0x18 ;  /* 0x0000001213077211 */ /* 0x001fca00078ec0ff */
[----:B------:R-:W0:Y:S02]  /*0a50*/  LDS.64 R8, [R7] ;  /* 0x0000000007087984 */ /* 0x000e240000000a00 */
[----:B0-----:R-:W-:-:S05]  /*0a60*/  IMAD.WIDE R16, R0, 0x8, R8 ;  /* 0x0000000800107825 */ /* 0x001fca00078e0208 */
[----:B------:R-:W3:Y:S04]  /*0a70*/  @!P0 LDG.E.64 R12, desc[UR8][R16.64] ;  /* 0x00000008100c8981 */ /* 0x000ee8000c1e1b00 */
[----:B------:R-:W4:Y:S04]  /*0a80*/  @!P1 LDG.E.64 R14, desc[UR8][R16.64+0x400] ;  /* 0x00040008100e9981 */ /* 0x000f28000c1e1b00 */
[----:B------:R-:W5:Y:S01]  /*0a90*/  @!P2 LDG.E.64 R28, desc[UR8][R16.64+0x800] ;  /* 0x00080008101ca981 */ /* 0x000f62000c1e1b00 */
[----:B------:R-:W-:Y:S01]  /*0aa0*/  VIADD R8, R18, 0x138 ;  /* 0x0000013812087836 */ /* 0x000fe20000000000 */
[----:B------:R-:W-:Y:S04]  /*0ab0*/  BSSY.RECONVERGENT B1, `(.L_x_129) ;  /* 0x0000037000017945 */ /* 0x000fe80003800200 */
[----:B------:R-:W-:-:S05]  /*0ac0*/  LEA R8, R19, R8, 0x18 ;  /* 0x0000000813087211 */ /* 0x000fca00078ec0ff */
[----:B------:R-:W-:-:S04]  /*0ad0*/  IMAD R36, R3, 0x18, R8 ;  /* 0x0000001803247824 */ /* 0x000fc800078e0208 */
[----:B------:R-:W-:-:S05]  /*0ae0*/  IMAD R37, R3, -0x10, R36 ;  /* 0xfffffff003257824 */ /* 0x000fca00078e0224 */
[----:B---3--:R-:W-:Y:S04]  /*0af0*/  @!P0 STS.64 [R37], R12 ;  /* 0x0000000c25008388 */ /* 0x008fe80000000a00 */
[----:B----4-:R-:W-:Y:S04]  /*0b00*/  @!P1 STS.64 [R37+0x400], R14 ;  /* 0x0004000e25009388 */ /* 0x010fe80000000a00 */
[----:B-----5:R-:W-:Y:S01]  /*0b10*/  @!P2 STS.64 [R37+0x800], R28 ;  /* 0x0008001c2500a388 */ /* 0x020fe20000000a00 */
[----:B------:R-:W-:Y:S06]  /*0b20*/  BAR.SYNC.DEFER_BLOCKING 0x0 ;  /* 0x0000000000007b1d */ /* 0x000fec0000010000 */
[----:B------:R-:W-:Y:S04]  /*0b30*/  LDS.64 R24, [R36+0x8] ;  /* 0x0000080024187984 */ /* 0x000fe80000000a00 */
[----:B------:R-:W0:Y:S04]  /*0b40*/  LDS.128 R8, [R7+0x10] ;  /* 0x0000100007087984 */ /* 0x000e280000000c00 */
[----:B------:R-:W-:Y:S04]  /*0b50*/  LDS.64 R30, [R7+0x8] ;  /* 0x00000800071e7984 */ /* 0x000fe80000000a00 */
[----:B------:R-:W3:Y:S04]  /*0b60*/  LDS.64 R26, [R36] ;  /* 0x00000000241a7984 */ /* 0x000ee80000000a00 */
[----:B------:R-:W4:Y:S04]  /*0b70*/  LDS.64 R18, [R7+0xda0] ;  /* 0x000da00007127984 */ /* 0x000f280000000a00 */
[----:B------:R-:W5:Y:S04]  /*0b80*/  LDS.64 R22, [R36+0x10] ;  /* 0x0000100024167984 */ /* 0x000f680000000a00 */
[----:B------:R-:W1:Y:S04]  /*0b90*/  LDS.64 R20, [R7+0xd80] ;  /* 0x000d800007147984 */ /* 0x000e680000000a00 */
[----:B------:R-:W2:Y:S04]  /*0ba0*/  LDS.64 R16, [R7+0xdc0] ;  /* 0x000dc00007107984 */ /* 0x000ea80000000a00 */
[----:B------:R-:W-:Y:S04]  /*0bb0*/  LDS.64 R36, [R7+0xd38] ;  /* 0x000d380007247984 */ /* 0x000fe80000000a00 */
[----:B------:R-:W-:Y:S01]  /*0bc0*/  LDS.64 R28, [R7+0xd78] ;  /* 0x000d7800071c7984 */ /* 0x000fe20000000a00 */
[----:B0-----:R-:W-:-:S02]  /*0bd0*/  DADD R8, R8, -R24 ;  /* 0x0000000008087229 */ /* 0x001fc40000000818 */
[----:B---3--:R-:W-:Y:S01]  /*0be0*/  DADD R12, R30, -R26 ;  /* 0x000000001e0c7229 */ /* 0x008fe2000000081a */
[----:B------:R-:W0:Y:S05]  /*0bf0*/  LDS.64 R30, [R7+0xd58] ;  /* 0x000d5800071e7984 */ /* 0x000e2a0000000a00 */
[----:B----4-:R-:W-:Y:S02]  /*0c00*/  DMUL R8, R8, R18 ;  /* 0x0000001208087228 */ /* 0x010fe40000000000 */
[----:B-----5:R-:W-:-:S04]  /*0c10*/  DADD R10, -R22, R10 ;  /* 0x00000000160a7229 */ /* 0x020fc8000000010a */
[----:B------:R-:W3:Y:S01]  /*0c20*/  F2F.F32.F64 R41, R8 ;  /* 0x0000000800297310 */ /* 0x000ee20000301000 */
[----:B-1----:R-:W-:-:S03]  /*0c30*/  DMUL R12, R12, R20 ;  /* 0x000000140c0c7228 */ /* 0x002fc60000000000 */
[----:B--2---:R-:W-:-:S04]  /*0c40*/  DMUL R10, R10, R16 ;  /* 0x000000100a0a7228 */ /* 0x004fc80000000000 */
[----:B------:R-:W1:Y:S08]  /*0c50*/  F2F.F32.F64 R40, R12 ;  /* 0x0000000c00287310 */ /* 0x000e700000301000 */
[----:B---3--:R-:W2:Y:S08]  /*0c60*/  FRND R41, R41 ;  /* 0x0000002900297307 */ /* 0x008eb00000201000 */
[----:B------:R-:W3:Y:S08]  /*0c70*/  F2F.F32.F64 R42, R10 ;  /* 0x0000000a002a7310 */ /* 0x000ef00000301000 */
[----:B-1----:R-:W1:Y:S08]  /*0c80*/  FRND R40, R40 ;  /* 0x0000002800287307 */ /* 0x002e700000201000 */
[----:B--2---:R-:W2:Y:S08]  /*0c90*/  F2F.F64.F32 R38, R41 ;  /* 0x0000002900267310 */ /* 0x004eb00000201800 */
[----:B---3--:R-:W3:Y:S01]  /*0ca0*/  FRND R42, R42 ;  /* 0x0000002a002a7307 */ /* 0x008ee20000201000 */
[----:B--2---:R-:W-:-:S07]  /*0cb0*/  DADD R38, R8, -R38 ;  /* 0x0000000008267229 */ /* 0x004fce0000000826 */
[----:B-1----:R-:W1:Y:S01]  /*0cc0*/  F2F.F64.F32 R14, R40 ;  /* 0x00000028000e7310 */ /* 0x002e620000201800 */
[----:B0-----:R-:W-:-:S07]  /*0cd0*/  DMUL R38, R38, R30 ;  /* 0x0000001e26267228 */ /* 0x001fce0000000000 */
[----:B---3--:R-:W0:Y:S01]  /*0ce0*/  F2F.F64.F32 R8, R42 ;  /* 0x0000002a00087310 */ /* 0x008e220000201800 */
[----:B-1----:R-:W-:Y:S02]  /*0cf0*/  DADD R14, R12, -R14 ;  /* 0x000000000c0e7229 */ /* 0x002fe4000000080e */
[----:B------:R-:W-:Y:S02]  /*0d00*/  DMUL R38, R38, R38 ;  /* 0x0000002626267228 */ /* 0x000fe40000000000 */
[----:B0-----:R-:W-:-:S04]  /*0d10*/  DADD R8, R10, -R8 ;  /* 0x000000000a087229 */ /* 0x001fc80000000808 */
[----:B------:R-:W-:-:S04]  /*0d20*/  DMUL R14, R14, R36 ;  /* 0x000000240e0e7228 */ /* 0x000fc80000000000 */
[----:B------:R-:W-:-:S04]  /*0d30*/  DMUL R8, R8, R28 ;  /* 0x0000001c08087228 */ /* 0x000fc80000000000 */
        /* <DEDUP_REMOVED lines=8> */
[----:B-1----:R-:W-:Y:S05]  /*0dc0*/  CALL.REL.NOINC `($__internal_11_$__cuda_sm20_sqrt_rn_f32_slowpath) ;  /* 0x0000001800107944 */ /* 0x002fea0003c00000 */
[----:B------:R-:W-:Y:S05]  /*0dd0*/  BRA `(.L_x_131) ;  /* 0x0000000000107947 */ /* 0x000fea0003800000 */
.L_x_130:
[----:B-1----:R-:W-:Y:S01]  /*0de0*/  FMUL.FTZ R14, R7, R8 ;  /* 0x00000008070e7220 */ /* 0x002fe20000410000 */
[----:B------:R-:W-:-:S03]  /*0df0*/  FMUL.FTZ R8, R8, 0.5 ;  /* 0x3f00000008087820 */ /* 0x000fc60000410000 */
[----:B------:R-:W-:-:S04]  /*0e00*/  FFMA R7, -R14, R14, R7 ;  /* 0x0000000e0e077223 */ /* 0x000fc80000000107 */
[----:B------:R-:W-:-:S07]  /*0e10*/  FFMA R14, R7, R8, R14 ;  /* 0x00000008070e7223 */ /* 0x000fce000000000e */
.L_x_131:
[----:B------:R-:W-:Y:S05]  /*0e20*/  BSYNC.RECONVERGENT B1 ;  /* 0x0000000000017941 */ /* 0x000fea0003800200 */
.L_x_129:
[----:B------:R-:W0:Y:S01]  /*0e30*/  F2F.F64.F32 R14, R14 ;  /* 0x0000000e000e7310 */ /* 0x000e220000201800 */
[----:B------:R-:W-:Y:S01]  /*0e40*/  BSSY.RECONVERGENT B1, `(.L_x_132) ;  /* 0x000003d000017945 */ /* 0x000fe20003800200 */
[----:B------:R-:W-:Y:S01]  /*0e50*/  CS2R R38, SRZ ;  /* 0x0000000000267805 */ /* 0x000fe2000001ff00 */
[----:B0-----:R-:W-:-:S14]  /*0e60*/  DSETP.GT.AND P0, PT, R14, UR12, PT ;  /* 0x0000000c0e007e2a */ /* 0x001fdc000bf04000 */
[----:B------:R-:W-:Y:S05]  /*0e70*/  @P0 BRA `(.L_x_133) ;  /* 0x0000000000e40947 */ /* 0x000fea0003800000 */
[----:B------:R-:W0:Y:S01]  /*0e80*/  S2UR UR5, SR_CgaCtaId ;  /* 0x00000000000579c3 */ /* 0x000e220000008800 */
[----:B------:R-:W-:Y:S01]  /*0e90*/  DMUL R14, R14, R32 ;  /* 0x000000200e0e7228 */ /* 0x000fe20000000000 */
[----:B------:R-:W-:-:S05]  /*0ea0*/  UMOV UR4, 0x400 ;  /* 0x0000040000047882 */ /* 0x000fca0000000000 */
[----:B------:R-:W1:Y:S08]  /*0eb0*/  F2F.F32.F64 R7, R14 ;  /* 0x0000000e00077310 */ /* 0x000e700000301000 */
[----:B-1----:R-:W1:Y:S01]  /*0ec0*/  FRND.FLOOR R7, R7 ;  /* 0x0000000700077307 */ /* 0x002e620000205000 */
[----:B0-----:R-:W-:Y:S02]  /*0ed0*/  ULEA UR10, UR5, UR4, 0x18 ;  /* 0x00000004050a7291 */ /* 0x001fe4000f8ec0ff */
[----:B------:R-:W-:-:S04]  /*0ee0*/  UIADD3 UR4, UPT, UPT, UR4, 0x38, URZ ;  /* 0x0000003804047890 */ /* 0x000fc8000fffe0ff */
[----:B------:R-:W-:-:S03]  /*0ef0*/  ULEA UR4, UR5, UR4, 0x18 ;  /* 0x0000000405047291 */ /* 0x000fc6000f8ec0ff */
[----:B------:R-:W0:Y:S04]  /*0f00*/  LDS.64 R12, [UR10+0xdc8] ;  /* 0x000dc80aff0c7984 */ /* 0x000e280008000a00 */
[----:B------:R-:W2:Y:S01]  /*0f10*/  LDS.128 R8, [UR10+0xdd0] ;  /* 0x000dd00aff087984 */ /* 0x000ea20008000c00 */
[----:B-1----:R-:W1:Y:S02]  /*0f20*/  F2F.F64.F32 R40, R7 ;  /* 0x0000000700287310 */ /* 0x002e640000201800 */
[----:B-1----:R-:W-:-:S06]  /*0f30*/  DADD R38, R14, -R40 ;  /* 0x000000000e267229 */ /* 0x002fcc0000000828 */
[----:B------:R-:W1:Y:S02]  /*0f40*/  F2I.F64.TRUNC R7, R40 ;  /* 0x0000002800077311 */ /* 0x000e64000030d100 */
[----:B-1----:R-:W-:Y:S01]  /*0f50*/  LEA R7, R7, UR4, 0x3 ;  /* 0x0000000407077c11 */ /* 0x002fe2000f8e18ff */
[----:B0-----:R-:W-:-:S04]  /*0f60*/  DMUL R12, R38, R12 ;  /* 0x0000000c260c7228 */ /* 0x001fc80000000000 */
[----:B------:R-:W-:Y:S01]  /*0f70*/  LDS.64 R40, [R7+0x18] ;  /* 0x0000180007287984 */ /* 0x000fe20000000a00 */
[----:B--2---:R-:W-:-:S03]  /*0f80*/  DMUL R8, R38, R8 ;  /* 0x0000000826087228 */ /* 0x004fc60000000000 */
[----:B------:R-:W-:-:S05]  /*0f90*/  DMUL R12, R38, R12 ;  /* 0x0000000c260c7228 */ /* 0x000fca0000000000 */
[----:B------:R-:W-:-:S08]  /*0fa0*/  DMUL R8, R38, R8 ;  /* 0x0000000826087228 */ /* 0x000fd00000000000 */
[C---:B------:R-:W-:Y:S01]  /*0fb0*/  DFMA R8, R38.reuse, R12, R8 ;  /* 0x0000000c2608722b */ /* 0x040fe20000000008 */
[----:B------:R-:W0:Y:S07]  /*0fc0*/  LDS.128 R12, [UR10+0xdf0] ;  /* 0x000df00aff0c7984 */ /* 0x000e2e0008000c00 */
[C---:B------:R-:W-:Y:S02]  /*0fd0*/  DFMA R42, R38.reuse, R10, R8 ;  /* 0x0000000a262a722b */ /* 0x040fe40000000008 */
[----:B------:R-:W1:Y:S01]  /*0fe0*/  LDS.128 R8, [UR10+0xde0] ;  /* 0x000de00aff087984 */ /* 0x000e620008000c00 */
[----:B0-----:R-:W-:-:S02]  /*0ff0*/  DMUL R12, R38, R12 ;  /* 0x0000000c260c7228 */ /* 0x001fc40000000000 */
[----:B-1----:R-:W-:-:S06]  /*1000*/  DMUL R10, R38, R10 ;  /* 0x0000000a260a7228 */ /* 0x002fcc0000000000 */
[----:B------:R-:W-:Y:S02]  /*1010*/  DMUL R12, R38, R12 ;  /* 0x0000000c260c7228 */ /* 0x000fe40000000000 */
[----:B------:R-:W-:Y:S02]  /*1020*/  DADD R42, R42, R8 ;  /* 0x000000002a2a7229 */ /* 0x000fe40000000008 */
[----:B------:R-:W-:-:S08]  /*1030*/  DMUL R10, R38, R10 ;  /* 0x0000000a260a7228 */ /* 0x000fd00000000000 */
[C---:B------:R-:W-:Y:S02]  /*1040*/  DFMA R12, R38.reuse, R10, R12 ;  /* 0x0000000a260c722b */ /* 0x040fe4000000000c */
[----:B------:R-:W0:Y:S06]  /*1050*/  LDS.128 R8, [UR10+0xe00] ;  /* 0x000e000aff087984 */ /* 0x000e2c0008000c00 */
[----:B------:R-:W-:Y:S01]  /*1060*/  DFMA R12, R38, R14, R12 ;  /* 0x0000000e260c722b */ /* 0x000fe2000000000c */
[----:B------:R-:W1:Y:S07]  /*1070*/  LDS.64 R14, [R7+0x8] ;  /* 0x00000800070e7984 */ /* 0x000e6e0000000a00 */
[----:B0-----:R-:W-:-:S02]  /*1080*/  DADD R8, R12, R8 ;  /* 0x000000000c087229 */ /* 0x001fc40000000008 */
[----:B------:R-:W0:Y:S01]  /*1090*/  LDS.64 R12, [R7] ;  /* 0x00000000070c7984 */ /* 0x000e220000000a00 */
[----:B------:R-:W-:-:S05]  /*10a0*/  DMUL R10, R38, R10 ;  /* 0x0000000a260a7228 */ /* 0x000fca0000000000 */
[----:B-1----:R-:W-:-:S03]  /*10b0*/  DMUL R8, R14, R8 ;  /* 0x000000080e087228 */ /* 0x002fc60000000000 */
[----:B------:R-:W-:-:S05]  /*10c0*/  DMUL R10, R38, R10 ;  /* 0x0000000a260a7228 */ /* 0x000fca0000000000 */
[----:B0-----:R-:W-:Y:S01]  /*10d0*/  DFMA R42, R12, R42, R8 ;  /* 0x0000002a0c2a722b */ /* 0x001fe20000000008 */
[----:B------:R-:W0:Y:S02]  /*10e0*/  LDS.128 R12, [UR10+0xe10] ;  /* 0x000e100aff0c7984 */ /* 0x000e240008000c00 */
[----:B0-----:R-:W-:-:S08]  /*10f0*/  DMUL R12, R38, R12 ;  /* 0x0000000c260c7228 */ /* 0x001fd00000000000 */
[----:B------:R-:W-:-:S08]  /*1100*/  DMUL R12, R38, R12 ;  /* 0x0000000c260c7228 */ /* 0x000fd00000000000 */
[C---:B------:R-:W-:Y:S01]  /*1110*/  DFMA R12, R38.reuse, R10, R12 ;  /* 0x0000000a260c722b */ /* 0x040fe2000000000c */
[----:B------:R-:W0:Y:S07]  /*1120*/  LDS.128 R8, [UR10+0xe20] ;  /* 0x000e200aff087984 */ /* 0x000e2e0008000c00 */
[----:B------:R-:W-:Y:S01]  /*1130*/  DFMA R12, R38, R14, R12 ;  /* 0x0000000e260c722b */ /* 0x000fe2000000000c */
[----:B------:R-:W1:Y:S07]  /*1140*/  LDS.64 R14, [R7+0x10] ;  /* 0x00001000070e7984 */ /* 0x000e6e0000000a00 */
[----:B0-----:R-:W-:-:S02]  /*1150*/  DADD R8, R12, R8 ;  /* 0x000000000c087229 */ /* 0x001fc40000000008 */
[----:B------:R-:W-:-:S06]  /*1160*/  DMUL R10, R38, R10 ;  /* 0x0000000a260a7228 */ /* 0x000fcc0000000000 */
[----:B-1----:R-:W-:Y:S01]  /*1170*/  DFMA R42, R14, R8, R42 ;  /* 0x000000080e2a722b */ /* 0x002fe2000000002a */
[----:B------:R-:W0:Y:S01]  /*1180*/  LDS.128 R12, [UR10+0xe30] ;  /* 0x000e300aff0c7984 */ /* 0x000e220008000c00 */
[----:B------:R-:W-:-:S03]  /*1190*/  DMUL R10, R38, R10 ;  /* 0x0000000a260a7228 */ /* 0x000fc60000000000 */
[----:B------:R-:W1:Y:S01]  /*11a0*/  LDS.64 R8, [UR10+0xe40] ;  /* 0x000e400aff087984 */ /* 0x000e620008000a00 */
[----:B0-----:R-:W-:-:S08]  /*11b0*/  DMUL R12, R38, R12 ;  /* 0x0000000c260c7228 */ /* 0x001fd00000000000 */
[----:B------:R-:W-:-:S08]  /*11c0*/  DMUL R12, R38, R12 ;  /* 0x0000000c260c7228 */ /* 0x000fd00000000000 */
[----:B------:R-:W-:-:S08]  /*11d0*/  DFMA R10, R38, R10, R12 ;  /* 0x0000000a260a722b */ /* 0x000fd0000000000c */
[----:B------:R-:W-:-:S08]  /*11e0*/  DFMA R10, R38, R14, R10 ;  /* 0x0000000e260a722b */ /* 0x000fd0000000000a */
[----:B-1----:R-:W-:-:S08]  /*11f0*/  DADD R8, R10, R8 ;  /* 0x000000000a087229 */ /* 0x002fd00000000008 */
[----:B------:R-:W-:-:S11]  /*1200*/  DFMA R38, R40, R8, R42 ;  /* 0x000000082826722b */ /* 0x000fd6000000002a */
.L_x_133:
[----:B------:R-:W-:Y:S05]  /*1210*/  BSYNC.RECONVERGENT B1 ;  /* 0x0000000000017941 */ /* 0x000fea0003800200 */
.L_x_132:
[----:B------:R-:W0:Y:S01]  /*1220*/  S2UR UR5, SR_CgaCtaId ;  /* 0x00000000000579c3 */ /* 0x000e220000008800 */
[----:B------:R-:W-:Y:S01]  /*1230*/  UMOV UR4, 0x400 ;  /* 0x0000040000047882 */ /* 0x000fe20000000000 */
[----:B------:R-:W-:Y:S01]  /*1240*/  BSSY.RECONVERGENT B1, `(.L_x_134) ;  /* 0x0000029000017945 */ /* 0x000fe20003800200 */
[----:B0-----:R-:W-:-:S09]  /*1250*/  ULEA UR4, UR5, UR4, 0x18 ;  /* 0x0000000405047291 */ /* 0x001fd2000f8ec0ff */
[----:B------:R-:W0:Y:S04]  /*1260*/  LDS.128 R8, [UR4+0x20] ;  /* 0x00002004ff087984 */ /* 0x000e280008000c00 */
[----:B------:R-:W1:Y:S01]  /*1270*/  LDS.64 R12, [UR4+0x30] ;  /* 0x00003004ff0c7984 */ /* 0x000e620008000a00 */
[----:B0-----:R-:W-:Y:S02]  /*1280*/  DADD R10, -R24, R10 ;  /* 0x00000000180a7229 */ /* 0x001fe4000000010a */
[----:B------:R-:W-:Y:S02]  /*1290*/  DADD R8, -R26, R8 ;  /* 0x000000001a087229 */ /* 0x000fe40000000108 */
[----:B-1----:R-:W-:-:S04]  /*12a0*/  DADD R12, -R22, R12 ;  /* 0x00000000160c7229 */ /* 0x002fc8000000010c */
[----:B------:R-:W-:Y:S02]  /*12b0*/  DMUL R18, R18, R10 ;  /* 0x0000000a12127228 */ /* 0x000fe40000000000 */
[----:B------:R-:W-:Y:S02]  /*12c0*/  DMUL R20, R20, R8 ;  /* 0x0000000814147228 */ /* 0x000fe40000000000 */
[----:B------:R-:W-:Y:S02]  /*12d0*/  DMUL R16, R16, R12 ;  /* 0x0000000c10107228 */ /* 0x000fe40000000000 */
[----:B------:R-:W0:Y:S08]  /*12e0*/  F2F.F32.F64 R14, R18 ;  /* 0x00000012000e7310 */ /* 0x000e300000301000 */
[----:B------:R-:W1:Y:S08]  /*12f0*/  F2F.F32.F64 R7, R20 ;  /* 0x0000001400077310 */ /* 0x000e700000301000 */
[----:B0-----:R-:W0:Y:S08]  /*1300*/  FRND R14, R14 ;  /* 0x0000000e000e7307 */ /* 0x001e300000201000 */
[----:B------:R-:W2:Y:S08]  /*1310*/  F2F.F32.F64 R15, R16 ;  /* 0x00000010000f7310 */ /* 0x000eb00000301000 */
[----:B-1----:R-:W1:Y:S08]  /*1320*/  FRND R7, R7 ;  /* 0x0000000700077307 */ /* 0x002e700000201000 */
[----:B0-----:R-:W0:Y:S08]  /*1330*/  F2F.F64.F32 R10, R14 ;  /* 0x0000000e000a7310 */ /* 0x001e300000201800 */
[----:B--2---:R-:W2:Y:S01]  /*1340*/  FRND R15, R15 ;  /* 0x0000000f000f7307 */ /* 0x004ea20000201000 */
[----:B0-----:R-:W-:-:S07]  /*1350*/  DADD R10, R18, -R10 ;  /* 0x00000000120a7229 */ /* 0x001fce000000080a */
[----:B-1----:R-:W0:Y:S01]  /*1360*/  F2F.F64.F32 R8, R7 ;  /* 0x0000000700087310 */ /* 0x002e220000201800 */
[----:B------:R-:W-:-:S07]  /*1370*/  DMUL R10, R30, R10 ;  /* 0x0000000a1e0a7228 */ /* 0x000fce0000000000 */
[----:B--2---:R-:W1:Y:S01]  /*1380*/  F2F.F64.F32 R12, R15 ;  /* 0x0000000f000c7310 */ /* 0x004e620000201800 */
[----:B0-----:R-:W-:Y:S02]  /*1390*/  DADD R8, R20, -R8 ;  /* 0x0000000014087229 */ /* 0x001fe40000000808 */
[----:B------:R-:W-:Y:S02]  /*13a0*/  DMUL R10, R10, R10 ;  /* 0x0000000a0a0a7228 */ /* 0x000fe40000000000 */
[----:B-1----:R-:W-:-:S04]  /*13b0*/  DADD R12, R16, -R12 ;  /* 0x00000000100c7229 */ /* 0x002fc8000000080c */
        /* <DEDUP_REMOVED lines=11> */
[----:B------:R-:W-:Y:S01]  /*1470*/  IMAD.MOV.U32 R16, RZ, RZ, R14 ;  /* 0x000000ffff107224 */ /* 0x000fe200078e000e */
[----:B------:R-:W-:Y:S06]  /*1480*/  BRA `(.L_x_136) ;  /* 0x0000000000107947 */ /* 0x000fec0003800000 */
.L_x_135:
[----:B-1----:R-:W-:Y:S01]  /*1490*/  FMUL.FTZ R16, R7, R8 ;  /* 0x0000000807107220 */ /* 0x002fe20000410000 */
[----:B------:R-:W-:-:S03]  /*14a0*/  FMUL.FTZ R8, R8, 0.5 ;  /* 0x3f00000008087820 */ /* 0x000fc60000410000 */
[----:B------:R-:W-:-:S04]  /*14b0*/  FFMA R7, -R16, R16, R7 ;  /* 0x0000001010077223 */ /* 0x000fc80000000107 */
[----:B------:R-:W-:-:S07]  /*14c0*/  FFMA R16, R7, R8, R16 ;  /* 0x0000000807107223 */ /* 0x000fce0000000010 */
.L_x_136:
[----:B------:R-:W-:Y:S05]  /*14d0*/  BSYNC.RECONVERGENT B1 ;  /* 0x0000000000017941 */ /* 0x000fea0003800200 */
.L_x_134:
        /* <DEDUP_REMOVED lines=15> */
[----:B-1----:R-:W1:Y:S03]  /*15d0*/  F2F.F64.F32 R42, R7 ;  /* 0x00000007002a7310 */ /* 0x002e660000201800 */
[----:B------:R-:W3:Y:S04]  /*15e0*/  LDS.128 R8, [UR10+0xde0] ;  /* 0x000de00aff087984 */ /* 0x000ee80008000c00 */
[----:B------:R-:W4:Y:S04]  /*15f0*/  LDS.128 R12, [UR10+0xdf0] ;  /* 0x000df00aff0c7984 */ /* 0x000f280008000c00 */
[----:B------:R-:W5:Y:S01]  /*1600*/  LDS.128 R20, [UR10+0xe10] ;  /* 0x000e100aff147984 */ /* 0x000f620008000c00 */
[----:B-1----:R-:W-:Y:S01]  /*1610*/  DADD R36, R16, -R42 ;  /* 0x0000000010247229 */ /* 0x002fe2000000082a */
[----:B------:R-:W1:Y:S02]  /*1620*/  F2I.F64.TRUNC R7, R42 ;  /* 0x0000002a00077311 */ /* 0x000e64000030d100 */
[----:B------:R-:W5:Y:S01]  /*1630*/  LDS.128 R16, [UR10+0xe00] ;  /* 0x000e000aff107984 */ /* 0x000f620008000c00 */
[----:B-1----:R-:W-:-:S04]  /*1640*/  LEA R7, R7, UR4, 0x3 ;  /* 0x0000000407077c11 */ /* 0x002fc8000f8e18ff */
[C---:B0-----:R-:W-:Y:S01]  /*1650*/  DMUL R28, R36.reuse, R28 ;  /* 0x0000001c241c7228 */ /* 0x041fe20000000000 */
[----:B------:R-:W-:Y:S01]  /*1660*/  LDS.64 R42, [R7+0x18] ;  /* 0x00001800072a7984 */ /* 0x000fe20000000a00 */
[----:B--2---:R-:W-:-:S06]  /*1670*/  DMUL R24, R36, R24 ;  /* 0x0000001824187228 */ /* 0x004fcc0000000000 */
[C---:B------:R-:W-:Y:S02]  /*1680*/  DMUL R28, R36.reuse, R28 ;  /* 0x0000001c241c7228 */ /* 0x040fe40000000000 */
[C---:B---3--:R-:W-:Y:S02]  /*1690*/  DMUL R40, R36.reuse, R10 ;  /* 0x0000000a24287228 */ /* 0x048fe40000000000 */
[C---:B------:R-:W-:Y:S02]  /*16a0*/  DMUL R24, R36.reuse, R24 ;  /* 0x0000001824187228 */ /* 0x040fe40000000000 */
[C---:B----4-:R-:W-:Y:S02]  /*16b0*/  DMUL R10, R36.reuse, R12 ;  /* 0x0000000c240a7228 */ /* 0x050fe40000000000 */
[C---:B-----5:R-:W-:Y:S02]  /*16c0*/  DMUL R20, R36.reuse, R20 ;  /* 0x0000001424147228 */ /* 0x060fe40000000000 */
[----:B------:R-:W-:-:S02]  /*16d0*/  DMUL R40, R36, R40 ;  /* 0x0000002824287228 */ /* 0x000fc40000000000 */
[C---:B------:R-:W-:Y:S01]  /*16e0*/  DFMA R24, R36.reuse, R28, R24 ;  /* 0x0000001c2418722b */ /* 0x040fe20000000018 */
[----:B------:R-:W0:Y:S01]  /*16f0*/  LDS.128 R28, [UR10+0xe30] ;  /* 0x000e300aff1c7984 */ /* 0x000e220008000c00 */
[C---:B------:R-:W-:Y:S02]  /*1700*/  DMUL R10, R36.reuse, R10 ;  /* 0x0000000a240a7228 */ /* 0x040fe40000000000 */
[C---:B------:R-:W-:Y:S02]  /*1710*/  DMUL R18, R36.reuse, R18 ;  /* 0x0000001224127228 */ /* 0x040fe40000000000 */
[C---:B------:R-:W-:Y:S02]  /*1720*/  DMUL R20, R36.reuse, R20 ;  /* 0x0000001424147228 */ /* 0x040fe40000000000 */
[C---:B------:R-:W-:Y:S02]  /*1730*/  DFMA R12, R36.reuse, R26, R24 ;  /* 0x0000001a240c722b */ /* 0x040fe40000000018 */
[----:B------:R-:W1:Y:S01]  /*1740*/  LDS.128 R24, [UR10+0xe20] ;  /* 0x000e200aff187984 */ /* 0x000e620008000c00 */
[----:B------:R-:W-:-:S02]  /*1750*/  DFMA R10, R36, R40, R10 ;  /* 0x00000028240a722b */ /* 0x000fc4000000000a */
[----:B------:R-:W-:Y:S01]  /*1760*/  DMUL R18, R36, R18 ;  /* 0x0000001224127228 */ /* 0x000fe20000000000 */
[----:B------:R-:W2:Y:S02]  /*1770*/  LDS.64 R40, [R7+0x8] ;  /* 0x0000080007287984 */ /* 0x000ea40000000a00 */
[----:B------:R-:W-:-:S03]  /*1780*/  DADD R8, R12, R8 ;  /* 0x000000000c087229 */ /* 0x000fc60000000008 */
[C---:B------:R-:W-:Y:S01]  /*1790*/  DFMA R10, R36.reuse, R14, R10 ;  /* 0x0000000e240a722b */ /* 0x040fe2000000000a */
[----:B------:R-:W3:Y:S01]  /*17a0*/  LDS.64 R14, [R7] ;  /* 0x00000000070e7984 */ /* 0x000ee20000000a00 */
[----:B------:R-:W-:-:S03]  /*17b0*/  DFMA R18, R36, R18, R20 ;  /* 0x000000122412722b */ /* 0x000fc60000000014 */
[----:B------:R-:W4:Y:S03]  /*17c0*/  LDS.64 R20, [R7+0x10] ;  /* 0x0000100007147984 */ /* 0x000f260000000a00 */
[----:B------:R-:W-:Y:S01]  /*17d0*/  DADD R10, R10, R16 ;  /* 0x000000000a0a7229 */ /* 0x000fe20000000010 */
[----:B------:R-:W5:Y:S01]  /*17e0*/  LDS.64 R16, [UR10+0xe40] ;  /* 0x000e400aff107984 */ /* 0x000f620008000a00 */
[C---:B------:R-:W-:Y:S02]  /*17f0*/  DFMA R18, R36.reuse, R22, R18 ;  /* 0x000000162412722b */ /* 0x040fe40000000012 */
[----:B0-----:R-:W-:-:S08]  /*1800*/  DMUL R28, R36, R28 ;  /* 0x0000001c241c7228 */ /* 0x001fd00000000000 */
[C---:B------:R-:W-:Y:S02]  /*1810*/  DMUL R28, R36.reuse, R28 ;  /* 0x0000001c241c7228 */ /* 0x040fe40000000000 */
[----:B-1----:R-:W-:Y:S02]  /*1820*/  DMUL R26, R36, R26 ;  /* 0x0000001a241a7228 */ /* 0x002fe40000000000 */
[----:B------:R-:W-:Y:S02]  /*1830*/  DADD R18, R18, R24 ;  /* 0x0000000012127229 */ /* 0x000fe40000000018 */
[----:B--2---:R-:W-:-:S04]  /*1840*/  DMUL R10, R40, R10 ;  /* 0x0000000a280a7228 */ /* 0x004fc80000000000 */
[----:B------:R-:W-:-:S04]  /*1850*/  DMUL R26, R36, R26 ;  /* 0x0000001a241a7228 */ /* 0x000fc80000000000 */
[----:B---3--:R-:W-:-:S04]  /*1860*/  DFMA R8, R14, R8, R10 ;  /* 0x000000080e08722b */ /* 0x008fc8000000000a */
[----:B------:R-:W-:-:S04]  /*1870*/  DFMA R26, R36, R26, R28 ;  /* 0x0000001a241a722b */ /* 0x000fc8000000001c */
[----:B----4-:R-:W-:-:S04]  /*1880*/  DFMA R8, R20, R18, R8 ;  /* 0x000000121408722b */ /* 0x010fc80000000008 */
[----:B------:R-:W-:-:S08]  /*1890*/  DFMA R26, R36, R30, R26 ;  /* 0x0000001e241a722b */ /* 0x000fd0000000001a */
[----:B-----5:R-:W-:-:S08]  /*18a0*/  DADD R16, R26, R16 ;  /* 0x000000001a107229 */ /* 0x020fd00000000010 */
[----:B------:R-:W-:-:S11]  /*18b0*/  DFMA R42, R42, R16, R8 ;  /* 0x000000102a2a722b */ /* 0x000fd60000000008 */
.L_x_138:
[----:B------:R-:W-:Y:S05]  /*18c0*/  BSYNC.RECONVERGENT B1 ;  /* 0x0000000000017941 */ /* 0x000fea0003800200 */
.L_x_137:
[----:B------:R-:W-:Y:S01]  /*18d0*/  DADD R38, -R42, R38 ;  /* 0x000000002a267229 */ /* 0x000fe20000000126 */
[----:B------:R-:W-:Y:S01]  /*18e0*/  UIADD3 UR4, UPT, UPT, UR11, 0x1, URZ ;  /* 0x000000010b047890 */ /* 0x000fe2000fffe0ff */
[----:B------:R-:W-:Y:S01]  /*18f0*/  VIADD R4, R4, 0x1 ;  /* 0x0000000104047836 */ /* 0x000fe20000000000 */
[----:B------:R-:W-:Y:S01]  /*1900*/  ISETP.NE.AND P0, PT, R6, RZ, PT ;  /* 0x000000ff0600720c */ /* 0x000fe20003f05270 */
[----:B------:R-:W-:Y:S02]  /*1910*/  VIADD R5, R5, 0x180 ;  /* 0x0000018005057836 */ /* 0x000fe40000000000 */
[----:B------:R-:W-:Y:S01]  /*1920*/  VIADD R0, R0, 0x180 ;  /* 0x0000018000007836 */ /* 0x000fe20000000000 */
[----:B------:R-:W-:Y:S01]  /*1930*/  ISETP.GE.AND P1, PT, R2, UR4, PT ;  /* 0x0000000402007c0c */ /* 0x000fe2000bf26270 */
[----:B------:R-:W-:Y:S01]  /*1940*/  DADD R38, R38, R34 ;  /* 0x0000000026267229 */ /* 0x000fe20000000022 */
[----:B------:R-:W-:Y:S02]  /*1950*/  VIADD R6, R6, 0xffffff80 ;  /* 0xffffff8006067836 */ /* 0x000fe40000000000 */
[----:B------:R-:W-:-:S07]  /*1960*/  VIADD R2, R2, 0x80 ;  /* 0x0000008002027836 */ /* 0x000fce0000000000 */
[-C--:B------:R-:W-:Y:S02]  /*1970*/  FSEL R7, R38, R34.reuse, !P1 ;  /* 0x0000002226077208 */ /* 0x080fe40004800000 */
[-C--:B------:R-:W-:Y:S02]  /*1980*/  FSEL R39, R39, R35.reuse, !P1 ;  /* 0x0000002327277208 */ /* 0x080fe40004800000 */
[----:B------:R-:W-:Y:S02]  /*1990*/  ISETP.NE.AND P1, PT, R4, RZ, PT ;  /* 0x000000ff0400720c */ /* 0x000fe40003f25270 */
[----:B------:R-:W-:Y:S02]  /*19a0*/  FSEL R34, R7, R34, P0 ;  /* 0x0000002207227208 */ /* 0x000fe40000000000 */
[----:B------:R-:W-:-:S09]  /*19b0*/  FSEL R35, R39, R35, P0 ;  /* 0x0000002327237208 */ /* 0x000fd20000000000 */
[----:B------:R-:W-:Y:S05]  /*19c0*/  @P1 BRA `(.L_x_139) ;  /* 0xffffffec00f41947 */ /* 0x000fea000383ffff */
.L_x_128:
[----:B------:R-:W0:Y:S01]  /*19d0*/  S2R R0, SR_CgaCtaId ;  /* 0x0000000000007919 */ /* 0x000e220000008800 */
[----:B------:R-:W-:Y:S02]  /*19e0*/  MOV R5, 0x400 ;  /* 0x0000040000057802 */ /* 0x000fe40000000f00 */
[C---:B------:R-:W-:Y:S02]  /*19f0*/  ISETP.GT.U32.AND P0, PT, R3.reuse, 0x3f, PT ;  /* 0x0000003f0300780c */ /* 0x040fe40003f04070 */
[----:B------:R-:W-:Y:S01]  /*1a00*/  ISETP.GT.U32.AND P1, PT, R3, 0x1f, PT ;  /* 0x0000001f0300780c */ /* 0x000fe20003f24070 */
[----:B------:R-:W-:Y:S01]  /*1a10*/  VIADD R7, R5, 0xe48 ;  /* 0x00000e4805077836 */ /* 0x000fe20000000000 */
[----:B------:R-:W-:-:S04]  /*1a20*/  ISETP.GT.U32.AND P2, PT, R3, 0xf, PT ;  /* 0x0000000f0300780c */ /* 0x000fc80003f44070 */
[----:B0-----:R-:W-:-:S05]  /*1a30*/  LEA R2, R0, R7, 0x18 ;  /* 0x0000000700027211 */ /* 0x001fca00078ec0ff */
[----:B------:R-:W-:-:S05]  /*1a40*/  IMAD R7, R3, 0x8, R2 ;  /* 0x0000000803077824 */ /* 0x000fca00078e0202 */
[----:B------:R-:W-:Y:S01]  /*1a50*/  STS.64 [R7], R34 ;  /* 0x0000002207007388 */ /* 0x000fe20000000a00 */
[----:B------:R-:W-:Y:S06]  /*1a60*/  BAR.SYNC.DEFER_BLOCKING 0x0 ;  /* 0x0000000000007b1d */ /* 0x000fec0000010000 */
[----:B------:R-:W-:Y:S04]  /*1a70*/  @!P0 LDS.64 R8, [R7+0x200] ;  /* 0x0002000007088984 */ /* 0x000fe80000000a00 */
[----:B------:R-:W0:Y:S02]  /*1a80*/  @!P0 LDS.64 R10, [R7] ;  /* 0x00000000070a8984 */ /* 0x000e240000000a00 */
[----:B0-----:R-:W-:-:S07]  /*1a90*/  @!P0 DADD R8, R8, R10 ;  /* 0x0000000008088229 */ /* 0x001fce000000000a */
[----:B------:R-:W-:Y:S01]  /*1aa0*/  @!P0 STS.64 [R7], R8 ;  /* 0x0000000807008388 */ /* 0x000fe20000000a00 */
[----:B------:R-:W-:Y:S01]  /*1ab0*/  BAR.SYNC.DEFER_BLOCKING 0x0 ;  /* 0x0000000000007b1d */ /* 0x000fe20000010000 */
[----:B------:R-:W-:-:S05]  /*1ac0*/  ISETP.GT.U32.AND P0, PT, R3, 0x7, PT ;  /* 0x000000070300780c */ /* 0x000fca0003f04070 */
        /* <DEDUP_REMOVED lines=22> */
[----:B------:R-:W-:-:S13]  /*1c30*/  ISETP.NE.AND P1, PT, R3, RZ, PT ;  /* 0x000000ff0300720c */ /* 0x000fda0003f25270 */
[----:B------:R-:W-:Y:S01]  /*1c40*/  @!P1 LEA R4, R0, R5, 0x18 ;  /* 0x0000000500049211 */ /* 0x000fe200078ec0ff */
        /* <DEDUP_REMOVED lines=8> */
[----:B------:R0:W-:Y:S01]  /*1cd0*/  @!P1 STS.64 [R7], R2 ;  /* 0x0000000207009388 */ /* 0x0001e20000000a00 */
[----:B------:R-:W-:Y:S06]  /*1ce0*/  BAR.SYNC.DEFER_BLOCKING 0x0 ;  /* 0x0000000000007b1d */ /* 0x000fec0000010000 */
[----:B------:R-:W-:Y:S05]  /*1cf0*/  @P1 EXIT ;  /* 0x000000000000194d */ /* 0x000fea0003800000 */
[----:B0-----:R-:W0:Y:S01]  /*1d00*/  S2R R3, SR_CTAID.X ;  /* 0x0000000000037919 */ /* 0x001e220000002500 */
[----:B------:R-:W0:Y:S02]  /*1d10*/  LDC.64 R6, c[0x0][0x3d0] ;  /* 0x0000f400ff067b82 */ /* 0x000e240000000a00 */
[----:B0-----:R-:W-:-:S05]  /*1d20*/  IMAD.WIDE.U32 R6, R3, 0x8, R6 ;  /* 0x0000000803067825 */ /* 0x001fca00078e0006 */
[----:B------:R-:W2:Y:S01]  /*1d30*/  LDG.E.64 R8, desc[UR8][R6.64] ;  /* 0x0000000806087981 */ /* 0x000ea2000c1e1b00 */
[----:B------:R-:W-:-:S05]  /*1d40*/  LEA R0, R0, R5, 0x18 ;  /* 0x0000000500007211 */ /* 0x000fca00078ec0ff */
[----:B------:R-:W2:Y:S02]  /*1d50*/  LDS.64 R2, [R0+0xe48] ;  /* 0x000e480000027984 */ /* 0x000ea40000000a00 */
[----:B--2---:R-:W-:-:S07]  /*1d60*/  DADD R2, R2, R8 ;  /* 0x0000000002027229 */ /* 0x004fce0000000008 */
[----:B------:R-:W-:Y:S01]  /*1d70*/  STG.E.64 desc[UR8][R6.64], R2 ;  /* 0x0000000206007986 */ /* 0x000fe2000c101b08 */
[----:B------:R-:W-:Y:S05]  /*1d80*/  EXIT ;  /* 0x000000000000794d */ /* 0x000fea0003800000 */
        .weak           $__internal_9_$__cuda_sm20_dblrcp_rn_slowpath_v3
        .type           $__internal_9_$__cuda_sm20_dblrcp_rn_slowpath_v3,@function
        .size           $__internal_9_$__cuda_sm20_dblrcp_rn_slowpath_v3,($__internal_10_$__cuda_sm20_div_rn_f64_full - $__internal_9_$__cuda_sm20_dblrcp_rn_slowpath_v3)
$__internal_9_$__cuda_sm20_dblrcp_rn_slowpath_v3:
[----:B------:R-:W-:-:S14]  /*1d90*/  DSETP.GTU.AND P0, PT, |R8|, +INF , PT ;  /* 0x7ff000000800742a */ /* 0x000fdc0003f0c200 */
[----:B------:R-:W-:Y:S05]  /*1da0*/  @P0 BRA `(.L_x_140) ;  /* 0x0000000000800947 */ /* 0x000fea0003800000 */
[----:B------:R-:W-:-:S05]  /*1db0*/  LOP3.LUT R4, R9, 0x7fffffff, RZ, 0xc0, !PT ;  /* 0x7fffffff09047812 */ /* 0x000fca00078ec0ff */
[----:B------:R-:W-:-:S05]  /*1dc0*/  VIADD R2, R4, 0xffffffff ;  /* 0xffffffff04027836 */ /* 0x000fca0000000000 */
        /* <DEDUP_REMOVED lines=20> */
.L_x_142:
[----:B------:R-:W-:Y:S01]  /*1f10*/  DMUL R4, R8, 8.11296384146066816958e+31 ;  /* 0x4690000008047828 */ /* 0x000fe20000000000 */
[----:B------:R-:W-:-:S05]  /*1f20*/  IMAD.MOV.U32 R2, RZ, RZ, R7 ;  /* 0x000000ffff027224 */ /* 0x000fca00078e0007 */
        /* <DEDUP_REMOVED lines=8> */
.L_x_140:
[----:B------:R-:W-:Y:S01]  /*1fb0*/  LOP3.LUT R3, R9, 0x80000, RZ, 0xfc, !PT ;  /* 0x0008000009037812 */ /* 0x000fe200078efcff */
[----:B------:R-:W-:-:S07]  /*1fc0*/  IMAD.MOV.U32 R2, RZ, RZ, R8 ;  /* 0x000000ffff027224 */ /* 0x000fce00078e0008 */
.L_x_141:
[----:B------:R-:W-:Y:S02]  /*1fd0*/  IMAD.MOV.U32 R32, RZ, RZ, R2 ;  /* 0x000000ffff207224 */ /* 0x000fe400078e0002 */
[----:B------:R-:W-:Y:S02]  /*1fe0*/  IMAD.MOV.U32 R33, RZ, RZ, R3 ;  /* 0x000000ffff217224 */ /* 0x000fe400078e0003 */
[----:B------:R-:W-:Y:S02]  /*1ff0*/  IMAD.MOV.U32 R2, RZ, RZ, R0 ;  /* 0x000000ffff027224 */ /* 0x000fe400078e0000 */
[----:B------:R-:W-:-:S04]  /*2000*/  IMAD.MOV.U32 R3, RZ, RZ, 0x0 ;  /* 0x00000000ff037424 */ /* 0x000fc800078e00ff */
[----:B------:R-:W-:Y:S05]  /*2010*/  RET.REL.NODEC R2 `(_Z21two_body_ratio_kernelIdLi128EEvPPT_iiiS1_iS1_iS0_S1_S1_S1_) ;  /* 0xffffffdc02f87950 */ /* 0x000fea0003c3ffff */
        .weak           $__internal_10_$__cuda_sm20_div_rn_f64_full
        .type           $__internal_10_$__cuda_sm20_div_rn_f64_full,@function
        .size           $__internal_10_$__cuda_sm20_div_rn_f64_full,($__internal_11_$__cuda_sm20_sqrt_rn_f32_slowpath - $__internal_10_$__cuda_sm20_div_rn_f64_full)
$__internal_10_$__cuda_sm20_div_rn_f64_full:
[C---:B------:R-:W-:Y:S01]  /*2020*/  FSETP.GEU.AND P0, PT, |R9|.reuse, 1.469367938527859385e-39, PT ;  /* 0x001000000900780b */ /* 0x040fe20003f0e200 */
[--C-:B------:R-:W-:Y:S01]  /*2030*/  IMAD.MOV.U32 R2, RZ, RZ, R8.reuse ;  /* 0x000000ffff027224 */ /* 0x100fe200078e0008 */
[C---:B------:R-:W-:Y:S01]  /*2040*/  LOP3.LUT R4, R9.reuse, 0x800fffff, RZ, 0xc0, !PT ;  /* 0x800fffff09047812 */ /* 0x040fe200078ec0ff */
[----:B------:R-:W-:Y:S01]  /*2050*/  IMAD.MOV.U32 R3, RZ, RZ, R9 ;  /* 0x000000ffff037224 */ /* 0x000fe200078e0009 */
[----:B------:R-:W0:Y:S01]  /*2060*/  LDC.64 R6, c[0x0][0x3b8] ;  /* 0x0000ee00ff067b82 */ /* 0x000e220000000a00 */
[----:B------:R-:W-:Y:S01]  /*2070*/  IMAD.MOV.U32 R10, RZ, RZ, 0x1 ;  /* 0x00000001ff0a7424 */ /* 0x000fe200078e00ff */
[----:B------:R-:W-:Y:S01]  /*2080*/  LOP3.LUT R5, R4, 0x3ff00000, RZ, 0xfc, !PT ;  /* 0x3ff0000004057812 */ /* 0x000fe200078efcff */
[----:B------:R-:W-:Y:S01]  /*2090*/  IMAD.MOV.U32 R4, RZ, RZ, R8 ;  /* 0x000000ffff047224 */ /* 0x000fe200078e0008 */
[----:B------:R-:W-:Y:S01]  /*20a0*/  LOP3.LUT R14, R9, 0x7ff00000, RZ, 0xc0, !PT ;  /* 0x7ff00000090e7812 */ /* 0x000fe200078ec0ff */
[----:B------:R-:W-:-:S04]  /*20b0*/  IMAD.MOV.U32 R18, RZ, RZ, 0x1ca00000 ;  /* 0x1ca00000ff127424 */ /* 0x000fc800078e00ff */
[----:B------:R-:W-:-:S06]  /*20c0*/  @!P0 DMUL R4, R2, 8.98846567431157953865e+307 ;  /* 0x7fe0000002048828 */ /* 0x000fcc0000000000 */
[----:B------:R-:W1:Y:S01]  /*20d0*/  MUFU.RCP64H R11, R5 ;  /* 0x00000005000b7308 */ /* 0x000e620000001800 */
[----:B0-----:R-:W-:-:S04]  /*20e0*/  LOP3.LUT R17, R7, 0x7ff00000, RZ, 0xc0, !PT ;  /* 0x7ff0000007117812 */ /* 0x001fc800078ec0ff */
[----:B------:R-:W-:Y:S01]  /*20f0*/  ISETP.GE.U32.AND P1, PT, R17, R14, PT ;  /* 0x0000000e1100720c */ /* 0x000fe20003f26070 */
[----:B------:R-:W-:Y:S01]  /*2100*/  IMAD.MOV.U32 R19, RZ, RZ, R17 ;  /* 0x000000ffff137224 */ /* 0x000fe200078e0011 */
[----:B-1----:R-:W-:Y:S02]  /*2110*/  DFMA R12, R10, -R4, 1 ;  /* 0x3ff000000a0c742b */ /* 0x002fe40000000804 */
[----:B------:R-:W-:Y:S02]  /*2120*/  SEL R8, R18, 0x63400000, !P1 ;  /* 0x6340000012087807 */ /* 0x000fe40004800000 */
[----:B------:R-:W-:Y:S02]  /*2130*/  FSETP.GEU.AND P1, PT, |R7|, 1.469367938527859385e-39, PT ;  /* 0x001000000700780b */ /* 0x000fe40003f2e200 */
[----:B------:R-:W-:Y:S01]  /*2140*/  LOP3.LUT R9, R8, 0x800fffff, R7, 0xf8, !PT ;  /* 0x800fffff08097812 */ /* 0x000fe200078ef807 */
[----:B------:R-:W-:Y:S01]  /*2150*/  IMAD.MOV.U32 R8, RZ, RZ, R6 ;  /* 0x000000ffff087224 */ /* 0x000fe200078e0006 */
[----:B------:R-:W-:-:S08]  /*2160*/  DFMA R12, R12, R12, R12 ;  /* 0x0000000c0c0c722b */ /* 0x000fd0000000000c */
[----:B------:R-:W-:-:S08]  /*2170*/  DFMA R12, R10, R12, R10 ;  /* 0x0000000c0a0c722b */ /* 0x000fd0000000000a */
[----:B------:R-:W-:-:S08]  /*2180*/  DFMA R10, R12, -R4, 1 ;  /* 0x3ff000000c0a742b */ /* 0x000fd00000000804 */
[----:B------:R-:W-:Y:S01]  /*2190*/  DFMA R12, R12, R10, R12 ;  /* 0x0000000a0c0c722b */ /* 0x000fe2000000000c */
[----:B------:R-:W-:Y:S10]  /*21a0*/  @P1 BRA `(.L_x_143) ;  /* 0x0000000000201947 */ /* 0x000ff40003800000 */
[----:B------:R-:W-:-:S04]  /*21b0*/  LOP3.LUT R10, R3, 0x7ff00000, RZ, 0xc0, !PT ;  /* 0x7ff00000030a7812 */ /* 0x000fc800078ec0ff */
[----:B------:R-:W-:-:S04]  /*21c0*/  ISETP.GE.U32.AND P1, PT, R17, R10, PT ;  /* 0x0000000a1100720c */ /* 0x000fc80003f26070 */
[----:B------:R-:W-:-:S04]  /*21d0*/  SEL R10, R18, 0x63400000, !P1 ;  /* 0x63400000120a7807 */ /* 0x000fc80004800000 */
[----:B------:R-:W-:-:S04]  /*21e0*/  LOP3.LUT R10, R10, 0x80000000, R7, 0xf8, !PT ;  /* 0x800000000a0a7812 */ /* 0x000fc800078ef807 */
[----:B------:R-:W-:Y:S01]  /*21f0*/  LOP3.LUT R11, R10, 0x100000, RZ, 0xfc, !PT ;  /* 0x001000000a0b7812 */ /* 0x000fe200078efcff */
[----:B------:R-:W-:-:S06]  /*2200*/  IMAD.MOV.U32 R10, RZ, RZ, RZ ;  /* 0x000000ffff0a7224 */ /* 0x000fcc00078e00ff */
[----:B------:R-:W-:-:S10]  /*2210*/  DFMA R8, R8, 2, -R10 ;  /* 0x400000000808782b */ /* 0x000fd4000000080a */
[----:B------:R-:W-:-:S07]  /*2220*/  LOP3.LUT R19, R9, 0x7ff00000, RZ, 0xc0, !PT ;  /* 0x7ff0000009137812 */ /* 0x000fce00078ec0ff */
.L_x_143:
[----:B------:R-:W-:Y:S01]  /*2230*/  IMAD.MOV.U32 R16, RZ, RZ, R14 ;  /* 0x000000ffff107224 */ /* 0x000fe200078e000e */
[----:B------:R-:W-:Y:S01]  /*2240*/  @!P0 LOP3.LUT R16, R5, 0x7ff00000, RZ, 0xc0, !PT ;  /* 0x7ff0000005108812 */ /* 0x000fe200078ec0ff */
[----:B------:R-:W-:Y:S01]  /*2250*/  VIADD R20, R19, 0xffffffff ;  /* 0xffffffff13147836 */ /* 0x000fe20000000000 */
[----:B------:R-:W-:-:S03]  /*2260*/  DMUL R10, R12, R8 ;  /* 0x000000080c0a7228 */ /* 0x000fc60000000000 */
[----:B------:R-:W-:Y:S01]  /*2270*/  VIADD R21, R16, 0xffffffff ;  /* 0xffffffff10157836 */ /* 0x000fe20000000000 */
[----:B------:R-:W-:-:S04]  /*2280*/  ISETP.GT.U32.AND P0, PT, R20, 0x7feffffe, PT ;  /* 0x7feffffe1400780c */ /* 0x000fc80003f04070 */
[----:B------:R-:W-:Y:S01]  /*2290*/  ISETP.GT.U32.OR P0, PT, R21, 0x7feffffe, P0 ;  /* 0x7feffffe1500780c */ /* 0x000fe20000704470 */
[----:B------:R-:W-:-:S08]  /*22a0*/  DFMA R14, R10, -R4, R8 ;  /* 0x800000040a0e722b */ /* 0x000fd00000000008 */
[----:B------:R-:W-:-:S04]  /*22b0*/  DFMA R14, R12, R14, R10 ;  /* 0x0000000e0c0e722b */ /* 0x000fc8000000000a */
[----:B------:R-:W-:Y:S07]  /*22c0*/  @P0 BRA `(.L_x_144) ;  /* 0x00000000006c0947 */ /* 0x000fee0003800000 */
        /* <DEDUP_REMOVED lines=17> */
[----:B------:R-:W-:Y:S01]  /*23e0*/  IMAD.MOV R3, RZ, RZ, -R12 ;  /* 0x000000ffff037224 */ /* 0x000fe200078e0a0c */
[----:B------:R-:W-:Y:S01]  /*23f0*/  DMUL.RP R6, R14, R6 ;  /* 0x000000060e067228 */ /* 0x000fe20000008000 */
[----:B------:R-:W-:-:S06]  /*2400*/  IMAD.MOV.U32 R2, RZ, RZ, RZ ;  /* 0x000000ffff027224 */ /* 0x000fcc00078e00ff */
[----:B------:R-:W-:-:S03]  /*2410*/  DFMA R2, R10, -R2, R14 ;  /* 0x800000020a02722b */ /* 0x000fc6000000000e */
[----:B------:R-:W-:-:S03]  /*2420*/  LOP3.LUT R9, R7, R9, RZ, 0x3c, !PT ;  /* 0x0000000907097212 */ /* 0x000fc600078e3cff */
[----:B------:R-:W-:-:S04]  /*2430*/  IADD3 R2, PT, PT, -R12, -0x43300000, RZ ;  /* 0xbcd000000c027810 */ /* 0x000fc80007ffe1ff */
[----:B------:R-:W-:-:S04]  /*2440*/  FSETP.NEU.AND P0, PT, |R3|, R2, PT ;  /* 0x000000020300720b */ /* 0x000fc80003f0d200 */
[----:B------:R-:W-:Y:S02]  /*2450*/  FSEL R10, R6, R10, !P0 ;  /* 0x0000000a060a7208 */ /* 0x000fe40004000000 */
[----:B------:R-:W-:Y:S01]  /*2460*/  FSEL R11, R9, R11, !P0 ;  /* 0x0000000b090b7208 */ /* 0x000fe20004000000 */
[----:B------:R-:W-:Y:S06]  /*2470*/  BRA `(.L_x_145) ;  /* 0x0000000000587947 */ /* 0x000fec0003800000 */
.L_x_144:
[----:B------:R-:W0:Y:S02]  /*2480*/  LDC.64 R4, c[0x0][0x3b8] ;  /* 0x0000ee00ff047b82 */ /* 0x000e240000000a00 */
[----:B0-----:R-:W-:-:S14]  /*2490*/  DSETP.NAN.AND P0, PT, R4, R4, PT ;  /* 0x000000040400722a */ /* 0x001fdc0003f08000 */
        /* <DEDUP_REMOVED lines=11> */
[----:B------:R-:W-:Y:S02]  /*2550*/  @!P0 IMAD.MOV.U32 R10, RZ, RZ, RZ ;  /* 0x000000ffff0a8224 */ /* 0x000fe400078e00ff */
[----:B------:R-:W-:Y:S02]  /*2560*/  @P0 IMAD.MOV.U32 R10, RZ, RZ, RZ ;  /* 0x000000ffff0a0224 */ /* 0x000fe400078e00ff */
[----:B------:R-:W-:Y:S01]  /*2570*/  @P0 IMAD.MOV.U32 R11, RZ, RZ, R2 ;  /* 0x000000ffff0b0224 */ /* 0x000fe200078e0002 */
[----:B------:R-:W-:Y:S06]  /*2580*/  BRA `(.L_x_145) ;  /* 0x0000000000147947 */ /* 0x000fec0003800000 */
.L_x_147:
[----:B------:R-:W-:Y:S01]  /*2590*/  LOP3.LUT R11, R3, 0x80000, RZ, 0xfc, !PT ;  /* 0x00080000030b7812 */ /* 0x000fe200078efcff */
[----:B------:R-:W-:Y:S01]  /*25a0*/  IMAD.MOV.U32 R10, RZ, RZ, R2 ;  /* 0x000000ffff0a7224 */ /* 0x000fe200078e0002 */
[----:B------:R-:W-:Y:S06]  /*25b0*/  BRA `(.L_x_145) ;  /* 0x0000000000087947 */ /* 0x000fec0003800000 */
.L_x_146:
[----:B------:R-:W-:Y:S01]  /*25c0*/  LOP3.LUT R11, R7, 0x80000, RZ, 0xfc, !PT ;  /* 0x00080000070b7812 */ /* 0x000fe200078efcff */
[----:B------:R-:W-:-:S07]  /*25d0*/  IMAD.MOV.U32 R10, RZ, RZ, R6 ;  /* 0x000000ffff0a7224 */ /* 0x000fce00078e0006 */
.L_x_145:
[----:B------:R-:W-:Y:S02]  /*25e0*/  IMAD.MOV.U32 R2, RZ, RZ, R0 ;  /* 0x000000ffff027224 */ /* 0x000fe400078e0000 */
[----:B------:R-:W-:-:S04]  /*25f0*/  IMAD.MOV.U32 R3, RZ, RZ, 0x0 ;  /* 0x00000000ff037424 */ /* 0x000fc800078e00ff */
[----:B------:R-:W-:Y:S05]  /*2600*/  RET.REL.NODEC R2 `(_Z21two_body_ratio_kernelIdLi128EEvPPT_iiiS1_iS1_iS0_S1_S1_S1_) ;  /* 0xffffffd8027c7950 */ /* 0x000fea0003c3ffff */
        .weak           $__internal_11_$__cuda_sm20_sqrt_rn_f32_slowpath
        .type           $__internal_11_$__cuda_sm20_sqrt_rn_f32_slowpath,@function
        .size           $__internal_11_$__cuda_sm20_sqrt_rn_f32_slowpath,(.L_x_259 - $__internal_11_$__cuda_sm20_sqrt_rn_f32_slowpath)
$__internal_11_$__cuda_sm20_sqrt_rn_f32_slowpath:
[----:B------:R-:W-:-:S13]  /*2610*/  LOP3.LUT P0, RZ, R7, 0x7fffffff, RZ, 0xc0, !PT ;  /* 0x7fffffff07ff7812 */ /* 0x000fda000780c0ff */
[----:B------:R-:W-:Y:S01]  /*2620*/  @!P0 IMAD.MOV.U32 R8, RZ, RZ, R7 ;  /* 0x000000ffff088224 */ /* 0x000fe200078e0007 */
[----:B------:R-:W-:Y:S06]  /*2630*/  @!P0 BRA `(.L_x_148) ;  /* 0x0000000000408947 */ /* 0x000fec0003800000 */
[----:B------:R-:W-:-:S13]  /*2640*/  FSETP.GEU.FTZ.AND P0, PT, R7, RZ, PT ;  /* 0x000000ff0700720b */ /* 0x000fda0003f1e000 */
        /* <DEDUP_REMOVED lines=15> */
.L_x_148:
[----:B------:R-:W-:Y:S02]  /*2740*/  IMAD.MOV.U32 R14, RZ, RZ, R8 ;  /* 0x000000ffff0e7224 */ /* 0x000fe400078e0008 */
[----:B------:R-:W-:Y:S02]  /*2750*/  IMAD.MOV.U32 R8, RZ, RZ, R13 ;  /* 0x000000ffff087224 */ /* 0x000fe400078e000d */
[----:B------:R-:W-:-:S04]  /*2760*/  IMAD.MOV.U32 R9, RZ, RZ, 0x0 ;  /* 0x00000000ff097424 */ /* 0x000fc800078e00ff */
[----:B------:R-:W-:Y:S05]  /*2770*/  RET.REL.NODEC R8 `(_Z21two_body_ratio_kernelIdLi128EEvPPT_iiiS1_iS1_iS0_S1_S1_S1_) ;  /* 0xffffffd808207950 */ /* 0x000fea0003c3ffff */
.L_x_149:
        /* <DEDUP_REMOVED lines=16> */
.L_x_259:


//--------------------- .text._Z21two_body_ratio_kernelIfLi128EEvPPT_iiiS1_iS1_iS0_S1_S1_S1_ --------------------------
	.section	.text._Z21two_body_ratio_kernelIfLi128EEvPPT_iiiS1_iS1_iS0_S1_S1_S1_,"ax",@progbits
	.align	128
        .global         _Z21two_body_ratio_kernelIfLi128EEvPPT_iiiS1_iS1_iS0_S1_S1_S1_
        .type           _Z21two_body_ratio_kernelIfLi128EEvPPT_iiiS1_iS1_iS0_S1_S1_S1_,@function
        .size           _Z21two_body_ratio_kernelIfLi128EEvPPT_iiiS1_iS1_iS0_S1_S1_S1_,(.L_x_262 - _Z21two_body_ratio_kernelIfLi128EEvPPT_iiiS1_iS1_iS0_S1_S1_S1_)
        .other          _Z21two_body_ratio_kernelIfLi128EEvPPT_iiiS1_iS1_iS0_S1_S1_S1_,@"STO_CUDA_ENTRY STV_DEFAULT"
_Z21two_body_ratio_kernelIfLi128EEvPPT_iiiS1_iS1_iS0_S1_S1_S1_:
.text._Z21two_body_ratio_kernelIfLi128EEvPPT_iiiS1_iS1_iS0_S1_S1_S1_:
        /* <DEDUP_REMOVED lines=13> */
[----:B------:R-:W-:-:S07]  /*00d0*/  MOV R2, 0xf0 ;  /* 0x000000f000027802 */ /* 0x000fce0000000f00 */
[----:B------:R-:W-:Y:S05]  /*00e0*/  CALL.REL.NOINC `($__internal_14_$__cuda_sm3x_div_rn_noftz_f32_slowpath) ;  /* 0x0000001c00b87944 */ /* 0x000fea0003c00000 */
[----:B------:R-:W-:-:S07]  /*00f0*/  MOV R0, R4 ;  /* 0x0000000400007202 */ /* 0x000fce0000000f00 */
.L_x_150:
[----:B------:R-:W-:-:S04]  /*0100*/  IADD3 R2, PT, PT, R0, 0x1800000, RZ ;  /* 0x0180000000027810 */ /* 0x000fc80007ffe0ff */
[----:B------:R-:W-:-:S04]  /*0110*/  LOP3.LUT R2, R2, 0x7f800000, RZ, 0xc0, !PT ;  /* 0x7f80000002027812 */ /* 0x000fc800078ec0ff */
[----:B------:R-:W-:-:S13]  /*0120*/  ISETP.GT.U32.AND P0, PT, R2, 0x1ffffff, PT ;  /* 0x01ffffff0200780c */ /* 0x000fda0003f04070 */
[----:B------:R-:W-:Y:S05]  /*0130*/  @P0 BRA `(.L_x_151) ;  /* 0x00000000000c0947 */ /* 0x000fea0003800000 */
[----:B------:R-:W-:-:S07]  /*0140*/  MOV R7, 0x160 ;  /* 0x0000016000077802 */ /* 0x000fce0000000f00 */
[----:B------:R-:W-:Y:S05]  /*0150*/  CALL.REL.NOINC `($__internal_12_$__cuda_sm20_rcp_rn_f32_slowpath) ;  /* 0x00000018006c7944 */ /* 0x000fea0003c00000 */
[----:B------:R-:W-:Y:S05]  /*0160*/  BRA `(.L_x_152) ;  /* 0x0000000000107947 */ /* 0x000fea0003800000 */
.L_x_151:
[----:B------:R-:W0:Y:S02]  /*0170*/  MUFU.RCP R21, R0 ;  /* 0x0000000000157308 */ /* 0x000e240000001000 */
[----:B0-----:R-:W-:-:S04]  /*0180*/  FFMA R2, R21, R0, -1 ;  /* 0xbf80000015027423 */ /* 0x001fc80000000000 */
[----:B------:R-:W-:-:S04]  /*0190*/  FADD.FTZ R2, -R2, -RZ ;  /* 0x800000ff02027221 */ /* 0x000fc80000010100 */
[----:B------:R-:W-:-:S07]  /*01a0*/  FFMA R21, R21, R2, R21 ;  /* 0x0000000215157223 */ /* 0x000fce0000000015 */
.L_x_152:
        /* <DEDUP_REMOVED lines=14> */
.L_x_154:
[----:B------:R-:W-:Y:S05]  /*0290*/  BSYNC.RECONVERGENT B0 ;  /* 0x0000000000007941 */ /* 0x000fea0003800200 */
.L_x_153:
[----:B------:R-:W-:Y:S06]  /*02a0*/  BAR.SYNC.DEFER_BLOCKING 0x0 ;  /* 0x0000000000007b1d */ /* 0x000fec0000010000 */
[----:B------:R-:W-:Y:S04]  /*02b0*/  BSSY.RECONVERGENT B0, `(.L_x_155) ;  /* 0x000001b000007945 */ /* 0x000fe80003800200 */
[----:B------:R-:W-:Y:S05]  /*02c0*/  @P1 BRA `(.L_x_156) ;  /* 0x0000000000641947 */ /* 0x000fea0003800000 */
[----:B------:R-:W1:Y:S01]  /*02d0*/  S2R R0, SR_CTAID.X ;  /* 0x0000000000007919 */ /* 0x000e620000002500 */
[----:B0-----:R-:W0:Y:S08]  /*02e0*/  LDC.64 R2, c[0x0][0x398] ;  /* 0x0000e600ff027b82 */ /* 0x001e300000000a00 */
[----:B------:R-:W2:Y:S01]  /*02f0*/  S2UR UR6, SR_CgaCtaId ;  /* 0x00000000000679c3 */ /* 0x000ea20000008800 */
[----:B------:R-:W-:-:S07]  /*0300*/  UMOV UR5, 0x400 ;  /* 0x0000040000057882 */ /* 0x000fce0000000000 */
[----:B------:R-:W3:Y:S01]  /*0310*/  LDC R6, c[0x0][0x3a0] ;  /* 0x0000e800ff067b82 */ /* 0x000ee20000000800 */
[----:B-1----:R-:W-:-:S04]  /*0320*/  IMAD R5, R0, 0x3, R7 ;  /* 0x0000000300057824 */ /* 0x002fc800078e0207 */
[----:B0-----:R-:W-:-:S05]  /*0330*/  IMAD.WIDE.U32 R2, R5, 0x4, R2 ;  /* 0x0000000405027825 */ /* 0x001fca00078e0002 */
[----:B------:R-:W4:Y:S01]  /*0340*/  LDG.E R9, desc[UR8][R2.64] ;  /* 0x0000000802097981 */ /* 0x000f22000c1e1900 */
[----:B------:R-:W-:Y:S01]  /*0350*/  UIADD3 UR4, UPT, UPT, UR5, 0x8, URZ ;  /* 0x0000000805047890 */ /* 0x000fe2000fffe0ff */
[----:B---3--:R-:W-:Y:S01]  /*0360*/  IMAD R11, R6, 0x3, R7 ;  /* 0x00000003060b7824 */ /* 0x008fe200078e0207 */
[----:B--2---:R-:W-:Y:S01]  /*0370*/  ULEA UR7, UR6, UR5, 0x18 ;  /* 0x0000000506077291 */ /* 0x004fe2000f8ec0ff */
[----:B------:R-:W0:Y:S01]  /*0380*/  LDC R6, c[0x0][0x390] ;  /* 0x0000e400ff067b82 */ /* 0x000e220000000800 */
[----:B------:R-:W-:-:S06]  /*0390*/  ULEA UR4, UR6, UR4, 0x18 ;  /* 0x0000000406047291 */ /* 0x000fcc000f8ec0ff */
[----:B------:R-:W-:-:S05]  /*03a0*/  LEA R0, R7, UR4, 0x2 ;  /* 0x0000000407007c11 */ /* 0x000fca000f8e10ff */
[----:B----4-:R-:W-:Y:S04]  /*03b0*/  STS [R0], R9 ;  /* 0x0000000900007388 */ /* 0x010fe80000000800 */
[----:B------:R-:W1:Y:S02]  /*03c0*/  LDS.64 R4, [UR7] ;  /* 0x00000007ff047984 */ /* 0x000e640008000a00 */
[----:B-1----:R-:W-:-:S06]  /*03d0*/  IMAD.WIDE R2, R11, 0x4, R4 ;  /* 0x000000040b027825 */ /* 0x002fcc00078e0204 */
[----:B------:R-:W2:Y:S01]  /*03e0*/  LDG.E R2, desc[UR8][R2.64] ;  /* 0x0000000802027981 */ /* 0x000ea2000c1e1900 */
[----:B------:R-:W-:Y:S01]  /*03f0*/  UIADD3 UR4, UPT, UPT, UR5, 0x14, URZ ;  /* 0x0000001405047890 */ /* 0x000fe2000fffe0ff */
[----:B0-----:R-:W-:-:S03]  /*0400*/  IMAD R13, R6, 0x3, R7 ;  /* 0x00000003060d7824 */ /* 0x001fc600078e0207 */
[----:B------:R-:W-:Y:S01]  /*0410*/  ULEA UR4, UR6, UR4, 0x18 ;  /* 0x0000000406047291 */ /* 0x000fe2000f8ec0ff */
[----:B------:R-:W-:-:S05]  /*0420*/  IMAD.WIDE R4, R13, 0x4, R4 ;  /* 0x000000040d047825 */ /* 0x000fca00078e0204 */
[----:B------:R-:W-:Y:S01]  /*0430*/  LEA R11, R7, UR4, 0x2 ;  /* 0x00000004070b7c11 */ /* 0x000fe2000f8e10ff */
[----:B------:R1:W-:Y:S04]  /*0440*/  STG.E desc[UR8][R4.64], R9 ;  /* 0x0000000904007986 */ /* 0x0003e8000c101908 */
[----:B--2---:R1:W-:Y:S02]  /*0450*/  STS [R11], R2 ;  /* 0x000000020b007388 */ /* 0x0043e40000000800 */
.L_x_156:
[----:B------:R-:W-:Y:S05]  /*0460*/  BSYNC.RECONVERGENT B0 ;  /* 0x0000000000007941 */ /* 0x000fea0003800200 */
.L_x_155:
[----:B------:R-:W2:Y:S01]  /*0470*/  LDCU UR4, c[0x0][0x3b0] ;  /* 0x00007600ff0477ac */ /* 0x000ea20008000800 */
[----:B------:R-:W-:-:S13]  /*0480*/  ISETP.GT.U32.AND P1, PT, R7, 0x8, PT ;  /* 0x000000080700780c */ /* 0x000fda0003f24070 */
[----:B-1----:R-:W1:Y:S01]  /*0490*/  @!P1 LDC.64 R4, c[0x0][0x3b8] ;  /* 0x0000ee00ff049b82 */ /* 0x002e620000000a00 */
[----:B--2---:R-:W-:-:S07]  /*04a0*/  ISETP.GE.AND P0, PT, R7, UR4, PT ;  /* 0x0000000407007c0c */ /* 0x004fce000bf06270 */
[----:B------:R-:W2:Y:S08]  /*04b0*/  @!P1 LDC.64 R8, c[0x0][0x3c0] ;  /* 0x0000f000ff089b82 */ /* 0x000eb00000000a00 */
[----:B0-----:R-:W0:Y:S01]  /*04c0*/  @!P0 LDC.64 R2, c[0x0][0x3a8] ;  /* 0x0000ea00ff028b82 */ /* 0x001e220000000a00 */
[----:B-1----:R-:W-:-:S06]  /*04d0*/  @!P1 IMAD.WIDE.U32 R4, R7, 0x4, R4 ;  /* 0x0000000407049825 */ /* 0x002fcc00078e0004 */
[----:B------:R-:W3:Y:S01]  /*04e0*/  @!P1 LDG.E R4, desc[UR8][R4.64] ;  /* 0x0000000804049981 */ /* 0x000ee2000c1e1900 */
[----:B--2---:R-:W-:-:S06]  /*04f0*/  @!P1 IMAD.WIDE.U32 R8, R7, 0x4, R8 ;  /* 0x0000000407089825 */ /* 0x004fcc00078e0008 */
[----:B------:R-:W2:Y:S01]  /*0500*/  @!P1 LDG.E R8, desc[UR8][R8.64] ;  /* 0x0000000808089981 */ /* 0x000ea2000c1e1900 */
[----:B0-----:R-:W-:-:S06]  /*0510*/  @!P0 IMAD.WIDE.U32 R2, R7, 0x4, R2 ;  /* 0x0000000407028825 */ /* 0x001fcc00078e0002 */
[----:B------:R0:W4:Y:S01]  /*0520*/  @!P0 LDG.E R2, desc[UR8][R2.64] ;  /* 0x0000000802028981 */ /* 0x000122000c1e1900 */
[----:B------:R-:W1:Y:S01]  /*0530*/  @!P0 S2R R11, SR_CgaCtaId ;  /* 0x00000000000b8919 */ /* 0x000e620000008800 */
[----:B------:R-:W5:Y:S01]  /*0540*/  @!P1 S2R R13, SR_CgaCtaId ;  /* 0x00000000000d9919 */ /* 0x000f620000008800 */
[----:B------:R-:W-:Y:S02]  /*0550*/  @!P0 MOV R0, 0x400 ;  /* 0x0000040000008802 */ /* 0x000fe40000000f00 */
[----:B------:R-:W-:-:S03]  /*0560*/  @!P1 MOV R10, 0x400 ;  /* 0x00000400000a9802 */ /* 0x000fc60000000f00 */
[----:B------:R-:W-:Y:S01]  /*0570*/  @!P0 VIADD R0, R0, 0x20 ;  /* 0x0000002000008836 */ /* 0x000fe20000000000 */
[C---:B------:R-:W-:Y:S02]  /*0580*/  @!P1 IADD3 R6, PT, PT, R10.reuse, 0x6a0, RZ ;  /* 0x000006a00a069810 */ /* 0x040fe40007ffe0ff */
[----:B------:R-:W-:Y:S02]  /*0590*/  @!P1 IADD3 R10, PT, PT, R10, 0x6c4, RZ ;  /* 0x000006c40a0a9810 */ /* 0x000fe40007ffe0ff */
[----:B-1----:R-:W-:Y:S02]  /*05a0*/  @!P0 LEA R0, R11, R0, 0x18 ;  /* 0x000000000b008211 */ /* 0x002fe400078ec0ff */
[C---:B-----5:R-:W-:Y:S02]  /*05b0*/  @!P1 LEA R6, R13.reuse, R6, 0x18 ;  /* 0x000000060d069211 */ /* 0x060fe400078ec0ff */
[----:B------:R-:W-:Y:S02]  /*05c0*/  @!P1 LEA R10, R13, R10, 0x18 ;  /* 0x0000000a0d0a9211 */ /* 0x000fe400078ec0ff */
[C---:B0-----:R-:W-:Y:S01]  /*05d0*/  @!P0 LEA R3, R7.reuse, R0, 0x2 ;  /* 0x0000000007038211 */ /* 0x041fe200078e10ff */
[C---:B------:R-:W-:Y:S01]  /*05e0*/  @!P1 IMAD R5, R7.reuse, 0x4, R6 ;  /* 0x0000000407059824 */ /* 0x040fe200078e0206 */
[----:B------:R-:W-:Y:S01]  /*05f0*/  @!P1 LEA R9, R7, R10, 0x2 ;  /* 0x0000000a07099211 */ /* 0x000fe200078e10ff */
[----:B------:R-:W-:Y:S04]  /*0600*/  BSSY.RECONVERGENT B1, `(.L_x_157) ;  /* 0x0000017000017945 */ /* 0x000fe80003800200 */
[----:B------:R-:W-:Y:S01]  /*0610*/  BSSY.RELIABLE B0, `(.L_x_158) ;  /* 0x0000008000007945 */ /* 0x000fe20003800100 */
[----:B----4-:R0:W-:Y:S04]  /*0620*/  @!P0 STS [R3], R2 ;  /* 0x0000000203008388 */ /* 0x0101e80000000800 */
[----:B---3--:R0:W-:Y:S04]  /*0630*/  @!P1 STS [R5], R4 ;  /* 0x0000000405009388 */ /* 0x0081e80000000800 */
[----:B--2---:R0:W-:Y:S01]  /*0640*/  @!P1 STS [R9], R8 ;  /* 0x0000000809009388 */ /* 0x0041e20000000800 */
[----:B------:R-:W-:Y:S05]  /*0650*/  @!P1 BRA `(.L_x_159) ;  /* 0x00000000000c9947 */ /* 0x000fea0003800000 */
[----:B------:R-:W-:-:S13]  /*0660*/  ISETP.GT.U32.AND P0, PT, R7, 0xf, PT ;  /* 0x0000000f0700780c */ /* 0x000fda0003f04070 */
[----:B------:R-:W-:Y:S05]  /*0670*/  @P0 BREAK.RELIABLE B0 ;  /* 0x0000000000000942 */ /* 0x000fea0003800100 */
[----:B------:R-:W-:Y:S05]  /*0680*/  @P0 BRA `(.L_x_160) ;  /* 0x0000000000380947 */ /* 0x000fea0003800000 */
.L_x_159:
[----:B------:R-:W-:Y:S05]  /*0690*/  BSYNC.RELIABLE B0 ;  /* 0x0000000000007941 */ /* 0x000fea0003800100 */
.L_x_158:
[----:B------:R-:W-:Y:S01]  /*06a0*/  UMOV UR4, 0xc0 ;  /* 0x000000c000047882 */ /* 0x000fe20000000000 */
[----:B------:R-:W1:Y:S01]  /*06b0*/  S2UR UR5, SR_CgaCtaId ;  /* 0x00000000000579c3 */ /* 0x000e620000008800 */
[C---:B0-----:R-:W-:Y:S01]  /*06c0*/  LEA R2, R7.reuse, UR4, 0x3 ;  /* 0x0000000407027c11 */ /* 0x041fe2000f8e18ff */
[----:B------:R-:W-:Y:S01]  /*06d0*/  UMOV UR4, 0x400 ;  /* 0x0000040000047882 */ /* 0x000fe20000000000 */
[----:B------:R-:W-:Y:S01]  /*06e0*/  SHF.L.U32 R0, R7, 0x2, RZ ;  /* 0x0000000207007819 */ /* 0x000fe200000006ff */
[----:B------:R-:W-:-:S03]  /*06f0*/  UIADD3 UR4, UPT, UPT, UR4, 0x6e8, URZ ;  /* 0x000006e804047890 */ /* 0x000fc6000fffe0ff */
[C---:B------:R-:W-:Y:S01]  /*0700*/  LOP3.LUT R4, R0.reuse, 0xff0, RZ, 0xc0, !PT ;  /* 0x00000ff000047812 */ /* 0x040fe200078ec0ff */
[----:B------:R-:W0:Y:S01]  /*0710*/  LDC.64 R2, c[0x3][R2] ;  /* 0x00c0000002027b82 */ /* 0x000e220000000a00 */
[----:B------:R-:W-:Y:S01]  /*0720*/  LOP3.LUT R5, R0, 0xc, RZ, 0xc0, !PT ;  /* 0x0000000c00057812 */ /* 0x000fe200078ec0ff */
[----:B-1----:R-:W-:-:S06]  /*0730*/  ULEA UR4, UR5, UR4, 0x18 ;  /* 0x0000000405047291 */ /* 0x002fcc000f8ec0ff */
[----:B------:R-:W-:Y:S01]  /*0740*/  IADD3 R4, PT, PT, R5, UR4, R4 ;  /* 0x0000000405047c10 */ /* 0x000fe2000fffe004 */
[----:B0-----:R-:W0:Y:S04]  /*0750*/  F2F.F32.F64 R3, R2 ;  /* 0x0000000200037310 */ /* 0x001e280000301000 */
[----:B0-----:R1:W-:Y:S02]  /*0760*/  STS [R4], R3 ;  /* 0x0000000304007388 */ /* 0x0013e40000000800 */
.L_x_160:
[----:B------:R-:W-:Y:S05]  /*0770*/  BSYNC.RECONVERGENT B1 ;  /* 0x0000000000017941 */ /* 0x000fea0003800200 */
.L_x_157:
[----:B------:R-:W-:Y:S05]  /*0780*/  WARPSYNC.ALL ;  /* 0x0000000000007948 */ /* 0x000fea0003800000 */
[----:B01----:R-:W0:Y:S01]  /*0790*/  LDC.64 R4, c[0x0][0x388] ;  /* 0x0000e200ff047b82 */ /* 0x003e220000000a00 */
[----:B------:R-:W-:Y:S01]  /*07a0*/  HFMA2 R32, -RZ, RZ, 0, 0 ;  /* 0x00000000ff207431 */ /* 0x000fe200000001ff */
[----:B0-----:R-:W-:-:S05]  /*07b0*/  IADD3 R22, PT, PT, R5, -R4, RZ ;  /* 0x8000000405167210 */ /* 0x001fca0007ffe0ff */
[----:B------:R-:W-:Y:S01]  /*07c0*/  VIADD R0, R22, 0x1 ;  /* 0x0000000116007836 */ /* 0x000fe20000000000 */
[----:B------:R-:W-:Y:S04]  /*07d0*/  BAR.SYNC.DEFER_BLOCKING 0x0 ;  /* 0x0000000000007b1d */ /* 0x000fe80000010000 */
[----:B------:R-:W-:Y:S02]  /*07e0*/  LOP3.LUT P0, RZ, R0, 0x7f, RZ, 0xc0, !PT ;  /* 0x0000007f00ff7812 */ /* 0x000fe4000780c0ff */
[----:B------:R-:W-:-:S04]  /*07f0*/  SHF.R.S32.HI R3, RZ, 0x1f, R0 ;  /* 0x0000001fff037819 */ /* 0x000fc80000011400 */
[----:B------:R-:W-:-:S04]  /*0800*/  LEA.HI R3, R3, R0, RZ, 0x7 ;  /* 0x0000000003037211 */ /* 0x000fc800078f38ff */
[----:B------:R-:W-:Y:S02]  /*0810*/  SHF.R.S32.HI R0, RZ, 0x7, R3 ;  /* 0x00000007ff007819 */ /* 0x000fe40000011403 */
[----:B------:R-:W-:Y:S02]  /*0820*/  LEA.HI.SX32 R3, R3, 0x1, 0x19 ;  /* 0x0000000103037811 */ /* 0x000fe400078fcaff */
[----:B------:R-:W-:-:S04]  /*0830*/  @!P0 IADD3 R3, PT, PT, R0, RZ, RZ ;  /* 0x000000ff00038210 */ /* 0x000fc80007ffe0ff */
[----:B------:R-:W-:-:S13]  /*0840*/  ISETP.GE.AND P0, PT, R3, 0x1, PT ;  /* 0x000000010300780c */ /* 0x000fda0003f06270 */
[----:B------:R-:W-:Y:S05]  /*0850*/  @!P0 BRA `(.L_x_161) ;  /* 0x0000000c00bc8947 */ /* 0x000fea0003800000 */
[----:B------:R-:W0:Y:S01]  /*0860*/  S2R R11, SR_CgaCtaId ;  /* 0x00000000000b7919 */ /* 0x000e220000008800 */
[----:B------:R-:W1:Y:S01]  /*0870*/  LDCU UR4, c[0x0][0x3a0] ;  /* 0x00007400ff0477ac */ /* 0x000e620008000800 */
[----:B------:R-:W-:Y:S01]  /*0880*/  MOV R0, 0x400 ;  /* 0x0000040000007802 */ /* 0x000fe20000000f00 */
[----:B------:R-:W-:Y:S01]  /*0890*/  IMAD R6, R4, 0x3, R7 ;  /* 0x0000000304067824 */ /* 0x000fe200078e0207 */
[----:B------:R-:W-:Y:S02]  /*08a0*/  MOV R9, 0x3 ;  /* 0x0000000300097802 */ /* 0x000fe40000000f00 */
[----:B------:R-:W-:Y:S02]  /*08b0*/  CS2R R32, SRZ ;  /* 0x0000000000207805 */ /* 0x000fe4000001ff00 */
[----:B------:R-:W-:Y:S01]  /*08c0*/  IADD3 R20, PT, PT, R5, 0x1, RZ ;  /* 0x0000000105147810 */ /* 0x000fe20007ffe0ff */
[----:B------:R-:W-:Y:S01]  /*08d0*/  VIADD R0, R0, 0xa0 ;  /* 0x000000a000007836 */ /* 0x000fe20000000000 */
[----:B------:R-:W-:Y:S01]  /*08e0*/  IADD3 R5, PT, PT, R7, R4, RZ ;  /* 0x0000000407057210 */ /* 0x000fe20007ffe0ff */
[----:B------:R-:W-:Y:S01]  /*08f0*/  IMAD R22, R22, R9, 0x3 ;  /* 0x0000000316167424 */ /* 0x000fe200078e0209 */
[----:B------:R-:W-:Y:S01]  /*0900*/  IADD3 R4, PT, PT, -R3, RZ, RZ ;  /* 0x000000ff03047210 */ /* 0x000fe20007ffe1ff */
[----:B------:R-:W-:Y:S01]  /*0910*/  VIADD R3, R7, 0x80 ;  /* 0x0000008007037836 */ /* 0x000fe20000000000 */
[----:B------:R-:W2:Y:S01]  /*0920*/  LDCU UR6, c[0x0][0x3b4] ;  /* 0x00007680ff0677ac */ /* 0x000ea20008000800 */
[----:B-1----:R-:W-:-:S02]  /*0930*/  IADD3 R2, PT, PT, -R5, UR4, RZ ;  /* 0x0000000405027c10 */ /* 0x002fc4000fffe1ff */
[----:B0-----:R-:W-:-:S05]  /*0940*/  LEA R0, R11, R0, 0x18 ;  /* 0x000000000b007211 */ /* 0x001fca00078ec0ff */
[----:B--2---:R-:W-:-:S07]  /*0950*/  IMAD R0, R7, 0xc, R0 ;  /* 0x0000000c07007824 */ /* 0x004fce00078e0200 */
.L_x_172:
[----:B------:R-:W0:Y:S01]  /*0960*/  S2UR UR5, SR_CgaCtaId ;  /* 0x00000000000579c3 */ /* 0x000e220000008800 */
[----:B------:R-:W-:Y:S01]  /*0970*/  UMOV UR4, 0x400 ;  /* 0x0000040000047882 */ /* 0x000fe20000000000 */
[C---:B------:R-:W-:Y:S02]  /*0980*/  IADD3 R11, PT, PT, R3.reuse, -0x80, RZ ;  /* 0xffffff80030b7810 */ /* 0x040fe40007ffe0ff */
[----:B------:R-:W-:Y:S02]  /*0990*/  IADD3 R13, PT, PT, R3, 0x80, RZ ;  /* 0x00000080030d7810 */ /* 0x000fe40007ffe0ff */
[-C--:B------:R-:W-:Y:S02]  /*09a0*/  ISETP.GE.AND P0, PT, R11, R22.reuse, PT ;  /* 0x000000160b00720c */ /* 0x080fe40003f06270 */
[-C--:B------:R-:W-:Y:S02]  /*09b0*/  ISETP.GE.AND P1, PT, R3, R22.reuse, PT ;  /* 0x000000160300720c */ /* 0x080fe40003f26270 */
[----:B------:R-:W-:Y:S01]  /*09c0*/  ISETP.GE.AND P2, PT, R13, R22, PT ;  /* 0x000000160d00720c */ /* 0x000fe20003f46270 */
[----:B0-----:R-:W-:-:S09]  /*09d0*/  ULEA UR4, UR5, UR4, 0x18 ;  /* 0x0000000405047291 */ /* 0x001fd2000f8ec0ff */
[----:B------:R-:W0:Y:S02]  /*09e0*/  LDS.64 R8, [UR4] ;  /* 0x00000004ff087984 */ /* 0x000e240008000a00 */
[----:B0-----:R-:W-:-:S05]  /*09f0*/  IMAD.WIDE R10, R6, 0x4, R8 ;  /* 0x00000004060a7825 */ /* 0x001fca00078e0208 */
[----:B------:R-:W2:Y:S04]  /*0a00*/  @!P0 LDG.E R12, desc[UR8][R10.64] ;  /* 0x000000080a0c8981 */ /* 0x000ea8000c1e1900 */
[----:B------:R-:W3:Y:S04]  /*0a10*/  @!P1 LDG.E R13, desc[UR8][R10.64+0x200] ;  /* 0x000200080a0d9981 */ /* 0x000ee8000c1e1900 */
[----:B------:R-:W4:Y:S01]  /*0a20*/  @!P2 LDG.E R14, desc[UR8][R10.64+0x400] ;  /* 0x000400080a0ea981 */ /* 0x000f22000c1e1900 */
[----:B------:R-:W-:Y:S01]  /*0a30*/  IMAD R15, R7, -0x8, R0 ;  /* 0xfffffff8070f7824 */ /* 0x000fe200078e0200 */
[----:B------:R-:W-:Y:S04]  /*0a40*/  BSSY.RECONVERGENT B1, `(.L_x_162) ;  /* 0x000002c000017945 */ /* 0x000fe80003800200 */
[----:B--2---:R-:W-:Y:S04]  /*0a50*/  @!P0 STS [R15], R12 ;  /* 0x0000000c0f008388 */ /* 0x004fe80000000800 */
[----:B---3--:R-:W-:Y:S04]  /*0a60*/  @!P1 STS [R15+0x200], R13 ;  /* 0x0002000d0f009388 */ /* 0x008fe80000000800 */
[----:B----4-:R-:W-:Y:S01]  /*0a70*/  @!P2 STS [R15+0x400], R14 ;  /* 0x0004000e0f00a388 */ /* 0x010fe20000000800 */
[----:B------:R-:W-:Y:S06]  /*0a80*/  BAR.SYNC.DEFER_BLOCKING 0x0 ;  /* 0x0000000000007b1d */ /* 0x000fec0000010000 */
[----:B------:R-:W-:Y:S04]  /*0a90*/  LDS.64 R8, [UR4+0x8] ;  /* 0x00000804ff087984 */ /* 0x000fe80008000a00 */
[----:B------:R-:W0:Y:S04]  /*0aa0*/  LDS R28, [R0+0x4] ;  /* 0x00000400001c7984 */ /* 0x000e280000000800 */
[----:B------:R-:W1:Y:S04]  /*0ab0*/  LDS R29, [R0] ;  /* 0x00000000001d7984 */ /* 0x000e680000000800 */
[----:B------:R-:W2:Y:S04]  /*0ac0*/  LDS R18, [UR4+0x6d4] ;  /* 0x0006d404ff127984 */ /* 0x000ea80008000800 */
[----:B------:R-:W3:Y:S04]  /*0ad0*/  LDS.64 R16, [UR4+0x6c0] ;  /* 0x0006c004ff107984 */ /* 0x000ee80008000a00 */
[----:B------:R-:W-:Y:S04]  /*0ae0*/  LDS R11, [UR4+0x10] ;  /* 0x00001004ff0b7984 */ /* 0x000fe80008000800 */
[----:B------:R-:W4:Y:S04]  /*0af0*/  LDS R24, [R0+0x8] ;  /* 0x0000080000187984 */ /* 0x000f280000000800 */
[----:B------:R-:W5:Y:S04]  /*0b00*/  LDS R19, [UR4+0x6e4] ;  /* 0x0006e404ff137984 */ /* 0x000f680008000800 */
[----:B------:R-:W5:Y:S04]  /*0b10*/  LDS R23, [UR4+0x6b0] ;  /* 0x0006b004ff177984 */ /* 0x000f680008000800 */
[----:B------:R-:W5:Y:S01]  /*0b20*/  LDS R25, [UR4+0x6a0] ;  /* 0x0006a004ff197984 */ /* 0x000f620008000800 */
[----:B0-----:R-:W-:Y:S01]  /*0b30*/  FADD R9, -R28, R9 ;  /* 0x000000091c097221 */ /* 0x001fe20000000100 */
[----:B-1----:R-:W-:-:S03]  /*0b40*/  FADD R8, R8, -R29 ;  /* 0x8000001d08087221 */ /* 0x002fc60000000000 */
[----:B--2---:R-:W-:Y:S01]  /*0b50*/  FMUL R9, R9, R18 ;  /* 0x0000001209097220 */ /* 0x004fe20000400000 */
[----:B---3--:R-:W-:-:S03]  /*0b60*/  FMUL R10, R8, R17 ;  /* 0x00000011080a7220 */ /* 0x008fc60000400000 */
[----:B------:R-:W0:Y:S01]  /*0b70*/  FRND R12, R9 ;  /* 0x00000009000c7307 */ /* 0x000e220000201000 */
[----:B----4-:R-:W-:-:S07]  /*0b80*/  FADD R8, R11, -R24 ;  /* 0x800000180b087221 */ /* 0x010fce0000000000 */
[----:B------:R-:W1:Y:S01]  /*0b90*/  FRND R13, R10 ;  /* 0x0000000a000d7307 */ /* 0x000e620000201000 */
[----:B-----5:R-:W-:Y:S01]  /*0ba0*/  FMUL R11, R8, R19 ;  /* 0x00000013080b7220 */ /* 0x020fe20000400000 */
[----:B0-----:R-:W-:-:S06]  /*0bb0*/  FADD R12, R9, -R12 ;  /* 0x8000000c090c7221 */ /* 0x001fcc0000000000 */
[----:B------:R-:W0:Y:S01]  /*0bc0*/  FRND R14, R11 ;  /* 0x0000000b000e7307 */ /* 0x000e220000201000 */
[----:B------:R-:W-:Y:S01]  /*0bd0*/  FMUL R12, R12, R23 ;  /* 0x000000170c0c7220 */ /* 0x000fe20000400000 */
[----:B-1----:R-:W-:-:S03]  /*0be0*/  FADD R8, R10, -R13 ;  /* 0x8000000d0a087221 */ /* 0x002fc60000000000 */
[----:B------:R-:W-:Y:S01]  /*0bf0*/  FMUL R15, R12, R12 ;  /* 0x0000000c0c0f7220 */ /* 0x000fe20000400000 */
[----:B------:R-:W-:Y:S01]  /*0c00*/  FMUL R8, R8, R25 ;  /* 0x0000001908087220 */ /* 0x000fe20000400000 */
[----:B0-----:R-:W-:-:S03]  /*0c10*/  FADD R13, R11, -R14 ;  /* 0x8000000e0b0d7221 */ /* 0x001fc60000000000 */
[----:B------:R-:W-:Y:S01]  /*0c20*/  FFMA R8, R8, R8, R15 ;  /* 0x0000000808087223 */ /* 0x000fe2000000000f */
[----:B------:R-:W-:-:S04]  /*0c30*/  FMUL R13, R13, R16 ;  /* 0x000000100d0d7220 */ /* 0x000fc80000400000 */
[----:B------:R-:W-:-:S04]  /*0c40*/  FFMA R8, R13, R13, R8 ;  /* 0x0000000d0d087223 */ /* 0x000fc80000000008 */
[----:B------:R0:W1:Y:S01]  /*0c50*/  MUFU.RSQ R9, R8 ;  /* 0x0000000800097308 */ /* 0x0000620000001400 */
[----:B------:R-:W-:-:S04]  /*0c60*/  IADD3 R10, PT, PT, R8, -0xd000000, RZ ;  /* 0xf3000000080a7810 */ /* 0x000fc80007ffe0ff */
[----:B------:R-:W-:-:S13]  /*0c70*/  ISETP.GT.U32.AND P0, PT, R10, 0x727fffff, PT ;  /* 0x727fffff0a00780c */ /* 0x000fda0003f04070 */
[----:B01----:R-:W-:Y:S05]  /*0c80*/  @!P0 BRA `(.L_x_163) ;  /* 0x00000000000c8947 */ /* 0x003fea0003800000 */
[----:B------:R-:W-:-:S07]  /*0c90*/  MOV R14, 0xcb0 ;  /* 0x00000cb0000e7802 */ /* 0x000fce0000000f00 */
[----:B------:R-:W-:Y:S05]  /*0ca0*/  CALL.REL.NOINC `($__internal_13_$__cuda_sm20_sqrt_rn_f32_slowpath) ;  /* 0x00000010006c7944 */ /* 0x000fea0003c00000 */
[----:B------:R-:W-:Y:S05]  /*0cb0*/  BRA `(.L_x_164) ;  /* 0x0000000000107947 */ /* 0x000fea0003800000 */
.L_x_163:
[----:B------:R-:W-:Y:S01]  /*0cc0*/  FMUL.FTZ R11, R8, R9 ;  /* 0x00000009080b7220 */ /* 0x000fe20000410000 */
[----:B------:R-:W-:-:S03]  /*0cd0*/  FMUL.FTZ R9, R9, 0.5 ;  /* 0x3f00000009097820 */ /* 0x000fc60000410000 */
[----:B------:R-:W-:-:S04]  /*0ce0*/  FFMA R8, -R11, R11, R8 ;  /* 0x0000000b0b087223 */ /* 0x000fc80000000108 */
[----:B------:R-:W-:-:S07]  /*0cf0*/  FFMA R12, R8, R9, R11 ;  /* 0x00000009080c7223 */ /* 0x000fce000000000b */
.L_x_164:
[----:B------:R-:W-:Y:S05]  /*0d00*/  BSYNC.RECONVERGENT B1 ;  /* 0x0000000000017941 */ /* 0x000fea0003800200 */
.L_x_162:
[----:B------:R-:W-:Y:S01]  /*0d10*/  FSETP.GT.AND P0, PT, R12, UR6, PT ;  /* 0x000000060c007c0b */ /* 0x000fe2000bf04000 */
[----:B------:R-:W-:Y:S01]  /*0d20*/  BSSY.RECONVERGENT B1, `(.L_x_165) ;  /* 0x0000036000017945 */ /* 0x000fe20003800200 */
[----:B------:R-:W-:-:S11]  /*0d30*/  IMAD.MOV.U32 R30, RZ, RZ, RZ ;  /* 0x000000ffff1e7224 */ /* 0x000fd600078e00ff */
[----:B------:R-:W-:Y:S05]  /*0d40*/  @P0 BRA `(.L_x_166) ;  /* 0x0000000000cc0947 */ /* 0x000fea0003800000 */
[----:B------:R-:W0:Y:S01]  /*0d50*/  S2UR UR5, SR_CgaCtaId ;  /* 0x00000000000579c3 */ /* 0x000e220000008800 */
[----:B------:R-:W-:Y:S01]  /*0d60*/  UMOV UR4, 0x400 ;  /* 0x0000040000047882 */ /* 0x000fe20000000000 */
[----:B------:R-:W-:-:S04]  /*0d70*/  FMUL R35, R12, R21 ;  /* 0x000000150c237220 */ /* 0x000fc80000400000 */
[----:B------:R-:W-:Y:S08]  /*0d80*/  F2I.FLOOR.NTZ R30, R35 ;  /* 0x00000023001e7305 */ /* 0x000ff00000207100 */
[----:B------:R-:W1:Y:S01]  /*0d90*/  FRND.FLOOR R34, R35 ;  /* 0x0000002300227307 */ /* 0x000e620000205000 */
[----:B0-----:R-:W-:Y:S02]  /*0da0*/  ULEA UR7, UR5, UR4, 0x18 ;  /* 0x0000000405077291 */ /* 0x001fe4000f8ec0ff */
[----:B------:R-:W-:Y:S01]  /*0db0*/  UIADD3 UR4, UPT, UPT, UR4, 0x20, URZ ;  /* 0x0000002004047890 */ /* 0x000fe2000fffe0ff */
[----:B-1----:R-:W-:-:S03]  /*0dc0*/  FADD R31, R35, -R34 ;  /* 0x80000022231f7221 */ /* 0x002fc60000000000 */
[----:B------:R-:W-:-:S03]  /*0dd0*/  ULEA UR4, UR5, UR4, 0x18 ;  /* 0x0000000405047291 */ /* 0x000fc6000f8ec0ff */
[----:B------:R-:W0:Y:S03]  /*0de0*/  LDS.128 R8, [UR7+0x6f0] ;  /* 0x0006f007ff087984 */ /* 0x000e260008000c00 */
[----:B------:R-:W-:Y:S01]  /*0df0*/  LEA R30, R30, UR4, 0x2 ;  /* 0x000000041e1e7c11 */ /* 0x000fe2000f8e10ff */
[----:B------:R-:W1:Y:S04]  /*0e00*/  LDS.64 R26, [UR7+0x6e8] ;  /* 0x0006e807ff1a7984 */ /* 0x000e680008000a00 */
[----:B------:R-:W2:Y:S04]  /*0e10*/  LDS.128 R12, [UR7+0x700] ;  /* 0x00070007ff0c7984 */ /* 0x000ea80008000c00 */
[----:B------:R-:W3:Y:S01]  /*0e20*/  LDS R34, [R30+0x4] ;  /* 0x000004001e227984 */ /* 0x000ee20000000800 */
[C---:B0-----:R-:W-:Y:S01]  /*0e30*/  FMUL R10, R31.reuse, R10 ;  /* 0x0000000a1f0a7220 */ /* 0x041fe20000400000 */
[----:B------:R-:W-:-:S03]  /*0e40*/  FMUL R36, R31, R11 ;  /* 0x0000000b1f247220 */ /* 0x000fc60000400000 */
[C---:B------:R-:W-:Y:S01]  /*0e50*/  FMUL R10, R31.reuse, R10 ;  /* 0x0000000a1f0a7220 */ /* 0x040fe20000400000 */
[C---:B------:R-:W-:Y:S01]  /*0e60*/  FMUL R36, R31.reuse, R36 ;  /* 0x000000241f247220 */ /* 0x040fe20000400000 */
[----:B-1----:R-:W-:-:S03]  /*0e70*/  FMUL R26, R31, R26 ;  /* 0x0000001a1f1a7220 */ /* 0x002fc60000400000 */
[C---:B------:R-:W-:Y:S01]  /*0e80*/  FFMA R11, R31.reuse, R10, R36 ;  /* 0x0000000a1f0b7223 */ /* 0x040fe20000000024 */
[C---:B------:R-:W-:Y:S01]  /*0e90*/  FMUL R10, R31.reuse, R27 ;  /* 0x0000001b1f0a7220 */ /* 0x040fe20000400000 */
[C---:B------:R-:W-:Y:S01]  /*0ea0*/  FMUL R26, R31.reuse, R26 ;  /* 0x0000001a1f1a7220 */ /* 0x040fe20000400000 */
[C---:B--2---:R-:W-:Y:S01]  /*0eb0*/  FMUL R36, R31.reuse, R15 ;  /* 0x0000000f1f247220 */ /* 0x044fe20000400000 */
[C---:B------:R-:W-:Y:S01]  /*0ec0*/  FFMA R12, R31.reuse, R12, R11 ;  /* 0x0000000c1f0c7223 */ /* 0x040fe2000000000b */
[C---:B------:R-:W-:Y:S02]  /*0ed0*/  FMUL R10, R31.reuse, R10 ;  /* 0x0000000a1f0a7220 */ /* 0x040fe40000400000 */
[C---:B------:R-:W-:Y:S01]  /*0ee0*/  FMUL R36, R31.reuse, R36 ;  /* 0x000000241f247220 */ /* 0x040fe20000400000 */
[----:B------:R-:W-:Y:S01]  /*0ef0*/  FADD R11, R12, R13 ;  /* 0x0000000d0c0b7221 */ /* 0x000fe20000000000 */
[C---:B------:R-:W-:Y:S01]  /*0f00*/  FFMA R27, R31.reuse, R26, R10 ;  /* 0x0000001a1f1b7223 */ /* 0x040fe2000000000a */
[----:B------:R-:W-:-:S02]  /*0f10*/  FMUL R10, R31, R14 ;  /* 0x0000000e1f0a7220 */ /* 0x000fc40000400000 */
[----:B------:R-:W0:Y:S01]  /*0f20*/  LDS.128 R12, [UR7+0x710] ;  /* 0x00071007ff0c7984 */ /* 0x000e220008000c00 */
[C---:B------:R-:W-:Y:S01]  /*0f30*/  FFMA R8, R31.reuse, R8, R27 ;  /* 0x000000081f087223 */ /* 0x040fe2000000001b */
[C---:B------:R-:W-:Y:S01]  /*0f40*/  FMUL R26, R31.reuse, R10 ;  /* 0x0000000a1f1a7220 */ /* 0x040fe20000400000 */
[----:B---3--:R-:W-:Y:S02]  /*0f50*/  FMUL R35, R34, R11 ;  /* 0x0000000b22237220 */ /* 0x008fe40000400000 */
[----:B------:R-:W-:Y:S01]  /*0f60*/  FADD R10, R8, R9 ;  /* 0x00000009080a7221 */ /* 0x000fe20000000000 */
[----:B------:R-:W1:Y:S01]  /*0f70*/  LDS R34, [R30] ;  /* 0x000000001e227984 */ /* 0x000e620000000800 */
[----:B------:R-:W-:-:S03]  /*0f80*/  FFMA R27, R31, R26, R36 ;  /* 0x0000001a1f1b7223 */ /* 0x000fc60000000024 */
[----:B------:R-:W2:Y:S04]  /*0f90*/  LDS.64 R8, [UR7+0x720] ;  /* 0x00072007ff087984 */ /* 0x000ea80008000a00 */
[----:B------:R-:W3:Y:S04]  /*0fa0*/  LDS R11, [R30+0x8] ;  /* 0x000008001e0b7984 */ /* 0x000ee80000000800 */
[----:B------:R-:W4:Y:S01]  /*0fb0*/  LDS R26, [R30+0xc] ;  /* 0x00000c001e1a7984 */ /* 0x000f220000000800 */
[C---:B0-----:R-:W-:Y:S01]  /*0fc0*/  FMUL R14, R31.reuse, R14 ;  /* 0x0000000e1f0e7220 */ /* 0x041fe20000400000 */
[C---:B------:R-:W-:Y:S01]  /*0fd0*/  FMUL R36, R31.reuse, R15 ;  /* 0x0000000f1f247220 */ /* 0x040fe20000400000 */
[----:B------:R-:W-:-:S02]  /*0fe0*/  FFMA R12, R31, R12, R27 ;  /* 0x0000000c1f0c7223 */ /* 0x000fc4000000001b */
[C---:B------:R-:W-:Y:S01]  /*0ff0*/  FMUL R14, R31.reuse, R14 ;  /* 0x0000000e1f0e7220 */ /* 0x040fe20000400000 */
[C---:B------:R-:W-:Y:S01]  /*1000*/  FMUL R36, R31.reuse, R36 ;  /* 0x000000241f247220 */ /* 0x040fe20000400000 */
[----:B-1----:R-:W-:Y:S01]  /*1010*/  FFMA R10, R34, R10, R35 ;  /* 0x0000000a220a7223 */ /* 0x002fe20000000023 */
[----:B------:R-:W-:Y:S02]  /*1020*/  FADD R12, R12, R13 ;  /* 0x0000000d0c0c7221 */ /* 0x000fe40000000000 */
[----:B------:R-:W-:-:S04]  /*1030*/  FFMA R15, R31, R14, R36 ;  /* 0x0000000e1f0f7223 */ /* 0x000fc80000000024 */
[----:B--2---:R-:W-:Y:S01]  /*1040*/  FFMA R8, R31, R8, R15 ;  /* 0x000000081f087223 */ /* 0x004fe2000000000f */
[----:B---3--:R-:W-:-:S03]  /*1050*/  FFMA R11, R11, R12, R10 ;  /* 0x0000000c0b0b7223 */ /* 0x008fc6000000000a */
[----:B------:R-:W-:-:S04]  /*1060*/  FADD R8, R8, R9 ;  /* 0x0000000908087221 */ /* 0x000fc80000000000 */
[----:B----4-:R-:W-:-:S07]  /*1070*/  FFMA R30, R26, R8, R11 ;  /* 0x000000081a1e7223 */ /* 0x010fce000000000b */
.L_x_166:
[----:B------:R-:W-:Y:S05]  /*1080*/  BSYNC.RECONVERGENT B1 ;  /* 0x0000000000017941 */ /* 0x000fea0003800200 */
.L_x_165:
[----:B------:R-:W0:Y:S01]  /*1090*/  S2UR UR5, SR_CgaCtaId ;  /* 0x00000000000579c3 */ /* 0x000e220000008800 */
[----:B------:R-:W-:Y:S01]  /*10a0*/  UMOV UR4, 0x400 ;  /* 0x0000040000047882 */ /* 0x000fe20000000000 */
[----:B------:R-:W-:Y:S01]  /*10b0*/  BSSY.RECONVERGENT B1, `(.L_x_167) ;  /* 0x0000020000017945 */ /* 0x000fe20003800200 */
[----:B0-----:R-:W-:-:S09]  /*10c0*/  ULEA UR4, UR5, UR4, 0x18 ;  /* 0x0000000405047291 */ /* 0x001fd2000f8ec0ff */
[----:B------:R-:W0:Y:S02]  /*10d0*/  LDS.128 R8, [UR4+0x10] ;  /* 0x00001004ff087984 */ /* 0x000e240008000c00 */
[----:B0-----:R-:W-:Y:S01]  /*10e0*/  FADD R8, -R29, R9 ;  /* 0x000000091d087221 */ /* 0x001fe20000000100 */
[----:B------:R-:W-:Y:S01]  /*10f0*/  FADD R9, -R28, R10 ;  /* 0x0000000a1c097221 */ /* 0x000fe20000000100 */
[----:B------:R-:W-:Y:S02]  /*1100*/  FADD R24, -R24, R11 ;  /* 0x0000000b18187221 */ /* 0x000fe40000000100 */
[----:B------:R-:W-:Y:S01]  /*1110*/  FMUL R8, R17, R8 ;  /* 0x0000000811087220 */ /* 0x000fe20000400000 */
[----:B------:R-:W-:Y:S01]  /*1120*/  FMUL R9, R18, R9 ;  /* 0x0000000912097220 */ /* 0x000fe20000400000 */
[----:B------:R-:W-:Y:S02]  /*1130*/  FMUL R24, R19, R24 ;  /* 0x0000001813187220 */ /* 0x000fe40000400000 */
[----:B------:R-:W-:Y:S08]  /*1140*/  FRND R13, R8 ;  /* 0x00000008000d7307 */ /* 0x000ff00000201000 */
[----:B------:R-:W0:Y:S08]  /*1150*/  FRND R10, R9 ;  /* 0x00000009000a7307 */ /* 0x000e300000201000 */
[----:B------:R-:W1:Y:S01]  /*1160*/  FRND R11, R24 ;  /* 0x00000018000b7307 */ /* 0x000e620000201000 */
[----:B0-----:R-:W-:Y:S01]  /*1170*/  FADD R12, R9, -R10 ;  /* 0x8000000a090c7221 */ /* 0x001fe20000000000 */
[----:B------:R-:W-:-:S03]  /*1180*/  FADD R10, R8, -R13 ;  /* 0x8000000d080a7221 */ /* 0x000fc60000000000 */
[----:B------:R-:W-:Y:S01]  /*1190*/  FMUL R12, R23, R12 ;  /* 0x0000000c170c7220 */ /* 0x000fe20000400000 */
[----:B------:R-:W-:Y:S01]  /*11a0*/  FMUL R10, R25, R10 ;  /* 0x0000000a190a7220 */ /* 0x000fe20000400000 */
[----:B-1----:R-:W-:Y:S02]  /*11b0*/  FADD R11, R24, -R11 ;  /* 0x8000000b180b7221 */ /* 0x002fe40000000000 */
[----:B------:R-:W-:Y:S02]  /*11c0*/  FMUL R13, R12, R12 ;  /* 0x0000000c0c0d7220 */ /* 0x000fe40000400000 */
[----:B------:R-:W-:Y:S02]  /*11d0*/  FMUL R11, R11, R16 ;  /* 0x000000100b0b7220 */ /* 0x000fe40000400000 */
[----:B------:R-:W-:-:S04]  /*11e0*/  FFMA R10, R10, R10, R13 ;  /* 0x0000000a0a0a7223 */ /* 0x000fc8000000000d */
        /* <DEDUP_REMOVED lines=8> */
.L_x_168:
[----:B------:R-:W-:Y:S01]  /*1270*/  FMUL.FTZ R11, R8, R9 ;  /* 0x00000009080b7220 */ /* 0x000fe20000410000 */
[----:B------:R-:W-:-:S03]  /*1280*/  FMUL.FTZ R9, R9, 0.5 ;  /* 0x3f00000009097820 */ /* 0x000fc60000410000 */
[----:B------:R-:W-:-:S04]  /*1290*/  FFMA R8, -R11, R11, R8 ;  /* 0x0000000b0b087223 */ /* 0x000fc80000000108 */
[----:B------:R-:W-:-:S07]  /*12a0*/  FFMA R12, R8, R9, R11 ;  /* 0x00000009080c7223 */ /* 0x000fce000000000b */
.L_x_169:
[----:B------:R-:W-:Y:S05]  /*12b0*/  BSYNC.RECONVERGENT B1 ;  /* 0x0000000000017941 */ /* 0x000fea0003800200 */
.L_x_167:
[----:B------:R-:W-:Y:S01]  /*12c0*/  FSETP.GT.AND P0, PT, R12, UR6, PT ;  /* 0x000000060c007c0b */ /* 0x000fe2000bf04000 */
[----:B------:R-:W-:Y:S01]  /*12d0*/  BSSY.RECONVERGENT B1, `(.L_x_170) ;  /* 0x0000036000017945 */ /* 0x000fe20003800200 */
[----:B------:R-:W-:-:S11]  /*12e0*/  MOV R9, RZ ;  /* 0x000000ff00097202 */ /* 0x000fd60000000f00 */
        /* <DEDUP_REMOVED lines=10> */
[----:B------:R-:W0:Y:S03]  /*1390*/  LDS.64 R24, [UR7+0x6e8] ;  /* 0x0006e807ff187984 */ /* 0x000e260008000a00 */
[----:B------:R-:W-:Y:S01]  /*13a0*/  LEA R34, R34, UR4, 0x2 ;  /* 0x0000000422227c11 */ /* 0x000fe2000f8e10ff */
[----:B------:R-:W1:Y:S04]  /*13b0*/  LDS.128 R8, [UR7+0x6f0] ;  /* 0x0006f007ff087984 */ /* 0x000e680008000c00 */
[----:B------:R-:W2:Y:S04]  /*13c0*/  LDS.128 R12, [UR7+0x700] ;  /* 0x00070007ff0c7984 */ /* 0x000ea80008000c00 */
[----:B------:R-:W3:Y:S04]  /*13d0*/  LDS.128 R16, [UR7+0x710] ;  /* 0x00071007ff107984 */ /* 0x000ee80008000c00 */
[----:B------:R-:W4:Y:S04]  /*13e0*/  LDS R31, [R34+0x4] ;  /* 0x00000400221f7984 */ /* 0x000f280000000800 */
[----:B------:R-:W5:Y:S04]  /*13f0*/  LDS R28, [R34] ;  /* 0x00000000221c7984 */ /* 0x000f680000000800 */
[----:B------:R-:W5:Y:S04]  /*1400*/  LDS.64 R26, [UR7+0x720] ;  /* 0x00072007ff1a7984 */ /* 0x000f680008000a00 */
[----:B------:R-:W5:Y:S01]  /*1410*/  LDS R23, [R34+0x8] ;  /* 0x0000080022177984 */ /* 0x000f620000000800 */
[C---:B0-----:R-:W-:Y:S01]  /*1420*/  FMUL R35, R29.reuse, R24 ;  /* 0x000000181d237220 */ /* 0x041fe20000400000 */
[----:B------:R-:W-:-:S02]  /*1430*/  FMUL R36, R29, R25 ;  /* 0x000000191d247220 */ /* 0x000fc40000400000 */
[----:B------:R0:W5:Y:S01]  /*1440*/  LDS R24, [R34+0xc] ;  /* 0x00000c0022187984 */ /* 0x0001620000000800 */
[C---:B-1----:R-:W-:Y:S01]  /*1450*/  FMUL R25, R29.reuse, R10 ;  /* 0x0000000a1d197220 */ /* 0x042fe20000400000 */
[C---:B------:R-:W-:Y:S01]  /*1460*/  FMUL R11, R29.reuse, R11 ;  /* 0x0000000b1d0b7220 */ /* 0x040fe20000400000 */
[C---:B------:R-:W-:Y:S01]  /*1470*/  FMUL R10, R29.reuse, R35 ;  /* 0x000000231d0a7220 */ /* 0x040fe20000400000 */
[C---:B------:R-:W-:Y:S01]  /*1480*/  FMUL R36, R29.reuse, R36 ;  /* 0x000000241d247220 */ /* 0x040fe20000400000 */
[C---:B------:R-:W-:Y:S01]  /*1490*/  FMUL R25, R29.reuse, R25 ;  /* 0x000000191d197220 */ /* 0x040fe20000400000 */
[C---:B------:R-:W-:Y:S01]  /*14a0*/  FMUL R35, R29.reuse, R11 ;  /* 0x0000000b1d237220 */ /* 0x040fe20000400000 */
[C---:B--2---:R-:W-:Y:S01]  /*14b0*/  FMUL R14, R29.reuse, R14 ;  /* 0x0000000e1d0e7220 */ /* 0x044fe20000400000 */
[C---:B------:R-:W-:Y:S01]  /*14c0*/  FFMA R11, R29.reuse, R10, R36 ;  /* 0x0000000a1d0b7223 */ /* 0x040fe20000000024 */
[C---:B------:R-:W-:Y:S01]  /*14d0*/  FMUL R10, R29.reuse, R15 ;  /* 0x0000000f1d0a7220 */ /* 0x040fe20000400000 */
[C---:B------:R-:W-:Y:S01]  /*14e0*/  FFMA R25, R29.reuse, R25, R35 ;  /* 0x000000191d197223 */ /* 0x040fe20000000023 */
[C---:B---3--:R-:W-:Y:S01]  /*14f0*/  FMUL R18, R29.reuse, R18 ;  /* 0x000000121d127220 */ /* 0x048fe20000400000 */
[C---:B0-----:R-:W-:Y:S01]  /*1500*/  FMUL R34, R29.reuse, R19 ;  /* 0x000000131d227220 */ /* 0x041fe20000400000 */
[C---:B------:R-:W-:Y:S01]  /*1510*/  FMUL R14, R29.reuse, R14 ;  /* 0x0000000e1d0e7220 */ /* 0x040fe20000400000 */
[C---:B------:R-:W-:Y:S01]  /*1520*/  FFMA R12, R29.reuse, R12, R25 ;  /* 0x0000000c1d0c7223 */ /* 0x040fe20000000019 */
[C---:B------:R-:W-:Y:S01]  /*1530*/  FMUL R10, R29.reuse, R10 ;  /* 0x0000000a1d0a7220 */ /* 0x040fe20000400000 */
[C---:B------:R-:W-:Y:S01]  /*1540*/  FFMA R8, R29.reuse, R8, R11 ;  /* 0x000000081d087223 */ /* 0x040fe2000000000b */
[C---:B------:R-:W-:Y:S01]  /*1550*/  FMUL R18, R29.reuse, R18 ;  /* 0x000000121d127220 */ /* 0x040fe20000400000 */
[----:B------:R-:W-:Y:S01]  /*1560*/  FADD R12, R12, R13 ;  /* 0x0000000d0c0c7221 */ /* 0x000fe20000000000 */
[C---:B------:R-:W-:Y:S01]  /*1570*/  FMUL R13, R29.reuse, R34 ;  /* 0x000000221d0d7220 */ /* 0x040fe20000400000 */
[----:B------:R-:W-:Y:S01]  /*1580*/  FFMA R11, R29, R14, R10 ;  /* 0x0000000e1d0b7223 */ /* 0x000fe2000000000a */
[----:B------:R-:W-:Y:S01]  /*1590*/  FADD R9, R8, R9 ;  /* 0x0000000908097221 */ /* 0x000fe20000000000 */
[----:B----4-:R-:W-:Y:S01]  /*15a0*/  FMUL R31, R31, R12 ;  /* 0x0000000c1f1f7220 */ /* 0x010fe20000400000 */
[C---:B------:R-:W-:Y:S01]  /*15b0*/  FFMA R13, R29.reuse, R18, R13 ;  /* 0x000000121d0d7223 */ /* 0x040fe2000000000d */
[----:B------:R-:W-:-:S02]  /*15c0*/  FFMA R16, R29, R16, R11 ;  /* 0x000000101d107223 */ /* 0x000fc4000000000b */
[----:B-----5:R-:W-:Y:S01]  /*15d0*/  FFMA R28, R28, R9, R31 ;  /* 0x000000091c1c7223 */ /* 0x020fe2000000001f */
[----:B------:R-:W-:Y:S01]  /*15e0*/  FFMA R26, R29, R26, R13 ;  /* 0x0000001a1d1a7223 */ /* 0x000fe2000000000d */
[----:B------:R-:W-:-:S03]  /*15f0*/  FADD R16, R16, R17 ;  /* 0x0000001110107221 */ /* 0x000fc60000000000 */
[----:B------:R-:W-:Y:S01]  /*1600*/  FADD R26, R26, R27 ;  /* 0x0000001b1a1a7221 */ /* 0x000fe20000000000 */
[----:B------:R-:W-:-:S04]  /*1610*/  FFMA R23, R23, R16, R28 ;  /* 0x0000001017177223 */ /* 0x000fc8000000001c */
[----:B------:R-:W-:-:S07]  /*1620*/  FFMA R9, R24, R26, R23 ;  /* 0x0000001a18097223 */ /* 0x000fce0000000017 */
.L_x_171:
[----:B------:R-:W-:Y:S05]  /*1630*/  BSYNC.RECONVERGENT B1 ;  /* 0x0000000000017941 */ /* 0x000fea0003800200 */
.L_x_170:
[----:B------:R-:W-:Y:S01]  /*1640*/  FADD R30, -R9, R30 ;  /* 0x0000001e091e7221 */ /* 0x000fe20000000100 */
[----:B------:R-:W-:Y:S01]  /*1650*/  ISETP.GE.AND P1, PT, R5, R20, PT ;  /* 0x000000140500720c */ /* 0x000fe20003f26270 */
[----:B------:R-:W-:Y:S01]  /*1660*/  VIADD R3, R3, 0x180 ;  /* 0x0000018003037836 */ /* 0x000fe20000000000 */
[----:B------:R-:W-:Y:S01]  /*1670*/  IADD3 R4, PT, PT, R4, 0x1, RZ ;  /* 0x0000000104047810 */ /* 0x000fe20007ffe0ff */
[----:B------:R-:W0:Y:S01]  /*1680*/  F2F.F64.F32 R8, R30 ;  /* 0x0000001e00087310 */ /* 0x000e220000201800 */
[----:B------:R-:W-:Y:S02]  /*1690*/  ISETP.NE.AND P0, PT, R2, RZ, PT ;  /* 0x000000ff0200720c */ /* 0x000fe40003f05270 */
[----:B------:R-:W-:Y:S02]  /*16a0*/  IADD3 R6, PT, PT, R6, 0x180, RZ ;  /* 0x0000018006067810 */ /* 0x000fe40007ffe0ff */
[----:B------:R-:W-:Y:S02]  /*16b0*/  IADD3 R2, PT, PT, R2, -0x80, RZ ;  /* 0xffffff8002027810 */ /* 0x000fe40007ffe0ff */
[----:B------:R-:W-:Y:S01]  /*16c0*/  IADD3 R5, PT, PT, R5, 0x80, RZ ;  /* 0x0000008005057810 */ /* 0x000fe20007ffe0ff */
[----:B0-----:R-:W-:-:S10]  /*16d0*/  DADD R8, R8, R32 ;  /* 0x0000000008087229 */ /* 0x001fd40000000020 */
[-C--:B------:R-:W-:Y:S02]  /*16e0*/  FSEL R11, R8, R32.reuse, !P1 ;  /* 0x00000020080b7208 */ /* 0x080fe40004800000 */
[-C--:B------:R-:W-:Y:S02]  /*16f0*/  FSEL R9, R9, R33.reuse, !P1 ;  /* 0x0000002109097208 */ /* 0x080fe40004800000 */
[----:B------:R-:W-:Y:S02]  /*1700*/  ISETP.NE.AND P1, PT, R4, RZ, PT ;  /* 0x000000ff0400720c */ /* 0x000fe40003f25270 */
[----:B------:R-:W-:Y:S02]  /*1710*/  FSEL R32, R11, R32, P0 ;  /* 0x000000200b207208 */ /* 0x000fe40000000000 */
[----:B------:R-:W-:-:S09]  /*1720*/  FSEL R33, R9, R33, P0 ;  /* 0x0000002109217208 */ /* 0x000fd20000000000 */
[----:B------:R-:W-:Y:S05]  /*1730*/  @P1 BRA `(.L_x_172) ;  /* 0xfffffff000881947 */ /* 0x000fea000383ffff */
[----:B------:R0:W1:Y:S02]  /*1740*/  F2F.F32.F64 R32, R32 ;  /* 0x0000002000207310 */ /* 0x0000640000301000 */
.L_x_161:
[----:B------:R-:W2:Y:S01]  /*1750*/  S2R R9, SR_CgaCtaId ;  /* 0x0000000000097919 */ /* 0x000ea20000008800 */
[----:B------:R-:W-:Y:S02]  /*1760*/  MOV R6, 0x400 ;  /* 0x0000040000067802 */ /* 0x000fe40000000f00 */
[C---:B------:R-:W-:Y:S02]  /*1770*/  ISETP.GT.U32.AND P0, PT, R7.reuse, 0x3f, PT ;  /* 0x0000003f0700780c */ /* 0x040fe40003f04070 */
[C---:B------:R-:W-:Y:S01]  /*1780*/  ISETP.GT.U32.AND P1, PT, R7.reuse, 0x1f, PT ;  /* 0x0000001f0700780c */ /* 0x040fe20003f24070 */
[----:B------:R-:W-:Y:S01]  /*1790*/  VIADD R0, R6, 0x728 ;  /* 0x0000072806007836 */ /* 0x000fe20000000000 */
[----:B------:R-:W-:-:S04]  /*17a0*/  ISETP.GT.U32.AND P2, PT, R7, 0xf, PT ;  /* 0x0000000f0700780c */ /* 0x000fc80003f44070 */
[----:B--2---:R-:W-:-:S04]  /*17b0*/  LEA R0, R9, R0, 0x18 ;  /* 0x0000000009007211 */ /* 0x004fc800078ec0ff */
[----:B------:R-:W-:-:S05]  /*17c0*/  LEA R3, R7, R0, 0x2 ;  /* 0x0000000007037211 */ /* 0x000fca00078e10ff */
[----:B-1----:R-:W-:Y:S01]  /*17d0*/  STS [R3], R32 ;  /* 0x0000002003007388 */ /* 0x002fe20000000800 */
[----:B------:R-:W-:Y:S06]  /*17e0*/  BAR.SYNC.DEFER_BLOCKING 0x0 ;  /* 0x0000000000007b1d */ /* 0x000fec0000010000 */
[----:B------:R-:W-:Y:S04]  /*17f0*/  @!P0 LDS R0, [R3+0x100] ;  /* 0x0001000003008984 */ /* 0x000fe80000000800 */
[----:B------:R-:W1:Y:S02]  /*1800*/  @!P0 LDS R5, [R3] ;  /* 0x0000000003058984 */ /* 0x000e640000000800 */
[----:B-1----:R-:W-:-:S05]  /*1810*/  @!P0 FADD R0, R0, R5 ;  /* 0x0000000500008221 */ /* 0x002fca0000000000 */
[----:B------:R-:W-:Y:S01]  /*1820*/  @!P0 STS [R3], R0 ;  /* 0x0000000003008388 */ /* 0x000fe20000000800 */
[----:B------:R-:W-:Y:S01]  /*1830*/  BAR.SYNC.DEFER_BLOCKING 0x0 ;  /* 0x0000000000007b1d */ /* 0x000fe20000010000 */
[----:B------:R-:W-:-:S05]  /*1840*/  ISETP.GT.U32.AND P0, PT, R7, 0x7, PT ;  /* 0x000000070700780c */ /* 0x000fca0003f04070 */
        /* <DEDUP_REMOVED lines=22> */
[----:B------:R-:W-:-:S13]  /*19b0*/  ISETP.NE.AND P1, PT, R7, RZ, PT ;  /* 0x000000ff0700720c */ /* 0x000fda0003f25270 */
[----:B------:R-:W-:Y:S01]  /*19c0*/  @!P1 LEA R7, R9, R6, 0x18 ;  /* 0x0000000609079211 */ /* 0x000fe200078ec0ff */
        /* <DEDUP_REMOVED lines=8> */
[----:B------:R1:W-:Y:S01]  /*1a50*/  @!P1 STS [R3], R0 ;  /* 0x0000000003009388 */ /* 0x0003e20000000800 */
[----:B------:R-:W-:Y:S06]  /*1a60*/  BAR.SYNC.DEFER_BLOCKING 0x0 ;  /* 0x0000000000007b1d */ /* 0x000fec0000010000 */
[----:B------:R-:W-:Y:S05]  /*1a70*/  @P1 EXIT ;  /* 0x000000000000194d */ /* 0x000fea0003800000 */
[----:B------:R-:W2:Y:S01]  /*1a80*/  S2R R5, SR_CTAID.X ;  /* 0x0000000000057919 */ /* 0x000ea20000002500 */
[----:B-1----:R-:W2:Y:S02]  /*1a90*/  LDC.64 R2, c[0x0][0x3c8] ;  /* 0x0000f200ff027b82 */ /* 0x002ea40000000a00 */
[----:B--2---:R-:W-:-:S05]  /*1aa0*/  IMAD.WIDE.U32 R2, R5, 0x4, R2 ;  /* 0x0000000405027825 */ /* 0x004fca00078e0002 */
[----:B------:R-:W2:Y:S01]  /*1ab0*/  LDG.E R5, desc[UR8][R2.64] ;  /* 0x0000000802057981 */ /* 0x000ea2000c1e1900 */
[----:B------:R-:W-:-:S06]  /*1ac0*/  LEA R0, R9, R6, 0x18 ;  /* 0x0000000609007211 */ /* 0x000fcc00078ec0ff */
[----:B------:R-:W2:Y:S02]  /*1ad0*/  LDS R0, [R0+0x728] ;  /* 0x0007280000007984 */ /* 0x000ea40000000800 */
[----:B--2---:R-:W-:-:S05]  /*1ae0*/  FADD R5, R0, R5 ;  /* 0x0000000500057221 */ /* 0x004fca0000000000 */
[----:B------:R-:W-:Y:S01]  /*1af0*/  STG.E desc[UR8][R2.64], R5 ;  /* 0x0000000502007986 */ /* 0x000fe2000c101908 */
[----:B------:R-:W-:Y:S05]  /*1b00*/  EXIT ;  /* 0x000000000000794d */ /* 0x000fea0003800000 */
        .weak           $__internal_12_$__cuda_sm20_rcp_rn_f32_slowpath
        .type           $__internal_12_$__cuda_sm20_rcp_rn_f32_slowpath,@function
        .size           $__internal_12_$__cuda_sm20_rcp_rn_f32_slowpath,($__internal_13_$__cuda_sm20_sqrt_rn_f32_slowpath - $__internal_12_$__cuda_sm20_rcp_rn_f32_slowpath)
$__internal_12_$__cuda_sm20_rcp_rn_f32_slowpath:
[----:B------:R-:W-:-:S04]  /*1b10*/  SHF.L.U32 R2, R0, 0x1, RZ ;  /* 0x0000000100027819 */ /* 0x000fc800000006ff */
[----:B------:R-:W-:-:S04]  /*1b20*/  SHF.R.U32.HI R8, RZ, 0x18, R2 ;  /* 0x00000018ff087819 */ /* 0x000fc80000011602 */
[----:B------:R-:W-:-:S13]  /*1b30*/  ISETP.NE.U32.AND P0, PT, R8, RZ, PT ;  /* 0x000000ff0800720c */ /* 0x000fda0003f05070 */
[----:B------:R-:W-:Y:S05]  /*1b40*/  @P0 BRA `(.L_x_173) ;  /* 0x00000000002c0947 */ /* 0x000fea0003800000 */
[----:B------:R-:W-:-:S04]  /*1b50*/  SHF.L.U32 R2, R0, 0x1, RZ ;  /* 0x0000000100027819 */ /* 0x000fc800000006ff */
        /* <DEDUP_REMOVED lines=10> */
.L_x_173:
[----:B------:R-:W-:-:S05]  /*1c00*/  VIADD R9, R8, 0xffffff03 ;  /* 0xffffff0308097836 */ /* 0x000fca0000000000 */
[----:B------:R-:W-:-:S13]  /*1c10*/  ISETP.GT.U32.AND P0, PT, R9, 0x1, PT ;  /* 0x000000010900780c */ /* 0x000fda0003f04070 */
[----:B------:R-:W-:Y:S05]  /*1c20*/  @P0 BRA `(.L_x_175) ;  /* 0x0000000000780947 */ /* 0x000fea0003800000 */
[----:B------:R-:W-:Y:S02]  /*1c30*/  LOP3.LUT R2, R0, 0x7fffff, RZ, 0xc0, !PT ;  /* 0x007fffff00027812 */ /* 0x000fe400078ec0ff */
[----:B------:R-:W-:Y:S02]  /*1c40*/  MOV R6, 0x3 ;  /* 0x0000000300067802 */ /* 0x000fe40000000f00 */
        /* <DEDUP_REMOVED lines=21> */
[----:B------:R-:W-:Y:S01]  /*1da0*/  ISETP.GE.AND P0, PT, R2, RZ, PT ;  /* 0x000000ff0200720c */ /* 0x000fe20003f06270 */
[----:B------:R-:W-:-:S05]  /*1db0*/  VIADD R2, R8, 0xffffff04 ;  /* 0xffffff0408027836 */ /* 0x000fca0000000000 */
[----:B------:R-:W-:-:S07]  /*1dc0*/  SHF.R.U32.HI R3, RZ, R2, R3 ;  /* 0x00000002ff037219 */ /* 0x000fce0000011603 */
[----:B------:R-:W-:-:S04]  /*1dd0*/  @!P0 IADD3 R3, PT, PT, R3, 0x1, RZ ;  /* 0x0000000103038810 */ /* 0x000fc80007ffe0ff */
[----:B------:R-:W-:-:S04]  /*1de0*/  @!P1 SHF.L.U32 R3, R3, 0x1, RZ ;  /* 0x0000000103039819 */ /* 0x000fc800000006ff */
[----:B------:R-:W-:Y:S01]  /*1df0*/  LOP3.LUT R2, R3, 0x80000000, R0, 0xf8, !PT ;  /* 0x8000000003027812 */ /* 0x000fe200078ef800 */
[----:B------:R-:W-:Y:S06]  /*1e00*/  BRA `(.L_x_174) ;  /* 0x0000000000047947 */ /* 0x000fec0003800000 */
.L_x_175:
[----:B------:R0:W1:Y:S02]  /*1e10*/  MUFU.RCP R2, R0 ;  /* 0x0000000000027308 */ /* 0x0000640000001000 */
.L_x_174:
[----:B------:R-:W-:Y:S01]  /*1e20*/  HFMA2 R3, -RZ, RZ, 0, 0 ;  /* 0x00000000ff037431 */ /* 0x000fe200000001ff */
[----:B-1-3--:R-:W-:Y:S01]  /*1e30*/  MOV R21, R2 ;  /* 0x0000000200157202 */ /* 0x00afe20000000f00 */
[----:B------:R-:W-:-:S04]  /*1e40*/  IMAD.MOV.U32 R2, RZ, RZ, R7 ;  /* 0x000000ffff027224 */ /* 0x000fc800078e0007 */
[----:B0-2---:R-:W-:Y:S05]  /*1e50*/  RET.REL.NODEC R2 `(_Z21two_body_ratio_kernelIfLi128EEvPPT_iiiS1_iS1_iS0_S1_S1_S1_) ;  /* 0xffffffe002687950 */ /* 0x005fea0003c3ffff */
        .weak           $__internal_13_$__cuda_sm20_sqrt_rn_f32_slowpath
        .type           $__internal_13_$__cuda_sm20_sqrt_rn_f32_slowpath,@function
        .size           $__internal_13_$__cuda_sm20_sqrt_rn_f32_slowpath,($__internal_14_$__cuda_sm3x_div_rn_noftz_f32_slowpath - $__internal_13_$__cuda_sm20_sqrt_rn_f32_slowpath)
$__internal_13_$__cuda_sm20_sqrt_rn_f32_slowpath:
[----:B------:R-:W-:-:S13]  /*1e60*/  LOP3.LUT P0, RZ, R8, 0x7fffffff, RZ, 0xc0, !PT ;  /* 0x7fffffff08ff7812 */ /* 0x000fda000780c0ff */
[----:B------:R-:W-:Y:S01]  /*1e70*/  @!P0 MOV R9, R8 ;  /* 0x0000000800098202 */ /* 0x000fe20000000f00 */
[----:B------:R-:W-:Y:S06]  /*1e80*/  @!P0 BRA `(.L_x_176) ;  /* 0x0000000000408947 */ /* 0x000fec0003800000 */
[----:B------:R-:W-:-:S13]  /*1e90*/  FSETP.GEU.FTZ.AND P0, PT, R8, RZ, PT ;  /* 0x000000ff0800720b */ /* 0x000fda0003f1e000 */
        /* <DEDUP_REMOVED lines=15> */
.L_x_176:
[----:B------:R-:W-:Y:S02]  /*1f90*/  IMAD.MOV.U32 R12, RZ, RZ, R9 ;  /* 0x000000ffff0c7224 */ /* 0x000fe400078e0009 */
[----:B------:R-:W-:Y:S01]  /*1fa0*/  HFMA2 R9, -RZ, RZ, 0, 0 ;  /* 0x00000000ff097431 */ /* 0x000fe200000001ff */
[----:B------:R-:W-:-:S04]  /*1fb0*/  MOV R8, R14 ;  /* 0x0000000e00087202 */ /* 0x000fc80000000f00 */
[----:B------:R-:W-:Y:S05]  /*1fc0*/  RET.REL.NODEC R8 `(_Z21two_body_ratio_kernelIfLi128EEvPPT_iiiS1_iS1_iS0_S1_S1_S1_) ;  /* 0xffffffe0080c7950 */ /* 0x000fea0003c3ffff */
        .weak           $__internal_14_$__cuda_sm3x_div_rn_noftz_f32_slowpath
        .type           $__internal_14_$__cuda_sm3x_div_rn_noftz_f32_slowpath,@function
        .size           $__internal_14_$__cuda_sm3x_div_rn_noftz_f32_slowpath,(.L_x_262 - $__internal_14_$__cuda_sm3x_div_rn_noftz_f32_slowpath)
$__internal_14_$__cuda_sm3x_div_rn_noftz_f32_slowpath:
[----:B------:R-:W0:Y:S01]  /*1fd0*/  LDC R3, c[0x0][0x3b4] ;  /* 0x0000ed00ff037b82 */ /* 0x000e220000000800 */
[----:B------:R-:W-:-:S04]  /*1fe0*/  SHF.R.U32.HI R0, RZ, 0x17, R4 ;  /* 0x00000017ff007819 */ /* 0x000fc80000011604 */
[----:B------:R-:W-:-:S03]  /*1ff0*/  LOP3.LUT R6, R0, 0xff, RZ, 0xc0, !PT ;  /* 0x000000ff00067812 */ /* 0x000fc600078ec0ff */
[----:B------:R-:W1:Y:S01]  /*2000*/  LDC R7, c[0x0][0x3b4] ;  /* 0x0000ed00ff077b82 */ /* 0x000e620000000800 */
[----:B------:R-:W-:-:S04]  /*2010*/  IADD3 R10, PT, PT, R6, -0x1, RZ ;  /* 0xffffffff060a7810 */ /* 0x000fc80007ffe0ff */
[----:B------:R-:W-:Y:S02]  /*2020*/  ISETP.GT.U32.AND P0, PT, R10, 0xfd, PT ;  /* 0x000000fd0a00780c */ /* 0x000fe40003f04070 */
[----:B0-----:R-:W-:-:S04]  /*2030*/  SHF.R.U32.HI R0, RZ, 0x17, R3 ;  /* 0x00000017ff007819 */ /* 0x001fc80000011603 */
[----:B------:R-:W-:-:S04]  /*2040*/  LOP3.LUT R5, R0, 0xff, RZ, 0xc0, !PT ;  /* 0x000000ff00057812 */ /* 0x000fc800078ec0ff */
[----:B------:R-:W-:-:S04]  /*2050*/  IADD3 R9, PT, PT, R5, -0x1, RZ ;  /* 0xffffffff05097810 */ /* 0x000fc80007ffe0ff */
[----:B------:R-:W-:-:S13]  /*2060*/  ISETP.GT.U32.OR P0, PT, R9, 0xfd, P0 ;  /* 0x000000fd0900780c */ /* 0x000fda0000704470 */
[----:B------:R-:W-:Y:S01]  /*2070*/  @!P0 IMAD.MOV.U32 R8, RZ, RZ, RZ ;  /* 0x000000ffff088224 */ /* 0x000fe200078e00ff */
[----:B-1----:R-:W-:Y:S06]  /*2080*/  @!P0 BRA `(.L_x_177) ;  /* 0x0000000000608947 */ /* 0x002fec0003800000 */
[----:B------:R-:W-:Y:S02]  /*2090*/  FSETP.GTU.FTZ.AND P0, PT, |R3|, +INF , PT ;  /* 0x7f8000000300780b */ /* 0x000fe40003f1c200 */
[----:B------:R-:W-:Y:S02]  /*20a0*/  FSETP.GTU.FTZ.AND P1, PT, |R4|, +INF , PT ;  /* 0x7f8000000400780b */ /* 0x000fe40003f3c200 */
[----:B------:R-:W-:Y:S02]  /*20b0*/  MOV R0, R4 ;  /* 0x0000000400007202 */ /* 0x000fe40000000f00 */
        /* <DEDUP_REMOVED lines=17> */
[----:B------:R-:W-:Y:S01]  /*21d0*/  @!P0 FFMA R7, R3, 1.84467440737095516160e+19, RZ ;  /* 0x5f80000003078823 */ /* 0x000fe200000000ff */
[----:B------:R-:W-:Y:S01]  /*21e0*/  @!P0 MOV R8, 0xffffffc0 ;  /* 0xffffffc000088802 */ /* 0x000fe20000000f00 */
[----:B------:R-:W-:-:S03]  /*21f0*/  @!P1 FFMA R4, R0, 1.84467440737095516160e+19, RZ ;  /* 0x5f80000000049823 */ /* 0x000fc600000000ff */
[----:B------:R-:W-:-:S07]  /*2200*/  @!P1 IADD3 R8, PT, PT, R8, 0x40, RZ ;  /* 0x0000004008089810 */ /* 0x000fce0007ffe0ff */
.L_x_177:
[----:B------:R-:W-:Y:S02]  /*2210*/  LEA R3, R6, 0xc0800000, 0x17 ;  /* 0xc080000006037811 */ /* 0x000fe400078eb8ff */
[----:B------:R-:W-:-:S03]  /*2220*/  IADD3 R5, PT, PT, R5, -0x7f, RZ ;  /* 0xffffff8105057810 */ /* 0x000fc60007ffe0ff */
[----:B------:R-:W-:Y:S02]  /*2230*/  IMAD.IADD R3, R4, 0x1, -R3 ;  /* 0x0000000104037824 */ /* 0x000fe400078e0a03 */
[C---:B------:R-:W-:Y:S01]  /*2240*/  IMAD R0, R5.reuse, -0x800000, R7 ;  /* 0xff80000005007824 */ /* 0x040fe200078e0207 */
[----:B------:R-:W-:Y:S01]  /*2250*/  IADD3 R5, PT, PT, R5, 0x7f, -R6 ;  /* 0x0000007f05057810 */ /* 0x000fe20007ffe806 */
[----:B------:R-:W0:Y:S01]  /*2260*/  MUFU.RCP R4, R3 ;  /* 0x0000000300047308 */ /* 0x000e220000001000 */
[----:B------:R-:W-:Y:S02]  /*2270*/  FADD.FTZ R9, -R3, -RZ ;  /* 0x800000ff03097221 */ /* 0x000fe40000010100 */
[----:B------:R-:W-:Y:S02]  /*2280*/  IADD3 R5, PT, PT, R5, R8, RZ ;  /* 0x0000000805057210 */ /* 0x000fe40007ffe0ff */
        /* <DEDUP_REMOVED lines=21> */
[----:B------:R-:W-:Y:S02]  /*23e0*/  VIADD R6, R7, 0x20 ;  /* 0x0000002007067836 */ /* 0x000fe40000000000 */
[-CC-:B------:R-:W-:Y:S01]  /*23f0*/  FFMA.RM R3, R11, R9.reuse, R10.reuse ;  /* 0x000000090b037223 */ /* 0x180fe2000000400a */
[----:B------:R-:W-:Y:S02]  /*2400*/  ISETP.NE.AND P2, PT, R7, RZ, PT ;  /* 0x000000ff0700720c */ /* 0x000fe40003f45270 */
[----:B------:R-:W-:Y:S01]  /*2410*/  LOP3.LUT R5, R0, 0x7fffff, RZ, 0xc0, !PT ;  /* 0x007fffff00057812 */ /* 0x000fe200078ec0ff */
[----:B------:R-:W-:Y:S01]  /*2420*/  FFMA.RP R0, R11, R9, R10 ;  /* 0x000000090b007223 */ /* 0x000fe2000000800a */
[----:B------:R-:W-:Y:S02]  /*2430*/  ISETP.NE.AND P1, PT, R7, RZ, PT ;  /* 0x000000ff0700720c */ /* 0x000fe40003f25270 */
[----:B------:R-:W-:-:S02]  /*2440*/  LOP3.LUT R5, R5, 0x800000, RZ, 0xfc, !PT ;  /* 0x0080000005057812 */ /* 0x000fc400078efcff */
[----:B------:R-:W-:Y:S02]  /*2450*/  IADD3 R7, PT, PT, -R7, RZ, RZ ;  /* 0x000000ff07077210 */ /* 0x000fe40007ffe1ff */
[----:B------:R-:W-:Y:S02]  /*2460*/  SHF.L.U32 R6, R5, R6, RZ ;  /* 0x0000000605067219 */ /* 0x000fe400000006ff */
[----:B------:R-:W-:Y:S02]  /*2470*/  FSETP.NEU.FTZ.AND P0, PT, R0, R3, PT ;  /* 0x000000030000720b */ /* 0x000fe40003f1d000 */
[----:B------:R-:W-:Y:S02]  /*2480*/  SEL R0, R7, RZ, P2 ;  /* 0x000000ff07007207 */ /* 0x000fe40001000000 */
[----:B------:R-:W-:Y:S02]  /*2490*/  ISETP.NE.AND P1, PT, R6, RZ, P1 ;  /* 0x000000ff0600720c */ /* 0x000fe40000f25270 */
[----:B------:R-:W-:-:S02]  /*24a0*/  SHF.R.U32.HI R0, RZ, R0, R5 ;  /* 0x00000000ff007219 */ /* 0x000fc40000011605 */
[----:B------:R-:W-:Y:S02]  /*24b0*/  PLOP3.LUT P0, PT, P0, P1, PT, 0xf8, 0x8f ;  /* 0x00000000008f781c */ /* 0x000fe40000703f70 */
[----:B------:R-:W-:Y:S02]  /*24c0*/  SHF.R.U32.HI R6, RZ, 0x1, R0 ;  /* 0x00000001ff067819 */ /* 0x000fe40000011600 */
[----:B------:R-:W-:-:S04]  /*24d0*/  SEL R3, RZ, 0x1, !P0 ;  /* 0x00000001ff037807 */ /* 0x000fc80004000000 */
[----:B------:R-:W-:-:S04]  /*24e0*/  LOP3.LUT R3, R3, 0x1, R6, 0xf8, !PT ;  /* 0x0000000103037812 */ /* 0x000fc800078ef806 */
[----:B------:R-:W-:-:S04]  /*24f0*/  LOP3.LUT R3, R3, R0, RZ, 0xc0, !PT ;  /* 0x0000000003037212 */ /* 0x000fc800078ec0ff */
[----:B------:R-:W-:-:S04]  /*2500*/  IADD3 R3, PT, PT, R6, R3, RZ ;  /* 0x0000000306037210 */ /* 0x000fc80007ffe0ff */
[----:B------:R-:W-:Y:S01]  /*2510*/  LOP3.LUT R4, R3, R4, RZ, 0xfc, !PT ;  /* 0x0000000403047212 */ /* 0x000fe200078efcff */
[----:B------:R-:W-:Y:S06]  /*2520*/  BRA `(.L_x_184) ;  /* 0x0000000000347947 */ /* 0x000fec0003800000 */
.L_x_183:
[----:B------:R-:W-:-:S04]  /*2530*/  LOP3.LUT R4, R4, 0x80000000, RZ, 0xc0, !PT ;  /* 0x8000000004047812 */ /* 0x000fc800078ec0ff */
[----:B------:R-:W-:Y:S01]  /*2540*/  LOP3.LUT R4, R4, 0x7f800000, RZ, 0xfc, !PT ;  /* 0x7f80000004047812 */ /* 0x000fe200078efcff */
[----:B------:R-:W-:Y:S06]  /*2550*/  BRA `(.L_x_184) ;  /* 0x0000000000287947 */ /* 0x000fec0003800000 */
.L_x_182:
[----:B------:R-:W-:Y:S01]  /*2560*/  LEA R4, R5, R4, 0x17 ;  /* 0x0000000405047211 */ /* 0x000fe200078eb8ff */
[----:B------:R-:W-:Y:S06]  /*2570*/  BRA `(.L_x_184) ;  /* 0x0000000000207947 */ /* 0x000fec0003800000 */
.L_x_181:
[----:B------:R-:W-:-:S04]  /*2580*/  LOP3.LUT R4, R4, 0x80000000, R7, 0x48, !PT ;  /* 0x8000000004047812 */ /* 0x000fc800078e4807 */
[----:B------:R-:W-:Y:S01]  /*2590*/  LOP3.LUT R4, R4, 0x7f800000, RZ, 0xfc, !PT ;  /* 0x7f80000004047812 */ /* 0x000fe200078efcff */
[----:B------:R-:W-:Y:S06]  /*25a0*/  BRA `(.L_x_184) ;  /* 0x0000000000147947 */ /* 0x000fec0003800000 */
.L_x_180:
[----:B------:R-:W-:Y:S01]  /*25b0*/  LOP3.LUT R4, R4, 0x80000000, R7, 0x48, !PT ;  /* 0x8000000004047812 */ /* 0x000fe200078e4807 */
[----:B------:R-:W-:Y:S06]  /*25c0*/  BRA `(.L_x_184) ;  /* 0x00000000000c7947 */ /* 0x000fec0003800000 */
.L_x_179:
[----:B------:R-:W0:Y:S01]  /*25d0*/  MUFU.RSQ R4, -QNAN ;  /* 0xffc0000000047908 */ /* 0x000e220000001400 */
[----:B------:R-:W-:Y:S05]  /*25e0*/  BRA `(.L_x_184) ;  /* 0x0000000000047947 */ /* 0x000fea0003800000 */
.L_x_178:
[----:B------:R-:W-:-:S07]  /*25f0*/  FADD.FTZ R4, R0, R3 ;  /* 0x0000000300047221 */ /* 0x000fce0000010000 */
.L_x_184:
[----:B------:R-:W-:-:S04]  /*2600*/  HFMA2 R3, -RZ, RZ, 0, 0 ;  /* 0x00000000ff037431 */ /* 0x000fc800000001ff */
[----:B0-----:R-:W-:Y:S05]  /*2610*/  RET.REL.NODEC R2 `(_Z21two_body_ratio_kernelIfLi128EEvPPT_iiiS1_iS1_iS0_S1_S1_S1_) ;  /* 0xffffffd802787950 */ /* 0x001fea0003c3ffff */
.L_x_185:
        /* <DEDUP_REMOVED lines=14> */
.L_x_262:


//--------------------- .text._Z19two_body_sum_kernelIdLi128EEvPPT_iiiiS1_iS0_S1_S1_S1_ --------------------------
	.section	.text._Z19two_body_sum_kernelIdLi128EEvPPT_iiiiS1_iS0_S1_S1_S1_,"ax",@progbits
	.align	128
        .global         _Z19two_body_sum_kernelIdLi128EEvPPT_iiiiS1_iS0_S1_S1_S1_
        .type           _Z19two_body_sum_kernelIdLi128EEvPPT_iiiiS1_iS0_S1_S1_S1_,@function
        .size           _Z19two_body_sum_kernelIdLi128EEvPPT_iiiiS1_iS0_S1_S1_S1_,(.L_x_265 - _Z19two_body_sum_kernelIdLi128EEvPPT_iiiiS1_iS0_S1_S1_S1_)
        .other          _Z19two_body_sum_kernelIdLi128EEvPPT_iiiiS1_iS0_S1_S1_S1_,@"STO_CUDA_ENTRY STV_DEFAULT"
_Z19two_body_sum_kernelIdLi128EEvPPT_iiiiS1_iS0_S1_S1_S1_:
.text._Z19two_body_sum_kernelIdLi128EEvPPT_iiiiS1_iS0_S1_S1_S1_:
[----:B------:R-:W-:Y:S01]  /*0000*/  LDC R1, c[0x0][0x37c] ;  /* 0x0000df00ff017b82 */ /* 0x000fe20000000800 */
[----:B------:R-:W0:Y:S01]  /*0010*/  S2R R57, SR_TID.X ;  /* 0x0000000000397919 */ /* 0x000e220000002100 */
[----:B------:R-:W1:Y:S06]  /*0020*/  LDCU UR17, c[0x0][0x3a0] ;  /* 0x00007400ff1177ac */ /* 0x000e6c0008000800 */
        /* <DEDUP_REMOVED lines=22> */
[----:B------:R-:W-:Y:S02]  /*0190*/  @!P1 VIADD R10, R10, 0x8 ;  /* 0x000000080a0a9836 */ /* 0x000fe40000000000 */
[C---:B------:R-:W-:Y:S02]  /*01a0*/  @!P2 VIADD R11, R13.reuse, 0x1908 ;  /* 0x000019080d0ba836 */ /* 0x040fe40000000000 */
[----:B------:R-:W-:Y:S01]  /*01b0*/  @!P2 VIADD R13, R13, 0x1950 ;  /* 0x000019500d0da836 */ /* 0x000fe20000000000 */
[----:B------:R-:W-:Y:S02]  /*01c0*/  @!P0 MOV R0, 0x400 ;  /* 0x0000040000008802 */ /* 0x000fe40000000f00 */
[----:B0-----:R-:W-:Y:S02]  /*01d0*/  @!P1 LEA R10, R17, R10, 0x18 ;  /* 0x0000000a110a9211 */ /* 0x001fe400078ec0ff */
[C---:B-1----:R-:W-:Y:S02]  /*01e0*/  @!P2 LEA R12, R14.reuse, R11, 0x18 ;  /* 0x0000000b0e0ca211 */ /* 0x042fe400078ec0ff */
[----:B------:R-:W-:Y:S01]  /*01f0*/  @!P2 LEA R14, R14, R13, 0x18 ;  /* 0x0000000d0e0ea211 */ /* 0x000fe200078ec0ff */
[----:B------:R-:W-:Y:S01]  /*0200*/  @!P1 IMAD R13, R57, 0x8, R10 ;  /* 0x00000008390d9824 */ /* 0x000fe200078e020a */
[----:B------:R-:W-:Y:S01]  /*0210*/  @!P0 LEA R11, R15, R0, 0x18 ;  /* 0x000000000f0b8211 */ /* 0x000fe200078ec0ff */
[----:B------:R-:W-:-:S02]  /*0220*/  @!P2 IMAD R15, R57, 0x8, R12 ;  /* 0x00000008390fa824 */ /* 0x000fc400078e020c */
        /* <DEDUP_REMOVED lines=11> */
.L_x_188:
[----:B------:R-:W-:Y:S05]  /*02e0*/  BSYNC.RELIABLE B0 ;  /* 0x0000000000007941 */ /* 0x000fea0003800100 */
.L_x_187:
        /* <DEDUP_REMOVED lines=12> */
.L_x_189:
[----:B------:R-:W-:Y:S05]  /*03b0*/  BSYNC.RECONVERGENT B1 ;  /* 0x0000000000017941 */ /* 0x000fea0003800200 */
.L_x_186:
[----:B------:R-:W-:Y:S05]  /*03c0*/  WARPSYNC.ALL ;  /* 0x0000000000007948 */ /* 0x000fea0003800000 */
[----:B------:R-:W2:Y:S01]  /*03d0*/  LDCU.64 UR4, c[0x0][0x388] ;  /* 0x00007100ff0477ac */ /* 0x000ea20008000a00 */
[----:B01----:R-:W-:Y:S01]  /*03e0*/  CS2R R2, SRZ ;  /* 0x0000000000027805 */ /* 0x003fe2000001ff00 */
[----:B------:R-:W0:Y:S01]  /*03f0*/  LDCU.64 UR6, c[0x0][0x390] ;  /* 0x00007200ff0677ac */ /* 0x000e220008000a00 */
[----:B--2---:R-:W-:Y:S02]  /*0400*/  UIADD3 UR4, UPT, UPT, UR5, 0x1, -UR4 ;  /* 0x0000000105047890 */ /* 0x004fe4000fffe804 */
[----:B0-----:R-:W-:-:S02]  /*0410*/  UIADD3 UR6, UPT, UPT, UR7, -UR6, URZ ;  /* 0x8000000607067290 */ /* 0x001fc4000fffe0ff */
        /* <DEDUP_REMOVED lines=16> */
[----:B------:R-:W-:Y:S01]  /*0520*/  UIADD3 UR4, UPT, UPT, UR17, -0x3, URZ ;  /* 0xfffffffd11047890 */ /* 0x000fe2000fffe0ff */
[----:B------:R-:W-:Y:S01]  /*0530*/  IMAD.MOV.U32 R2, RZ, RZ, 0x1 ;  /* 0x00000001ff027424 */ /* 0x000fe200078e00ff */
[----:B------:R-:W0:Y:S07]  /*0540*/  LDC R0, c[0x0][0x3ac] ;  /* 0x0000eb00ff007b82 */ /* 0x000e2e0000000800 */
[----:B------:R-:W1:Y:S02]  /*0550*/  I2F.F64 R6, UR4 ;  /* 0x0000000400067d12 */ /* 0x000e640008201c00 */
[----:B------:R-:W2:Y:S06]  /*0560*/  LDCU.64 UR4, c[0x0][0x3a8] ;  /* 0x00007500ff0477ac */ /* 0x000eac0008000a00 */
[----:B-1----:R-:W1:Y:S01]  /*0570*/  MUFU.RCP64H R3, R7 ;  /* 0x0000000700037308 */ /* 0x002e620000001800 */
[----:B0-----:R-:W-:Y:S01]  /*0580*/  FSETP.GEU.AND P1, PT, |R0|, 6.5827683646048100446e-37, PT ;  /* 0x036000000000780b */ /* 0x001fe20003f2e200 */
[----:B-1----:R-:W-:-:S08]  /*0590*/  DFMA R4, -R6, R2, 1 ;  /* 0x3ff000000604742b */ /* 0x002fd00000000102 */
[----:B------:R-:W-:-:S08]  /*05a0*/  DFMA R4, R4, R4, R4 ;  /* 0x000000040404722b */ /* 0x000fd00000000004 */
[----:B------:R-:W-:-:S08]  /*05b0*/  DFMA R4, R2, R4, R2 ;  /* 0x000000040204722b */ /* 0x000fd00000000002 */
[----:B------:R-:W-:-:S08]  /*05c0*/  DFMA R2, -R6, R4, 1 ;  /* 0x3ff000000602742b */ /* 0x000fd00000000104 */
[----:B------:R-:W-:-:S08]  /*05d0*/  DFMA R2, R4, R2, R4 ;  /* 0x000000020402722b */ /* 0x000fd00000000004 */
[----:B--2---:R-:W-:-:S08]  /*05e0*/  DMUL R4, R2, UR4 ;  /* 0x0000000402047c28 */ /* 0x004fd00008000000 */
[----:B------:R-:W-:-:S08]  /*05f0*/  DFMA R8, -R6, R4, UR4 ;  /* 0x0000000406087e2b */ /* 0x000fd00008000104 */
[----:B------:R-:W-:-:S10]  /*0600*/  DFMA R2, R2, R8, R4 ;  /* 0x000000080202722b */ /* 0x000fd40000000004 */
[----:B------:R-:W-:-:S05]  /*0610*/  FFMA R4, RZ, R7, R3 ;  /* 0x00000007ff047223 */ /* 0x000fca0000000003 */
[----:B------:R-:W-:-:S13]  /*0620*/  FSETP.GT.AND P0, PT, |R4|, 1.469367938527859385e-39, PT ;  /* 0x001000000400780b */ /* 0x000fda0003f04200 */
[----:B------:R-:W-:Y:S05]  /*0630*/  @P0 BRA P1, `(.L_x_191) ;  /* 0x0000000000100947 */ /* 0x000fea0000800000 */
[----:B------:R-:W-:-:S07]  /*0640*/  MOV R0, 0x660 ;  /* 0x0000066000007802 */ /* 0x000fce0000000f00 */
[----:B------:R-:W-:Y:S05]  /*0650*/  CALL.REL.NOINC `($__internal_16_$__cuda_sm20_div_rn_f64_full) ;  /* 0x0000001400787944 */ /* 0x000fea0003c00000 */
[----:B------:R-:W-:Y:S02]  /*0660*/  IMAD.MOV.U32 R2, RZ, RZ, R8 ;  /* 0x000000ffff027224 */ /* 0x000fe400078e0008 */
[----:B------:R-:W-:-:S07]  /*0670*/  IMAD.MOV.U32 R3, RZ, RZ, R9 ;  /* 0x000000ffff037224 */ /* 0x000fce00078e0009 */
.L_x_191:
        /* <DEDUP_REMOVED lines=10> */
[----:B------:R-:W-:Y:S01]  /*0720*/  IMAD.MOV.U32 R9, RZ, RZ, R3 ;  /* 0x000000ffff097224 */ /* 0x000fe200078e0003 */
[----:B------:R-:W-:-:S03]  /*0730*/  MOV R8, R2 ;  /* 0x0000000200087202 */ /* 0x000fc60000000f00 */
[----:B------:R-:W-:Y:S01]  /*0740*/  VIADD R7, R0, 0xfff00000 ;  /* 0xfff0000000077836 */ /* 0x000fe20000000000 */
[----:B------:R-:W-:-:S07]  /*0750*/  MOV R0, 0x770 ;  /* 0x0000077000007802 */ /* 0x000fce0000000f00 */
[----:B------:R-:W-:Y:S05]  /*0760*/  CALL.REL.NOINC `($__internal_15_$__cuda_sm20_dblrcp_rn_slowpath_v3) ;  /* 0x0000001000907944 */ /* 0x000fea0003c00000 */
.L_x_192:
[----:B------:R-:W0:Y:S01]  /*0770*/  LDCU UR12, c[0x0][0x38c] ;  /* 0x00007180ff0c77ac */ /* 0x000e220008000800 */
[----:B------:R-:W-:Y:S01]  /*0780*/  CS2R R2, SRZ ;  /* 0x0000000000027805 */ /* 0x000fe2000001ff00 */
[----:B------:R-:W1:Y:S01]  /*0790*/  LDCU UR13, c[0x0][0x394] ;  /* 0x00007280ff0d77ac */ /* 0x000e620008000800 */
[----:B------:R-:W-:Y:S01]  /*07a0*/  UMOV UR4, URZ ;  /* 0x000000ff00047c82 */ /* 0x000fe20008000000 */
[----:B0-----:R-:W-:Y:S02]  /*07b0*/  UIADD3 UR12, UPT, UPT, UR12, 0x1, URZ ;  /* 0x000000010c0c7890 */ /* 0x001fe4000fffe0ff */
[----:B-1----:R-:W-:-:S12]  /*07c0*/  UIADD3 UR13, UPT, UPT, UR13, 0x1, URZ ;  /* 0x000000010d0d7890 */ /* 0x002fd8000fffe0ff */
.L_x_204:
[----:B0-----:R-:W0:Y:S01]  /*07d0*/  S2R R13, SR_CgaCtaId ;  /* 0x00000000000d7919 */ /* 0x001e220000008800 */
[----:B------:R-:W-:Y:S01]  /*07e0*/  MOV R12, 0x400 ;  /* 0x00000400000c7802 */ /* 0x000fe20000000f00 */
[----:B------:R-:W1:Y:S01]  /*07f0*/  LDC.64 R6, c[0x0][0x388] ;  /* 0x0000e200ff067b82 */ /* 0x000e620000000a00 */
[----:B------:R-:W-:Y:S02]  /*0800*/  IMAD.MOV.U32 R0, RZ, RZ, 0x3 ;  /* 0x00000003ff007424 */ /* 0x000fe400078e00ff */
[----:B------:R-:W-:Y:S02]  /*0810*/  IMAD.U32 R8, RZ, RZ, UR4 ;  /* 0x00000004ff087e24 */ /* 0x000fe4000f8e00ff */
[----:B------:R-:W-:Y:S02]  /*0820*/  IMAD.U32 R11, RZ, RZ, UR4 ;  /* 0x00000004ff0b7e24 */ /* 0x000fe4000f8e00ff */
[----:B------:R-:W-:Y:S02]  /*0830*/  IMAD R9, R8, 0x180, R57 ;  /* 0x0000018008097824 */ /* 0x000fe400078e0239 */
[----:B-1----:R-:W-:-:S02]  /*0840*/  IMAD.IADD R7, R7, 0x1, -R6 ;  /* 0x0000000107077824 */ /* 0x002fc400078e0a06 */
[----:B------:R-:W-:Y:S02]  /*0850*/  IMAD R6, R6, 0x3, R57 ;  /* 0x0000000306067824 */ /* 0x000fe400078e0239 */
[----:B------:R-:W-:Y:S01]  /*0860*/  IMAD R0, R7, R0, 0x3 ;  /* 0x0000000307007424 */ /* 0x000fe200078e0200 */
[----:B0-----:R-:W-:Y:S01]  /*0870*/  LEA R4, R13, R12, 0x18 ;  /* 0x0000000c0d047211 */ /* 0x001fe200078ec0ff */
[----:B------:R-:W-:-:S03]  /*0880*/  VIADD R7, R9, 0x80 ;  /* 0x0000008009077836 */ /* 0x000fc60000000000 */
[CC--:B------:R-:W-:Y:S01]  /*0890*/  ISETP.GE.AND P0, PT, R9.reuse, R0.reuse, PT ;  /* 0x000000000900720c */ /* 0x0c0fe20003f06270 */
[----:B------:R-:W-:Y:S01]  /*08a0*/  VIADD R9, R9, 0x100 ;  /* 0x0000010009097836 */ /* 0x000fe20000000000 */
[----:B------:R-:W0:Y:S01]  /*08b0*/  LDS.64 R4, [R4] ;  /* 0x0000000004047984 */ /* 0x000e220000000a00 */
[-C--:B------:R-:W-:Y:S01]  /*08c0*/  ISETP.GE.AND P1, PT, R7, R0.reuse, PT ;  /* 0x000000000700720c */ /* 0x080fe20003f26270 */
[----:B------:R-:W-:Y:S02]  /*08d0*/  IMAD R11, R11, 0x180, R6 ;  /* 0x000001800b0b7824 */ /* 0x000fe400078e0206 */
[----:B------:R-:W-:Y:S02]  /*08e0*/  ISETP.GE.AND P2, PT, R9, R0, PT ;  /* 0x000000000900720c */ /* 0x000fe40003f46270 */
[----:B0-----:R-:W-:-:S05]  /*08f0*/  IMAD.WIDE R10, R11, 0x8, R4 ;  /* 0x000000080b0a7825 */ /* 0x001fca00078e0204 */
[----:B------:R-:W2:Y:S04]  /*0900*/  @!P0 LDG.E.64 R4, desc[UR18][R10.64] ;  /* 0x000000120a048981 */ /* 0x000ea8000c1e1b00 */
        /* <DEDUP_REMOVED lines=11> */
[----:B------:R-:W-:Y:S05]  /*09c0*/  BRA.U !UP0, `(.L_x_193) ;  /* 0x0000000908e47547 */ /* 0x000fea000b800000 */
[----:B------:R-:W-:-:S05]  /*09d0*/  UMOV UR5, URZ ;  /* 0x000000ff00057c82 */ /* 0x000fca0008000000 */
.L_x_203:
[----:B------:R-:W1:Y:S01]  /*09e0*/  S2UR UR15, SR_CgaCtaId ;  /* 0x00000000000f79c3 */ /* 0x000e620000008800 */
[----:B------:R-:W-:Y:S01]  /*09f0*/  UMOV UR11, 0x400 ;  /* 0x00000400000b7882 */ /* 0x000fe20000000000 */
[----:B------:R-:W2:Y:S01]  /*0a00*/  LDCU UR16, c[0x0][0x390] ;  /* 0x00007200ff1077ac */ /* 0x000ea20008000800 */
[----:B------:R-:W-:Y:S01]  /*0a10*/  IMAD.U32 R0, RZ, RZ, UR5 ;  /* 0x00000005ff007e24 */ /* 0x000fe2000f8e00ff */
[----:B------:R-:W-:-:S03]  /*0a20*/  UMOV UR9, 0x3 ;  /* 0x0000000300097882 */ /* 0x000fc60000000000 */
[----:B------:R-:W-:Y:S01]  /*0a30*/  IMAD R11, R0, 0x180, R57 ;  /* 0x00000180000b7824 */ /* 0x000fe200078e0239 */
[----:B------:R-:W-:-:S03]  /*0a40*/  UIMAD UR9, UR6, UR9, 0x3 ;  /* 0x00000003060974a4 */ /* 0x000fc6000f8e0209 */
[C---:B0-----:R-:W-:Y:S01]  /*0a50*/  VIADD R7, R11.reuse, 0x100 ;  /* 0x000001000b077836 */ /* 0x041fe20000000000 */
[C---:B------:R-:W-:Y:S02]  /*0a60*/  IADD3 R6, PT, PT, R11.reuse, 0x80, RZ ;  /* 0x000000800b067810 */ /* 0x040fe40007ffe0ff */
        /* <DEDUP_REMOVED lines=26> */
[----:B------:R-:W-:Y:S01]  /*0c10*/  IMAD.U32 R59, RZ, RZ, UR4 ;  /* 0x00000004ff3b7e24 */ /* 0x000fe2000f8e00ff */
[----:B------:R-:W1:Y:S01]  /*0c20*/  LDCU UR10, c[0x0][0x388] ;  /* 0x00007100ff0a77ac */ /* 0x000e620008000800 */
[----:B------:R-:W2:Y:S01]  /*0c30*/  LDS.64 R38, [UR20+0x1950] ;  /* 0x00195014ff267984 */ /* 0x000ea20008000a00 */
[----:B------:R-:W-:-:S03]  /*0c40*/  ULEA UR11, UR15, UR11, 0x18 ;  /* 0x0000000b0f0b7291 */ /* 0x000fc6000f8ec0ff */
[----:B------:R-:W3:Y:S04]  /*0c50*/  LDS.64 R40, [UR20+0x1908] ;  /* 0x00190814ff287984 */ /* 0x000ee80008000a00 */
[----:B------:R-:W4:Y:S01]  /*0c60*/  LDS.64 R42, [UR20+0x1970] ;  /* 0x00197014ff2a7984 */ /* 0x000f220008000a00 */
[----:B------:R-:W-:Y:S01]  /*0c70*/  IMAD.U32 R58, RZ, RZ, UR11 ;  /* 0x0000000bff3a7e24 */ /* 0x000fe2000f8e00ff */
[----:B------:R-:W-:Y:S02]  /*0c80*/  UIADD3 UR11, UPT, UPT, UR9, 0x8, URZ ;  /* 0x00000008090b7890 */ /* 0x000fe4000fffe0ff */
[----:B------:R-:W2:Y:S01]  /*0c90*/  LDS.64 R44, [UR20+0x1928] ;  /* 0x00192814ff2c7984 */ /* 0x000ea20008000a00 */
[----:B------:R-:W-:Y:S01]  /*0ca0*/  IMAD R58, R57, 0x18, R58 ;  /* 0x00000018393a7824 */ /* 0x000fe200078e023a */
[----:B------:R-:W-:-:S02]  /*0cb0*/  UIADD3 UR9, UPT, UPT, -UR14, URZ, URZ ;  /* 0x000000ff0e097290 */ /* 0x000fc4000fffe1ff */
[----:B------:R-:W2:Y:S01]  /*0cc0*/  LDS.64 R46, [UR20+0x1948] ;  /* 0x00194814ff2e7984 */ /* 0x000ea20008000a00 */
[----:B-1----:R-:W-:Y:S01]  /*0cd0*/  IMAD.U32 R0, RZ, RZ, UR10 ;  /* 0x0000000aff007e24 */ /* 0x002fe2000f8e00ff */
[----:B------:R-:W-:Y:S02]  /*0ce0*/  ULEA UR10, UR5, UR16, 0x7 ;  /* 0x00000010050a7291 */ /* 0x000fe4000f8e38ff */
[----:B------:R1:W1:Y:S02]  /*0cf0*/  LDS.64 R50, [R58] ;  /* 0x000000003a327984 */ /* 0x0002640000000a00 */
[----:B------:R-:W-:Y:S02]  /*0d00*/  IADD3 R0, PT, PT, -R57, UR16, -R0 ;  /* 0x0000001039007c10 */ /* 0x000fe4000fffe900 */
[----:B------:R0:W1:Y:S03]  /*0d10*/  LDS.64 R52, [R58+0x8] ;  /* 0x000008003a347984 */ /* 0x0000660000000a00 */
[----:B------:R-:W-:Y:S01]  /*0d20*/  IMAD R0, R59, -0x80, R0 ;  /* 0xffffff803b007824 */ /* 0x000fe200078e0200 */
[----:B------:R0:W1:Y:S01]  /*0d30*/  LDS.64 R54, [R58+0x10] ;  /* 0x000010003a367984 */ /* 0x0000620000000a00 */
[----:B------:R-:W-:-:S03]  /*0d40*/  IMAD.U32 R59, RZ, RZ, UR5 ;  /* 0x00000005ff3b7e24 */ /* 0x000fc6000f8e00ff */
[----:B------:R-:W1:Y:S01]  /*0d50*/  LDS.64 R48, [UR20+0x1a10] ;  /* 0x001a1014ff307984 */ /* 0x000e620008000a00 */
[----:B------:R-:W-:-:S03]  /*0d60*/  IMAD R56, R59, 0x80, R0 ;  /* 0x000000803b387824 */ /* 0x000fc600078e0200 */
[----:B0-----:R-:W0:Y:S04]  /*0d70*/  LDS.128 R4, [UR20+0x1990] ;  /* 0x00199014ff047984 */ /* 0x001e280008000c00 */
[----:B------:R-:W0:Y:S04]  /*0d80*/  LDS.128 R8, [UR20+0x19a0] ;  /* 0x0019a014ff087984 */ /* 0x000e280008000c00 */
[----:B------:R-:W0:Y:S04]  /*0d90*/  LDS.128 R12, [UR20+0x19b0] ;  /* 0x0019b014ff0c7984 */ /* 0x000e280008000c00 */
[----:B------:R-:W0:Y:S04]  /*0da0*/  LDS.128 R16, [UR20+0x19c0] ;  /* 0x0019c014ff107984 */ /* 0x000e280008000c00 */
[----:B------:R-:W0:Y:S04]  /*0db0*/  LDS.128 R20, [UR20+0x19d0] ;  /* 0x0019d014ff147984 */ /* 0x000e280008000c00 */
[----:B------:R-:W0:Y:S04]  /*0dc0*/  LDS.128 R24, [UR20+0x19e0] ;  /* 0x0019e014ff187984 */ /* 0x000e280008000c00 */
[----:B------:R-:W0:Y:S04]  /*0dd0*/  LDS.128 R28, [UR20+0x19f0] ;  /* 0x0019f014ff1c7984 */ /* 0x000e280008000c00 */
[----:B------:R-:W0:Y:S01]  /*0de0*/  LDS.128 R32, [UR20+0x1a00] ;  /* 0x001a0014ff207984 */ /* 0x000e220008000c00 */
[----:B--234-:R-:W0:Y:S02]  /*0df0*/  LDCU.64 UR20, c[0x0][0x3a8] ;  /* 0x00007500ff1477ac */ /* 0x01ce240008000a00 */
.L_x_202:
[----:B------:R-:W2:Y:S01]  /*0e00*/  LDS.64 R60, [UR11+-0x8] ;  /* 0xfffff80bff3c7984 */ /* 0x000ea20008000a00 */
[----:B------:R-:W-:Y:S01]  /*0e10*/  UIADD3 UR9, UPT, UPT, UR9, 0x1, URZ ;  /* 0x0000000109097890 */ /* 0x000fe2000fffe0ff */
[----:B------:R-:W-:Y:S02]  /*0e20*/  BSSY.RECONVERGENT B1, `(.L_x_195) ;  /* 0x000002f000017945 */ /* 0x000fe40003800200 */
[----:B-1----:R-:W1:Y:S01]  /*0e30*/  LDS.64 R58, [UR11] ;  /* 0x0000000bff3a7984 */ /* 0x002e620008000a00 */
[----:B------:R-:W-:Y:S01]  /*0e40*/  UISETP.NE.AND UP1, UPT, UR9, URZ, UPT ;  /* 0x000000ff0900728c */ /* 0x000fe2000bf25270 */
[----:B--2---:R-:W-:Y:S02]  /*0e50*/  DADD R60, -R50, R60 ;  /* 0x00000000323c7229 */ /* 0x004fe4000000013c */
[----:B-1----:R-:W-:-:S06]  /*0e60*/  DADD R58, -R52, R58 ;  /* 0x00000000343a7229 */ /* 0x002fcc000000013a */
[----:B------:R-:W-:Y:S02]  /*0e70*/  DMUL R62, R38, R60 ;  /* 0x0000003c263e7228 */ /* 0x000fe40000000000 */
[----:B------:R-:W1:Y:S01]  /*0e80*/  LDS.64 R60, [UR11+0x8] ;  /* 0x0000080bff3c7984 */ /* 0x000e620008000a00 */
[----:B------:R-:W-:-:S03]  /*0e90*/  DMUL R58, R42, R58 ;  /* 0x0000003a2a3a7228 */ /* 0x000fc60000000000 */
[----:B------:R-:W2:Y:S08]  /*0ea0*/  F2F.F32.F64 R66, R62 ;  /* 0x0000003e00427310 */ /* 0x000eb00000301000 */
[----:B------:R-:W3:Y:S08]  /*0eb0*/  F2F.F32.F64 R0, R58 ;  /* 0x0000003a00007310 */ /* 0x000ef00000301000 */
[----:B--2---:R-:W2:Y:S08]  /*0ec0*/  FRND R68, R66 ;  /* 0x0000004200447307 */ /* 0x004eb00000201000 */
[----:B---3--:R-:W3:Y:S08]  /*0ed0*/  FRND R0, R0 ;  /* 0x0000000000007307 */ /* 0x008ef00000201000 */
[----:B--2---:R-:W2:Y:S01]  /*0ee0*/  F2F.F64.F32 R64, R68 ;  /* 0x0000004400407310 */ /* 0x004ea20000201800 */
[----:B-1----:R-:W-:-:S08]  /*0ef0*/  DADD R60, -R54, R60 ;  /* 0x00000000363c7229 */ /* 0x002fd0000000013c */
[----:B0-----:R-:W-:Y:S02]  /*0f00*/  DMUL R60, R4, R60 ;  /* 0x0000003c043c7228 */ /* 0x001fe40000000000 */
[----:B--2---:R-:W-:Y:S01]  /*0f10*/  DADD R64, R62, -R64 ;  /* 0x000000003e407229 */ /* 0x004fe20000000840 */
[----:B---3--:R-:W0:Y:S07]  /*0f20*/  F2F.F64.F32 R62, R0 ;  /* 0x00000000003e7310 */ /* 0x008e2e0000201800 */
[----:B------:R-:W-:Y:S01]  /*0f30*/  DMUL R64, R40, R64 ;  /* 0x0000004028407228 */ /* 0x000fe20000000000 */
[----:B------:R-:W1:Y:S01]  /*0f40*/  F2F.F32.F64 R69, R60 ;  /* 0x0000003c00457310 */ /* 0x000e620000301000 */
[----:B0-----:R-:W-:-:S07]  /*0f50*/  DADD R62, R58, -R62 ;  /* 0x000000003a3e7229 */ /* 0x001fce000000083e */
[----:B-1----:R-:W0:Y:S01]  /*0f60*/  FRND R67, R69 ;  /* 0x0000004500437307 */ /* 0x002e220000201000 */
[----:B------:R-:W-:-:S08]  /*0f70*/  DMUL R58, R44, R62 ;  /* 0x0000003e2c3a7228 */ /* 0x000fd00000000000 */
[----:B------:R-:W-:Y:S01]  /*0f80*/  DMUL R58, R58, R58 ;  /* 0x0000003a3a3a7228 */ /* 0x000fe20000000000 */
[----:B0-----:R-:W0:Y:S07]  /*0f90*/  F2F.F64.F32 R66, R67 ;  /* 0x0000004300427310 */ /* 0x001e2e0000201800 */
[----:B------:R-:W-:Y:S02]  /*0fa0*/  DFMA R58, R64, R64, R58 ;  /* 0x00000040403a722b */ /* 0x000fe4000000003a */
[----:B0-----:R-:W-:Y:S01]  /*0fb0*/  DADD R62, R60, -R66 ;  /* 0x000000003c3e7229 */ /* 0x001fe20000000842 */
[----:B------:R-:W0:Y:S07]  /*0fc0*/  LDC R60, c[0x0][0x388] ;  /* 0x0000e200ff3c7b82 */ /* 0x000e2e0000000800 */
[----:B------:R-:W-:-:S08]  /*0fd0*/  DMUL R62, R46, R62 ;  /* 0x0000003e2e3e7228 */ /* 0x000fd00000000000 */
[----:B------:R-:W-:-:S06]  /*0fe0*/  DFMA R62, R62, R62, R58 ;  /* 0x0000003e3e3e722b */ /* 0x000fcc000000003a */
[----:B------:R-:W1:Y:S01]  /*0ff0*/  F2F.F32.F64 R59, R62 ;  /* 0x0000003e003b7310 */ /* 0x000e620000301000 */
[----:B0-----:R-:W-:Y:S02]  /*1000*/  IMAD R61, R60, 0x3, R57 ;  /* 0x000000033c3d7824 */ /* 0x001fe400078e0239 */
[----:B------:R-:W-:-:S04]  /*1010*/  IMAD.MOV R58, RZ, RZ, -R60 ;  /* 0x000000ffff3a7224 */ /* 0x000fc800078e0a3c */
[----:B------:R-:W-:Y:S01]  /*1020*/  IMAD R58, R58, 0x2, R61 ;  /* 0x000000023a3a7824 */ /* 0x000fe200078e023d */
[----:B------:R-:W-:Y:S01]  /*1030*/  MOV R61, UR4 ;  /* 0x00000004003d7c02 */ /* 0x000fe20008000f00 */
[----:B-1----:R-:W-:Y:S01]  /*1040*/  VIADD R0, R59, 0xf3000000 ;  /* 0xf30000003b007836 */ /* 0x002fe20000000000 */
[----:B------:R0:W1:Y:S03]  /*1050*/  MUFU.RSQ R60, R59 ;  /* 0x0000003b003c7308 */ /* 0x0000660000001400 */
[----:B------:R-:W-:Y:S01]  /*1060*/  IMAD R58, R61, 0x80, R58 ;  /* 0x000000803d3a7824 */ /* 0x000fe200078e023a */
[----:B------:R-:W-:-:S13]  /*1070*/  ISETP.GT.U32.AND P0, PT, R0, 0x727fffff, PT ;  /* 0x727fffff0000780c */ /* 0x000fda0003f04070 */
[----:B01----:R-:W-:Y:S05]  /*1080*/  @!P0 BRA `(.L_x_196) ;  /* 0x0000000000108947 */ /* 0x003fea0003800000 */
[----:B------:R-:W-:-:S07]  /*1090*/  MOV R63, 0x10b0 ;  /* 0x000010b0003f7802 */ /* 0x000fce0000000f00 */
[----:B------:R-:W-:Y:S05]  /*10a0*/  CALL.REL.NOINC `($__internal_17_$__cuda_sm20_sqrt_rn_f32_slowpath) ;  /* 0x0000001000607944 */ /* 0x000fea0003c00000 */
[----:B------:R-:W-:Y:S01]  /*10b0*/  IMAD.MOV.U32 R62, RZ, RZ, R59 ;  /* 0x000000ffff3e7224 */ /* 0x000fe200078e003b */
[----:B------:R-:W-:Y:S06]  /*10c0*/  BRA `(.L_x_197) ;  /* 0x0000000000107947 */ /* 0x000fec0003800000 */
.L_x_196:
[----:B------:R-:W-:Y:S01]  /*10d0*/  FMUL.FTZ R62, R59, R60 ;  /* 0x0000003c3b3e7220 */ /* 0x000fe20000410000 */
[----:B------:R-:W-:-:S03]  /*10e0*/  FMUL.FTZ R0, R60, 0.5 ;  /* 0x3f0000003c007820 */ /* 0x000fc60000410000 */
[----:B------:R-:W-:-:S04]  /*10f0*/  FFMA R59, -R62, R62, R59 ;  /* 0x0000003e3e3b7223 */ /* 0x000fc8000000013b */
[----:B------:R-:W-:-:S07]  /*1100*/  FFMA R62, R59, R0, R62 ;  /* 0x000000003b3e7223 */ /* 0x000fce000000003e */
.L_x_197:
[----:B------:R-:W-:Y:S05]  /*1110*/  BSYNC.RECONVERGENT B1 ;  /* 0x0000000000017941 */ /* 0x000fea0003800200 */
.L_x_195:
[----:B------:R-:W-:Y:S01]  /*1120*/  UISETP.GE.AND UP0, UPT, UR10, UR13, UPT ;  /* 0x0000000d0a00728c */ /* 0x000fe2000bf06270 */
[----:B------:R-:W-:Y:S05]  /*1130*/  BSSY.RECONVERGENT B1, `(.L_x_198) ;  /* 0x000003b000017945 */ /* 0x000fea0003800200 */
[----:B------:R-:W-:-:S04]  /*1140*/  PLOP3.LUT P0, PT, PT, PT, UP0, 0x80, 0x8 ;  /* 0x000000000008781c */ /* 0x000fc80003f0f008 */
[----:B------:R-:W-:-:S04]  /*1150*/  ISETP.GE.OR P0, PT, R58, UR12, P0 ;  /* 0x0000000c3a007c0c */ /* 0x000fc80008706670 */
[----:B------:R-:W-:-:S13]  /*1160*/  ISETP.EQ.OR P0, PT, R56, RZ, P0 ;  /* 0x000000ff3800720c */ /* 0x000fda0000702670 */
[----:B------:R-:W-:Y:S05]  /*1170*/  @P0 BRA `(.L_x_199) ;  /* 0x0000000000d80947 */ /* 0x000fea0003800000 */
[----:B------:R-:W0:Y:S01]  /*1180*/  F2F.F64.F32 R62, R62 ;  /* 0x0000003e003e7310 */ /* 0x000e220000201800 */
[----:B------:R-:W-:Y:S01]  /*1190*/  BSSY.RECONVERGENT B2, `(.L_x_200) ;  /* 0x0000033000027945 */ /* 0x000fe20003800200 */
[----:B------:R-:W-:Y:S01]  /*11a0*/  CS2R R60, SRZ ;  /* 0x00000000003c7805 */ /* 0x000fe2000001ff00 */
[----:B0-----:R-:W-:-:S14]  /*11b0*/  DSETP.GT.AND P0, PT, R62, UR20, PT ;  /* 0x000000143e007e2a */ /* 0x001fdc000bf04000 */
        /* <DEDUP_REMOVED lines=13> */
[----:B------:R-:W-:-:S04]  /*1290*/  DMUL R62, R16, R58 ;  /* 0x0000003a103e7228 */ /* 0x000fc80000000000 */
[C---:B------:R-:W-:Y:S01]  /*12a0*/  DMUL R60, R58.reuse, R60 ;  /* 0x0000003c3a3c7228 */ /* 0x040fe20000000000 */
[----:B0-----:R-:W-:Y:S01]  /*12b0*/  LEA R0, R0, UR14, 0x3 ;  /* 0x0000000e00007c11 */ /* 0x001fe2000f8e18ff */
[C---:B------:R-:W-:Y:S02]  /*12c0*/  DMUL R66, R58.reuse, R66 ;  /* 0x000000423a427228 */ /* 0x040fe40000000000 */
[----:B------:R-:W-:-:S06]  /*12d0*/  DMUL R62, R58, R62 ;  /* 0x0000003e3a3e7228 */ /* 0x000fcc0000000000 */
[C---:B------:R-:W-:Y:S02]  /*12e0*/  DFMA R60, R58.reuse, R60, R66 ;  /* 0x0000003c3a3c722b */ /* 0x040fe40000000042 */
[----:B------:R-:W-:-:S06]  /*12f0*/  DMUL R66, R58, R14 ;  /* 0x0000000e3a427228 */ /* 0x000fcc0000000000 */
[C---:B------:R-:W-:Y:S02]  /*1300*/  DFMA R60, R58.reuse, R10, R60 ;  /* 0x0000000a3a3c722b */ /* 0x040fe4000000003c */
[----:B------:R-:W-:-:S06]  /*1310*/  DMUL R66, R58, R66 ;  /* 0x000000423a427228 */ /* 0x000fcc0000000000 */
[----:B------:R-:W-:Y:S02]  /*1320*/  DADD R60, R12, R60 ;  /* 0x000000000c3c7229 */ /* 0x000fe4000000003c */
[C---:B------:R-:W-:Y:S02]  /*1330*/  DFMA R62, R58.reuse, R66, R62 ;  /* 0x000000423a3e722b */ /* 0x040fe4000000003e */
[----:B------:R-:W0:Y:S06]  /*1340*/  LDS.64 R66, [R0+0x8] ;  /* 0x0000080000427984 */ /* 0x000e2c0000000a00 */
[----:B------:R-:W-:-:S08]  /*1350*/  DFMA R62, R58, R18, R62 ;  /* 0x000000123a3e722b */ /* 0x000fd0000000003e */
[----:B------:R-:W-:-:S08]  /*1360*/  DADD R62, R20, R62 ;  /* 0x00000000143e7229 */ /* 0x000fd0000000003e */
[----:B0-----:R-:W-:Y:S02]  /*1370*/  DMUL R64, R66, R62 ;  /* 0x0000003e42407228 */ /* 0x001fe40000000000 */
[----:B------:R-:W0:Y:S06]  /*1380*/  LDS.64 R62, [R0] ;  /* 0x00000000003e7984 */ /* 0x000e2c0000000a00 */
[----:B0-----:R-:W-:Y:S02]  /*1390*/  DFMA R60, R62, R60, R64 ;  /* 0x0000003c3e3c722b */ /* 0x001fe40000000040 */
[----:B------:R-:W-:-:S02]  /*13a0*/  DMUL R62, R24, R58 ;  /* 0x0000003a183e7228 */ /* 0x000fc40000000000 */
[----:B------:R-:W-:-:S06]  /*13b0*/  DMUL R64, R58, R22 ;  /* 0x000000163a407228 */ /* 0x000fcc0000000000 */
[C---:B------:R-:W-:Y:S02]  /*13c0*/  DMUL R62, R58.reuse, R62 ;  /* 0x0000003e3a3e7228 */ /* 0x040fe40000000000 */
[----:B------:R-:W-:-:S08]  /*13d0*/  DMUL R64, R58, R64 ;  /* 0x000000403a407228 */ /* 0x000fd00000000000 */
[C---:B------:R-:W-:Y:S01]  /*13e0*/  DFMA R64, R58.reuse, R64, R62 ;  /* 0x000000403a40722b */ /* 0x040fe2000000003e */
[----:B------:R-:W0:Y:S07]  /*13f0*/  LDS.64 R62, [R0+0x10] ;  /* 0x00001000003e7984 */ /* 0x000e2e0000000a00 */
[----:B------:R-:W-:-:S08]  /*1400*/  DFMA R64, R58, R26, R64 ;  /* 0x0000001a3a40722b */ /* 0x000fd00000000040 */
[----:B------:R-:W-:-:S08]  /*1410*/  DADD R64, R28, R64 ;  /* 0x000000001c407229 */ /* 0x000fd00000000040 */
[----:B0-----:R-:W-:Y:S02]  /*1420*/  DFMA R60, R62, R64, R60 ;  /* 0x000000403e3c722b */ /* 0x001fe4000000003c */
[----:B------:R-:W-:Y:S02]  /*1430*/  DMUL R62, R32, R58 ;  /* 0x0000003a203e7228 */ /* 0x000fe40000000000 */
[----:B------:R-:W-:-:S06]  /*1440*/  DMUL R64, R58, R30 ;  /* 0x0000001e3a407228 */ /* 0x000fcc0000000000 */
[C---:B------:R-:W-:Y:S02]  /*1450*/  DMUL R62, R58.reuse, R62 ;  /* 0x0000003e3a3e7228 */ /* 0x040fe40000000000 */
[----:B------:R-:W-:-:S08]  /*1460*/  DMUL R64, R58, R64 ;  /* 0x000000403a407228 */ /* 0x000fd00000000000 */
[C---:B------:R-:W-:Y:S01]  /*1470*/  DFMA R64, R58.reuse, R64, R62 ;  /* 0x000000403a40722b */ /* 0x040fe2000000003e */
[----:B------:R-:W0:Y:S07]  /*1480*/  LDS.64 R62, [R0+0x18] ;  /* 0x00001800003e7984 */ /* 0x000e2e0000000a00 */
[----:B------:R-:W-:-:S08]  /*1490*/  DFMA R64, R58, R34, R64 ;  /* 0x000000223a40722b */ /* 0x000fd00000000040 */
[----:B------:R-:W-:-:S08]  /*14a0*/  DADD R64, R48, R64 ;  /* 0x0000000030407229 */ /* 0x000fd00000000040 */
[----:B0-----:R-:W-:-:S11]  /*14b0*/  DFMA R60, R62, R64, R60 ;  /* 0x000000403e3c722b */ /* 0x001fd6000000003c */
.L_x_201:
[----:B------:R-:W-:Y:S05]  /*14c0*/  BSYNC.RECONVERGENT B2 ;  /* 0x0000000000027941 */ /* 0x000fea0003800200 */
.L_x_200:
[----:B------:R-:W-:-:S11]  /*14d0*/  DADD R2, R2, R60 ;  /* 0x0000000002027229 */ /* 0x000fd6000000003c */
.L_x_199:
[----:B------:R-:W-:Y:S05]  /*14e0*/  BSYNC.RECONVERGENT B1 ;  /* 0x0000000000017941 */ /* 0x000fea0003800200 */
.L_x_198:
[----:B------:R-:W-:Y:S01]  /*14f0*/  VIADD R56, R56, 0x1 ;  /* 0x0000000138387836 */ /* 0x000fe20000000000 */
[----:B------:R-:W-:Y:S02]  /*1500*/  UIADD3 UR11, UPT, UPT, UR11, 0x18, URZ ;  /* 0x000000180b0b7890 */ /* 0x000fe4000fffe0ff */
[----:B------:R-:W-:Y:S01]  /*1510*/  UIADD3 UR10, UPT, UPT, UR10, 0x1, URZ ;  /* 0x000000010a0a7890 */ /* 0x000fe2000fffe0ff */
[----:B------:R-:W-:Y:S11]  /*1520*/  BRA.U UP1, `(.L_x_202) ;  /* 0xfffffff901347547 */ /* 0x000ff6000b83ffff */
.L_x_194:
[----:B------:R-:W-:-:S04]  /*1530*/  UIADD3 UR5, UPT, UPT, UR5, 0x1, URZ ;  /* 0x0000000105057890 */ /* 0x000fc8000fffe0ff */
[----:B------:R-:W-:-:S09]  /*1540*/  UISETP.NE.AND UP0, UPT, UR5, UR8, UPT ;  /* 0x000000080500728c */ /* 0x000fd2000bf05270 */
[----:B------:R-:W-:Y:S05]  /*1550*/  BRA.U UP0, `(.L_x_203) ;  /* 0xfffffff500207547 */ /* 0x000fea000b83ffff */
.L_x_193:
[----:B------:R-:W-:-:S04]  /*1560*/  UIADD3 UR4, UPT, UPT, UR4, 0x1, URZ ;  /* 0x0000000104047890 */ /* 0x000fc8000fffe0ff */
[----:B------:R-:W-:-:S09]  /*1570*/  UISETP.NE.AND UP0, UPT, UR4, UR7, UPT ;  /* 0x000000070400728c */ /* 0x000fd2000bf05270 */
[----:B------:R-:W-:Y:S05]  /*1580*/  BRA.U UP0, `(.L_x_204) ;  /* 0xfffffff100907547 */ /* 0x000fea000b83ffff */
.L_x_190:
[----:B0-----:R-:W0:Y:S01]  /*1590*/  S2R R13, SR_CgaCtaId ;  /* 0x00000000000d7919 */ /* 0x001e220000008800 */
[----:B------:R-:W-:Y:S02]  /*15a0*/  MOV R10, 0x400 ;  /* 0x00000400000a7802 */ /* 0x000fe40000000f00 */
[C---:B------:R-:W-:Y:S02]  /*15b0*/  ISETP.GT.U32.AND P0, PT, R57.reuse, 0x3f, PT ;  /* 0x0000003f3900780c */ /* 0x040fe40003f04070 */
[C---:B------:R-:W-:Y:S01]  /*15c0*/  ISETP.GT.U32.AND P1, PT, R57.reuse, 0x1f, PT ;  /* 0x0000001f3900780c */ /* 0x040fe20003f24070 */
        /* <DEDUP_REMOVED lines=53> */
[----:B------:R-:W1:Y:S04]  /*1920*/  LDS.64 R2, [R10+0x1a18] ;  /* 0x001a18000a027984 */ /* 0x000e680000000a00 */
[----:B------:R-:W1:Y:S01]  /*1930*/  LDG.E.64 R6, desc[UR18][R4.64] ;  /* 0x0000001204067981 */ /* 0x000e62000c1e1b00 */
[----:B------:R-:W-:Y:S01]  /*1940*/  IMAD.MOV.U32 R8, RZ, RZ, 0x3fe00000 ;  /* 0x3fe00000ff087424 */ /* 0x000fe200078e00ff */
[----:B0-----:R-:W-:-:S04]  /*1950*/  ISETP.NE.AND P0, PT, R0, UR4, PT ;  /* 0x0000000400007c0c */ /* 0x001fc8000bf05270 */
[----:B------:R-:W-:Y:S01]  /*1960*/  FSEL R9, R8, 1.875, !P0 ;  /* 0x3ff0000008097808 */ /* 0x000fe20004000000 */
[----:B------:R-:W-:-:S06]  /*1970*/  IMAD.MOV.U32 R8, RZ, RZ, RZ ;  /* 0x000000ffff087224 */ /* 0x000fcc00078e00ff */
[----:B-1----:R-:W-:-:S07]  /*1980*/  DFMA R2, R2, R8, R6 ;  /* 0x000000080202722b */ /* 0x002fce0000000006 */
[----:B------:R-:W-:Y:S01]  /*1990*/  STG.E.64 desc[UR18][R4.64], R2 ;  /* 0x0000000204007986 */ /* 0x000fe2000c101b12 */
[----:B------:R-:W-:Y:S05]  /*19a0*/  EXIT ;  /* 0x000000000000794d */ /* 0x000fea0003800000 */
        .weak           $__internal_15_$__cuda_sm20_dblrcp_rn_slowpath_v3
        .type           $__internal_15_$__cuda_sm20_dblrcp_rn_slowpath_v3,@function
        .size           $__internal_15_$__cuda_sm20_dblrcp_rn_slowpath_v3,($__internal_16_$__cuda_sm20_div_rn_f64_full - $__internal_15_$__cuda_sm20_dblrcp_rn_slowpath_v3)
$__internal_15_$__cuda_sm20_dblrcp_rn_slowpath_v3:
        /* <DEDUP_REMOVED lines=10> */
[----:B------:R-:W-:Y:S01]  /*1a50*/  VIADD R3, R9, 0xc0200000 ;  /* 0xc020000009037836 */ /* 0x000fe20000000000 */
[----:B------:R-:W-:Y:S01]  /*1a60*/  MOV R2, R8 ;  /* 0x0000000800027202 */ /* 0x000fe20000000f00 */
[----:B------:R-:W-:Y:S02]  /*1a70*/  IMAD.MOV.U32 R4, RZ, RZ, R7 ;  /* 0x000000ffff047224 */ /* 0x000fe400078e0007 */
[----:B------:R-:W0:Y:S04]  /*1a80*/  MUFU.RCP64H R5, R3 ;  /* 0x0000000300057308 */ /* 0x000e280000001800 */
        /* <DEDUP_REMOVED lines=10> */
.L_x_207:
        /* <DEDUP_REMOVED lines=10> */
.L_x_205:
[----:B------:R-:W-:Y:S01]  /*1bd0*/  LOP3.LUT R3, R9, 0x80000, RZ, 0xfc, !PT ;  /* 0x0008000009037812 */ /* 0x000fe200078efcff */
[----:B------:R-:W-:-:S07]  /*1be0*/  IMAD.MOV.U32 R2, RZ, RZ, R8 ;  /* 0x000000ffff027224 */ /* 0x000fce00078e0008 */
.L_x_206:
[----:B------:R-:W-:Y:S02]  /*1bf0*/  IMAD.MOV.U32 R36, RZ, RZ, R2 ;  /* 0x000000ffff247224 */ /* 0x000fe400078e0002 */
[----:B------:R-:W-:Y:S02]  /*1c00*/  IMAD.MOV.U32 R37, RZ, RZ, R3 ;  /* 0x000000ffff257224 */ /* 0x000fe400078e0003 */
[----:B------:R-:W-:Y:S02]  /*1c10*/  IMAD.MOV.U32 R2, RZ, RZ, R0 ;  /* 0x000000ffff027224 */ /* 0x000fe400078e0000 */
[----:B------:R-:W-:-:S04]  /*1c20*/  IMAD.MOV.U32 R3, RZ, RZ, 0x0 ;  /* 0x00000000ff037424 */ /* 0x000fc800078e00ff */
[----:B------:R-:W-:Y:S05]  /*1c30*/  RET.REL.NODEC R2 `(_Z19two_body_sum_kernelIdLi128EEvPPT_iiiiS1_iS0_S1_S1_S1_) ;  /* 0xffffffe002f07950 */ /* 0x000fea0003c3ffff */
        .weak           $__internal_16_$__cuda_sm20_div_rn_f64_full
        .type           $__internal_16_$__cuda_sm20_div_rn_f64_full,@function
        .size           $__internal_16_$__cuda_sm20_div_rn_f64_full,($__internal_17_$__cuda_sm20_sqrt_rn_f32_slowpath - $__internal_16_$__cuda_sm20_div_rn_f64_full)
$__internal_16_$__cuda_sm20_div_rn_f64_full:
[C---:B------:R-:W-:Y:S01]  /*1c40*/  FSETP.GEU.AND P0, PT, |R7|.reuse, 1.469367938527859385e-39, PT ;  /* 0x001000000700780b */ /* 0x040fe20003f0e200 */
[----:B------:R-:W-:Y:S01]  /*1c50*/  IMAD.MOV.U32 R2, RZ, RZ, R6 ;  /* 0x000000ffff027224 */ /* 0x000fe200078e0006 */
[C---:B------:R-:W-:Y:S01]  /*1c60*/  LOP3.LUT R4, R7.reuse, 0x800fffff, RZ, 0xc0, !PT ;  /* 0x800fffff07047812 */ /* 0x040fe200078ec0ff */
[----:B------:R-:W-:Y:S01]  /*1c70*/  IMAD.MOV.U32 R3, RZ, RZ, R7 ;  /* 0x000000ffff037224 */ /* 0x000fe200078e0007 */
[----:B------:R-:W0:Y:S01]  /*1c80*/  LDC.64 R18, c[0x0][0x3a8] ;  /* 0x0000ea00ff127b82 */ /* 0x000e220000000a00 */
[----:B------:R-:W-:Y:S01]  /*1c90*/  IMAD.MOV.U32 R8, RZ, RZ, 0x1 ;  /* 0x00000001ff087424 */ /* 0x000fe200078e00ff */
[----:B------:R-:W-:Y:S01]  /*1ca0*/  LOP3.LUT R5, R4, 0x3ff00000, RZ, 0xfc, !PT ;  /* 0x3ff0000004057812 */ /* 0x000fe200078efcff */
[----:B------:R-:W-:Y:S01]  /*1cb0*/  IMAD.MOV.U32 R16, RZ, RZ, 0x1ca00000 ;  /* 0x1ca00000ff107424 */ /* 0x000fe200078e00ff */
[----:B------:R-:W-:Y:S02]  /*1cc0*/  MOV R4, R6 ;  /* 0x0000000600047202 */ /* 0x000fe40000000f00 */
[----:B------:R-:W-:-:S03]  /*1cd0*/  LOP3.LUT R12, R7, 0x7ff00000, RZ, 0xc0, !PT ;  /* 0x7ff00000070c7812 */ /* 0x000fc600078ec0ff */
        /* <DEDUP_REMOVED lines=23> */
.L_x_208:
        /* <DEDUP_REMOVED lines=12> */
[----:B------:R-:W-:Y:S01]  /*1f10*/  ISETP.GE.U32.AND P0, PT, R15, R10, PT ;  /* 0x0000000a0f00720c */ /* 0x000fe20003f06070 */
[----:B------:R-:W-:Y:S01]  /*1f20*/  IMAD.MOV.U32 R10, RZ, RZ, RZ ;  /* 0x000000ffff0a7224 */ /* 0x000fe200078e00ff */
[----:B------:R-:W-:Y:S02]  /*1f30*/  VIMNMX R8, PT, PT, R8, 0x46a00000, PT ;  /* 0x46a0000008087848 */ /* 0x000fe40003fe0100 */
[----:B------:R-:W-:-:S05]  /*1f40*/  SEL R9, R16, 0x63400000, !P0 ;  /* 0x6340000010097807 */ /* 0x000fca0004000000 */
[----:B------:R-:W-:-:S05]  /*1f50*/  IMAD.IADD R14, R8, 0x1, -R9 ;  /* 0x00000001080e7824 */ /* 0x000fca00078e0a09 */
[----:B------:R-:W-:-:S06]  /*1f60*/  IADD3 R11, PT, PT, R14, 0x7fe00000, RZ ;  /* 0x7fe000000e0b7810 */ /* 0x000fcc0007ffe0ff */
        /* <DEDUP_REMOVED lines=19> */
.L_x_209:
        /* <DEDUP_REMOVED lines=17> */
.L_x_212:
[----:B------:R-:W-:Y:S02]  /*21b0*/  LOP3.LUT R9, R3, 0x80000, RZ, 0xfc, !PT ;  /* 0x0008000003097812 */ /* 0x000fe400078efcff */
[----:B------:R-:W-:Y:S01]  /*21c0*/  MOV R8, R2 ;  /* 0x0000000200087202 */ /* 0x000fe20000000f00 */
[----:B------:R-:W-:Y:S06]  /*21d0*/  BRA `(.L_x_210) ;  /* 0x0000000000087947 */ /* 0x000fec0003800000 */
.L_x_211:
[----:B------:R-:W-:Y:S01]  /*21e0*/  LOP3.LUT R9, R19, 0x80000, RZ, 0xfc, !PT ;  /* 0x0008000013097812 */ /* 0x000fe200078efcff */
[----:B------:R-:W-:-:S07]  /*21f0*/  IMAD.MOV.U32 R8, RZ, RZ, R18 ;  /* 0x000000ffff087224 */ /* 0x000fce00078e0012 */
.L_x_210:
[----:B------:R-:W-:Y:S02]  /*2200*/  IMAD.MOV.U32 R2, RZ, RZ, R0 ;  /* 0x000000ffff027224 */ /* 0x000fe400078e0000 */
[----:B------:R-:W-:-:S04]  /*2210*/  IMAD.MOV.U32 R3, RZ, RZ, 0x0 ;  /* 0x00000000ff037424 */ /* 0x000fc800078e00ff */
[----:B------:R-:W-:Y:S05]  /*2220*/  RET.REL.NODEC R2 `(_Z19two_body_sum_kernelIdLi128EEvPPT_iiiiS1_iS0_S1_S1_S1_) ;  /* 0xffffffdc02747950 */ /* 0x000fea0003c3ffff */
        .weak           $__internal_17_$__cuda_sm20_sqrt_rn_f32_slowpath
        .type           $__internal_17_$__cuda_sm20_sqrt_rn_f32_slowpath,@function
        .size           $__internal_17_$__cuda_sm20_sqrt_rn_f32_slowpath,(.L_x_265 - $__internal_17_$__cuda_sm20_sqrt_rn_f32_slowpath)
$__internal_17_$__cuda_sm20_sqrt_rn_f32_slowpath:
[----:B------:R-:W-:-:S13]  /*2230*/  LOP3.LUT P0, RZ, R59, 0x7fffffff, RZ, 0xc0, !PT ;  /* 0x7fffffff3bff7812 */ /* 0x000fda000780c0ff */
[----:B------:R-:W-:Y:S05]  /*2240*/  @!P0 BRA `(.L_x_213) ;  /* 0x0000000000448947 */ /* 0x000fea0003800000 */
        /* <DEDUP_REMOVED lines=17> */
.L_x_213:
[----:B------:R-:W-:Y:S02]  /*2360*/  IMAD.MOV.U32 R60, RZ, RZ, R63 ;  /* 0x000000ffff3c7224 */ /* 0x000fe400078e003f */
[----:B------:R-:W-:-:S04]  /*2370*/  IMAD.MOV.U32 R61, RZ, RZ, 0x0 ;  /* 0x00000000ff3d7424 */ /* 0x000fc800078e00ff */
[----:B------:R-:W-:Y:S05]  /*2380*/  RET.REL.NODEC R60 `(_Z19two_body_sum_kernelIdLi128EEvPPT_iiiiS1_iS0_S1_S1_S1_) ;  /* 0xffffffdc3c1c7950 */ /* 0x000fea0003c3ffff */
.L_x_214:
        /* <DEDUP_REMOVED lines=15> */
.L_x_265:


//--------------------- .text._Z19two_body_sum_kernelIfLi128EEvPPT_iiiiS1_iS0_S1_S1_S1_ --------------------------
	.section	.text._Z19two_body_sum_kernelIfLi128EEvPPT_iiiiS1_iS0_S1_S1_S1_,"ax",@progbits
	.align	128
        .global         _Z19two_body_sum_kernelIfLi128EEvPPT_iiiiS1_iS0_S1_S1_S1_
        .type           _Z19two_body_sum_kernelIfLi128EEvPPT_iiiiS1_iS0_S1_S1_S1_,@function
        .size           _Z19two_body_sum_kernelIfLi128EEvPPT_iiiiS1_iS0_S1_S1_S1_,(.L_x_268 - _Z19two_body_sum_kernelIfLi128EEvPPT_iiiiS1_iS0_S1_S1_S1_)
        .other          _Z19two_body_sum_kernelIfLi128EEvPPT_iiiiS1_iS0_S1_S1_S1_,@"STO_CUDA_ENTRY STV_DEFAULT"
_Z19two_body_sum_kernelIfLi128EEvPPT_iiiiS1_iS0_S1_S1_S1_:
.text._Z19two_body_sum_kernelIfLi128EEvPPT_iiiiS1_iS0_S1_S1_S1_:
        /* <DEDUP_REMOVED lines=46> */
.L_x_217:
[----:B------:R-:W-:Y:S05]  /*02e0*/  BSYNC.RELIABLE B0 ;  /* 0x0000000000007941 */ /* 0x000fea0003800100 */
.L_x_216:
        /* <DEDUP_REMOVED lines=13> */
.L_x_218:
[----:B------:R-:W-:Y:S05]  /*03c0*/  BSYNC.RECONVERGENT B1 ;  /* 0x0000000000017941 */ /* 0x000fea0003800200 */
.L_x_215:
        /* <DEDUP_REMOVED lines=35> */
[----:B------:R-:W-:Y:S05]  /*0600*/  CALL.REL.NOINC `($__internal_20_$__cuda_sm3x_div_rn_noftz_f32_slowpath) ;  /* 0x0000001400a47944 */ /* 0x000fea0003c00000 */
[----:B------:R-:W-:-:S07]  /*0610*/  IMAD.MOV.U32 R0, RZ, RZ, R4 ;  /* 0x000000ffff007224 */ /* 0x000fce00078e0004 */
.L_x_220:
[----:B------:R-:W-:-:S04]  /*0620*/  IADD3 R2, PT, PT, R0, 0x1800000, RZ ;  /* 0x0180000000027810 */ /* 0x000fc80007ffe0ff */
[----:B------:R-:W-:-:S04]  /*0630*/  LOP3.LUT R2, R2, 0x7f800000, RZ, 0xc0, !PT ;  /* 0x7f80000002027812 */ /* 0x000fc800078ec0ff */
[----:B------:R-:W-:-:S13]  /*0640*/  ISETP.GT.U32.AND P0, PT, R2, 0x1ffffff, PT ;  /* 0x01ffffff0200780c */ /* 0x000fda0003f04070 */
[----:B------:R-:W-:Y:S05]  /*0650*/  @P0 BRA `(.L_x_221) ;  /* 0x00000000000c0947 */ /* 0x000fea0003800000 */
[----:B------:R-:W-:-:S07]  /*0660*/  MOV R7, 0x680 ;  /* 0x0000068000077802 */ /* 0x000fce0000000f00 */
[----:B------:R-:W-:Y:S05]  /*0670*/  CALL.REL.NOINC `($__internal_18_$__cuda_sm20_rcp_rn_f32_slowpath) ;  /* 0x0000001000587944 */ /* 0x000fea0003c00000 */
[----:B------:R-:W-:Y:S05]  /*0680*/  BRA `(.L_x_222) ;  /* 0x0000000000107947 */ /* 0x000fea0003800000 */
.L_x_221:
[----:B------:R-:W0:Y:S02]  /*0690*/  MUFU.RCP R3, R0 ;  /* 0x0000000000037308 */ /* 0x000e240000001000 */
[----:B0-----:R-:W-:-:S04]  /*06a0*/  FFMA R2, R3, R0, -1 ;  /* 0xbf80000003027423 */ /* 0x001fc80000000000 */
[----:B------:R-:W-:-:S04]  /*06b0*/  FADD.FTZ R2, -R2, -RZ ;  /* 0x800000ff02027221 */ /* 0x000fc80000010100 */
[----:B------:R-:W-:-:S07]  /*06c0*/  FFMA R24, R3, R2, R3 ;  /* 0x0000000203187223 */ /* 0x000fce0000000003 */
.L_x_222:
[----:B------:R-:W0:Y:S01]  /*06d0*/  LDCU UR12, c[0x0][0x38c] ;  /* 0x00007180ff0c77ac */ /* 0x000e220008000800 */
[----:B------:R-:W-:Y:S01]  /*06e0*/  IMAD.MOV.U32 R22, RZ, RZ, RZ ;  /* 0x000000ffff167224 */ /* 0x000fe200078e00ff */
[----:B------:R-:W1:Y:S01]  /*06f0*/  LDCU UR13, c[0x0][0x394] ;  /* 0x00007280ff0d77ac */ /* 0x000e620008000800 */
[----:B------:R-:W-:Y:S01]  /*0700*/  UMOV UR4, URZ ;  /* 0x000000ff00047c82 */ /* 0x000fe20008000000 */
[----:B0-----:R-:W-:Y:S02]  /*0710*/  UIADD3 UR12, UPT, UPT, UR12, 0x1, URZ ;  /* 0x000000010c0c7890 */ /* 0x001fe4000fffe0ff */
[----:B-1----:R-:W-:-:S12]  /*0720*/  UIADD3 UR13, UPT, UPT, UR13, 0x1, URZ ;  /* 0x000000010d0d7890 */ /* 0x002fd8000fffe0ff */
.L_x_234:
        /* <DEDUP_REMOVED lines=36> */
.L_x_233:
        /* <DEDUP_REMOVED lines=61> */
.L_x_232:
        /* <DEDUP_REMOVED lines=29> */
[----:B------:R-:W-:Y:S05]  /*0f10*/  CALL.REL.NOINC `($__internal_19_$__cuda_sm20_sqrt_rn_f32_slowpath) ;  /* 0x0000000c00047944 */ /* 0x000fea0003c00000 */
[----:B------:R-:W-:Y:S01]  /*0f20*/  MOV R21, R0 ;  /* 0x0000000000157202 */ /* 0x000fe20000000f00 */
[----:B------:R-:W-:Y:S06]  /*0f30*/  BRA `(.L_x_227) ;  /* 0x0000000000107947 */ /* 0x000fec0003800000 */
.L_x_226:
[----:B------:R-:W-:Y:S01]  /*0f40*/  FMUL.FTZ R21, R34, R35 ;  /* 0x0000002322157220 */ /* 0x000fe20000410000 */
[----:B------:R-:W-:-:S03]  /*0f50*/  FMUL.FTZ R20, R35, 0.5 ;  /* 0x3f00000023147820 */ /* 0x000fc60000410000 */
[----:B------:R-:W-:-:S04]  /*0f60*/  FFMA R0, -R21, R21, R34 ;  /* 0x0000001515007223 */ /* 0x000fc80000000122 */
[----:B------:R-:W-:-:S07]  /*0f70*/  FFMA R21, R0, R20, R21 ;  /* 0x0000001400157223 */ /* 0x000fce0000000015 */
.L_x_227:
[----:B------:R-:W-:Y:S05]  /*0f80*/  BSYNC.RECONVERGENT B1 ;  /* 0x0000000000017941 */ /* 0x000fea0003800200 */
.L_x_225:
        /* <DEDUP_REMOVED lines=55> */
.L_x_231:
[----:B------:R-:W-:Y:S05]  /*1300*/  BSYNC.RECONVERGENT B2 ;  /* 0x0000000000027941 */ /* 0x000fea0003800200 */
.L_x_230:
[----:B------:R-:W-:-:S07]  /*1310*/  FADD R22, R22, R35 ;  /* 0x0000002316167221 */ /* 0x000fce0000000000 */
.L_x_229:
[----:B------:R-:W-:Y:S05]  /*1320*/  BSYNC.RECONVERGENT B1 ;  /* 0x0000000000017941 */ /* 0x000fea0003800200 */
.L_x_228:
[----:B------:R-:W-:Y:S01]  /*1330*/  IADD3 R33, PT, PT, R33, 0x1, RZ ;  /* 0x0000000121217810 */ /* 0x000fe20007ffe0ff */
[----:B------:R-:W-:Y:S02]  /*1340*/  UIADD3 UR11, UPT, UPT, UR11, 0xc, URZ ;  /* 0x0000000c0b0b7890 */ /* 0x000fe4000fffe0ff */
[----:B------:R-:W-:Y:S01]  /*1350*/  UIADD3 UR10, UPT, UPT, UR10, 0x1, URZ ;  /* 0x000000010a0a7890 */ /* 0x000fe2000fffe0ff */
[----:B------:R-:W-:Y:S11]  /*1360*/  BRA.U UP1, `(.L_x_232) ;  /* 0xfffffff901747547 */ /* 0x000ff6000b83ffff */
.L_x_224:
[----:B------:R-:W-:-:S04]  /*1370*/  UIADD3 UR5, UPT, UPT, UR5, 0x1, URZ ;  /* 0x0000000105057890 */ /* 0x000fc8000fffe0ff */
[----:B------:R-:W-:-:S09]  /*1380*/  UISETP.NE.AND UP0, UPT, UR5, UR8, UPT ;  /* 0x000000080500728c */ /* 0x000fd2000bf05270 */
[----:B------:R-:W-:Y:S05]  /*1390*/  BRA.U UP0, `(.L_x_233) ;  /* 0xfffffff500747547 */ /* 0x000fea000b83ffff */
.L_x_223:
[----:B------:R-:W-:-:S04]  /*13a0*/  UIADD3 UR4, UPT, UPT, UR4, 0x1, URZ ;  /* 0x0000000104047890 */ /* 0x000fc8000fffe0ff */
[----:B------:R-:W-:-:S09]  /*13b0*/  UISETP.NE.AND UP0, UPT, UR4, UR7, UPT ;  /* 0x000000070400728c */ /* 0x000fd2000bf05270 */
[----:B------:R-:W-:Y:S05]  /*13c0*/  BRA.U UP0, `(.L_x_234) ;  /* 0xfffffff100d87547 */ /* 0x000fea000b83ffff */
.L_x_219:
[----:B0-----:R-:W0:Y:S01]  /*13d0*/  S2R R9, SR_CgaCtaId ;  /* 0x0000000000097919 */ /* 0x001e220000008800 */
[----:B------:R-:W-:Y:S02]  /*13e0*/  MOV R6, 0x400 ;  /* 0x0000040000067802 */ /* 0x000fe40000000f00 */
[C---:B------:R-:W-:Y:S02]  /*13f0*/  ISETP.GT.U32.AND P0, PT, R23.reuse, 0x3f, PT ;  /* 0x0000003f1700780c */ /* 0x040fe40003f04070 */
[C---:B------:R-:W-:Y:S01]  /*1400*/  ISETP.GT.U32.AND P1, PT, R23.reuse, 0x1f, PT ;  /* 0x0000001f1700780c */ /* 0x040fe20003f24070 */
[----:B------:R-:W-:Y:S01]  /*1410*/  VIADD R0, R6, 0xd10 ;  /* 0x00000d1006007836 */ /* 0x000fe20000000000 */
[----:B------:R-:W-:-:S04]  /*1420*/  ISETP.GT.U32.AND P2, PT, R23, 0xf, PT ;  /* 0x0000000f1700780c */ /* 0x000fc80003f44070 */
        /* <DEDUP_REMOVED lines=59> */
        .weak           $__internal_18_$__cuda_sm20_rcp_rn_f32_slowpath
        .type           $__internal_18_$__cuda_sm20_rcp_rn_f32_slowpath,@function
        .size           $__internal_18_$__cuda_sm20_rcp_rn_f32_slowpath,($__internal_19_$__cuda_sm20_sqrt_rn_f32_slowpath - $__internal_18_$__cuda_sm20_rcp_rn_f32_slowpath)
$__internal_18_$__cuda_sm20_rcp_rn_f32_slowpath:
        /* <DEDUP_REMOVED lines=15> */
.L_x_235:
        /* <DEDUP_REMOVED lines=33> */
.L_x_237:
[----:B------:R0:W1:Y:S02]  /*1ae0*/  MUFU.RCP R2, R0 ;  /* 0x0000000000027308 */ /* 0x0000640000001000 */
.L_x_236:
[----:B-1-3--:R-:W-:Y:S01]  /*1af0*/  IMAD.MOV.U32 R24, RZ, RZ, R2 ;  /* 0x000000ffff187224 */ /* 0x00afe200078e0002 */
[----:B------:R-:W-:Y:S01]  /*1b00*/  MOV R2, R7 ;  /* 0x0000000700027202 */ /* 0x000fe20000000f00 */
[----:B------:R-:W-:-:S04]  /*1b10*/  IMAD.MOV.U32 R3, RZ, RZ, 0x0 ;  /* 0x00000000ff037424 */ /* 0x000fc800078e00ff */
[----:B0-2---:R-:W-:Y:S05]  /*1b20*/  RET.REL.NODEC R2 `(_Z19two_body_sum_kernelIfLi128EEvPPT_iiiiS1_iS0_S1_S1_S1_) ;  /* 0xffffffe402347950 */ /* 0x005fea0003c3ffff */
        .weak           $__internal_19_$__cuda_sm20_sqrt_rn_f32_slowpath
        .type           $__internal_19_$__cuda_sm20_sqrt_rn_f32_slowpath,@function
        .size           $__internal_19_$__cuda_sm20_sqrt_rn_f32_slowpath,($__internal_20_$__cuda_sm3x_div_rn_noftz_f32_slowpath - $__internal_19_$__cuda_sm20_sqrt_rn_f32_slowpath)
$__internal_19_$__cuda_sm20_sqrt_rn_f32_slowpath:
        /* <DEDUP_REMOVED lines=20> */
.L_x_238:
[----:B------:R-:W-:Y:S01]  /*1c70*/  MOV R0, R21 ;  /* 0x0000001500007202 */ /* 0x000fe20000000f00 */
[----:B------:R-:W-:-:S04]  /*1c80*/  IMAD.MOV.U32 R21, RZ, RZ, 0x0 ;  /* 0x00000000ff157424 */ /* 0x000fc800078e00ff */
[----:B------:R-:W-:Y:S05]  /*1c90*/  RET.REL.NODEC R20 `(_Z19two_body_sum_kernelIfLi128EEvPPT_iiiiS1_iS0_S1_S1_S1_) ;  /* 0xffffffe014d87950 */ /* 0x000fea0003c3ffff */
        .weak           $__internal_20_$__cuda_sm3x_div_rn_noftz_f32_slowpath
        .type           $__internal_20_$__cuda_sm3x_div_rn_noftz_f32_slowpath,@function
        .size           $__internal_20_$__cuda_sm3x_div_rn_noftz_f32_slowpath,(.L_x_268 - $__internal_20_$__cuda_sm3x_div_rn_noftz_f32_slowpath)
$__internal_20_$__cuda_sm3x_div_rn_noftz_f32_slowpath:
        /* <DEDUP_REMOVED lines=36> */
.L_x_239:
        /* <DEDUP_REMOVED lines=50> */
.L_x_245:
[----:B------:R-:W-:-:S04]  /*2200*/  LOP3.LUT R4, R4, 0x80000000, RZ, 0xc0, !PT ;  /* 0x8000000004047812 */ /* 0x000fc800078ec0ff */
[----:B------:R-:W-:Y:S01]  /*2210*/  LOP3.LUT R4, R4, 0x7f800000, RZ, 0xfc, !PT ;  /* 0x7f80000004047812 */ /* 0x000fe200078efcff */
[----:B------:R-:W-:Y:S06]  /*2220*/  BRA `(.L_x_246) ;  /* 0x0000000000287947 */ /* 0x000fec0003800000 */
.L_x_244:
[----:B------:R-:W-:Y:S01]  /*2230*/  IMAD R4, R5, 0x800000, R4 ;  /* 0x0080000005047824 */ /* 0x000fe200078e0204 */
[----:B------:R-:W-:Y:S06]  /*2240*/  BRA `(.L_x_246) ;  /* 0x0000000000207947 */ /* 0x000fec0003800000 */
.L_x_243:
[----:B------:R-:W-:-:S04]  /*2250*/  LOP3.LUT R4, R4, 0x80000000, R7, 0x48, !PT ;  /* 0x8000000004047812 */ /* 0x000fc800078e4807 */
[----:B------:R-:W-:Y:S01]  /*2260*/  LOP3.LUT R4, R4, 0x7f800000, RZ, 0xfc, !PT ;  /* 0x7f80000004047812 */ /* 0x000fe200078efcff */
[----:B------:R-:W-:Y:S06]  /*2270*/  BRA `(.L_x_246) ;  /* 0x0000000000147947 */ /* 0x000fec0003800000 */
.L_x_242:
[----:B------:R-:W-:Y:S01]  /*2280*/  LOP3.LUT R4, R4, 0x80000000, R7, 0x48, !PT ;  /* 0x8000000004047812 */ /* 0x000fe200078e4807 */
[----:B------:R-:W-:Y:S06]  /*2290*/  BRA `(.L_x_246) ;  /* 0x00000000000c7947 */ /* 0x000fec0003800000 */
.L_x_241:
[----:B------:R-:W0:Y:S01]  /*22a0*/  MUFU.RSQ R4, -QNAN ;  /* 0xffc0000000047908 */ /* 0x000e220000001400 */
[----:B------:R-:W-:Y:S05]  /*22b0*/  BRA `(.L_x_246) ;  /* 0x0000000000047947 */ /* 0x000fea0003800000 */
.L_x_240:
[----:B------:R-:W-:-:S07]  /*22c0*/  FADD.FTZ R4, R0, R3 ;  /* 0x0000000300047221 */ /* 0x000fce0000010000 */
.L_x_246:
[----:B------:R-:W-:-:S04]  /*22d0*/  HFMA2 R3, -RZ, RZ, 0, 0 ;  /* 0x00000000ff037431 */ /* 0x000fc800000001ff */
[----:B0-----:R-:W-:Y:S05]  /*22e0*/  RET.REL.NODEC R2 `(_Z19two_body_sum_kernelIfLi128EEvPPT_iiiiS1_iS0_S1_S1_S1_) ;  /* 0xffffffdc02447950 */ /* 0x001fea0003c3ffff */
.L_x_247:
        /* <DEDUP_REMOVED lines=9> */
.L_x_268:


//--------------------- .nv.shared._Z19two_body_sum_kernelIfLi32EEvPPT_iiiiS1_iS0_S1_S1_S1_ --------------------------
	.section	.nv.shared._Z19two_body_sum_kernelIfLi32EEvPPT_iiiiS1_iS0_S1_S1_S1_,"aw",@nobits
	.sectionflags	@""
	.align	8
.nv.shared._Z19two_body_sum_kernelIfLi32EEvPPT_iiiiS1_iS0_S1_S1_S1_:
	.zero		2192


//--------------------- .nv.shared.reserved.0     --------------------------
	.section	.nv.shared.reserved.0,"aw",@nobits
	.weak		__nv_reservedSMEM_offset_0_alias
	.size		__nv_reservedSMEM_offset_0_alias, 0, 64
	.other		__nv_reservedSMEM_offset_0_alias,@"STO_CUDA_RESERVED_SHARED STV_DEFAULT"
__nv_reservedSMEM_offset_0_alias:
	.zero		0
	.zero		64


//--------------------- .nv.shared._Z25two_body_grad_lapl_kernelIdLi32EEvPPT_iiiiS1_iS0_S1_S1_S1_i --------------------------
	.section	.nv.shared._Z25two_body_grad_lapl_kernelIdLi32EEvPPT_iiiiS1_iS0_S1_S1_S1_i,"aw",@nobits
	.sectionflags	@""
	.align	8
.nv.shared._Z25two_body_grad_lapl_kernelIdLi32EEvPPT_iiiiS1_iS0_S1_S1_S1_i:
	.zero		4376


//--------------------- .nv.shared._Z25two_body_grad_lapl_kernelIfLi32EEvPPT_iiiiS1_iS0_S1_S1_S1_i --------------------------
	.section	.nv.shared._Z25two_body_grad_lapl_kernelIfLi32EEvPPT_iiiiS1_iS0_S1_S1_S1_i,"aw",@nobits
	.sectionflags	@""
	.align	8
.nv.shared._Z25two_body_grad_lapl_kernelIfLi32EEvPPT_iiiiS1_iS0_S1_S1_S1_i:
	.zero		2704


//--------------------- .nv.shared._Z22two_body_update_kernelIdEvPPT_ii --------------------------
	.section	.nv.shared._Z22two_body_update_kernelIdEvPPT_ii,"aw",@nobits
	.sectionflags	@""
	.align	8
.nv.shared._Z22two_body_update_kernelIdEvPPT_ii:
	.zero		1032


//--------------------- .nv.shared._Z22two_body_update_kernelIfEvPPT_ii --------------------------
	.section	.nv.shared._Z22two_body_update_kernelIfEvPPT_ii,"aw",@nobits
	.sectionflags	@""
	.align	8
.nv.shared._Z22two_body_update_kernelIfEvPPT_ii:
	.zero		1032


//--------------------- .nv.shared._Z21two_body_ratio_kernelIdLi128EEvPPT_iiiS1_iS1_iS0_S1_S1_S1_ --------------------------
	.section	.nv.shared._Z21two_body_ratio_kernelIdLi128EEvPPT_iiiS1_iS1_iS0_S1_S1_S1_,"aw",@nobits
	.sectionflags	@""
	.align	8
.nv.shared._Z21two_body_ratio_kernelIdLi128EEvPPT_iiiS1_iS1_iS0_S1_S1_S1_:
	.zero		5704


//--------------------- .nv.shared._Z21two_body_ratio_kernelIfLi128EEvPPT_iiiS1_iS1_iS0_S1_S1_S1_ --------------------------
	.section	.nv.shared._Z21two_body_ratio_kernelIfLi128EEvPPT_iiiS1_iS1_iS0_S1_S1_S1_,"aw",@nobits
	.sectionflags	@""
	.align	8
.nv.shared._Z21two_body_ratio_kernelIfLi128EEvPPT_iiiS1_iS1_iS0_S1_S1_S1_:
	.zero		3368


//--------------------- .nv.shared._Z19two_body_sum_kernelIdLi128EEvPPT_iiiiS1_iS0_S1_S1_S1_ --------------------------
	.section	.nv.shared._Z19two_body_sum_kernelIdLi128EEvPPT_iiiiS1_iS0_S1_S1_S1_,"aw",@nobits
	.sectionflags	@""
	.align	8
.nv.shared._Z19two_body_sum_kernelIdLi128EEvPPT_iiiiS1_iS0_S1_S1_S1_:
	.zero		8728


//--------------------- .nv.shared._Z19two_body_sum_kernelIfLi128EEvPPT_iiiiS1_iS0_S1_S1_S1_ --------------------------
	.section	.nv.shared._Z19two_body_sum_kernelIfLi128EEvPPT_iiiiS1_iS0_S1_S1_S1_,"aw",@nobits
	.sectionflags	@""
	.align	8
.nv.shared._Z19two_body_sum_kernelIfLi128EEvPPT_iiiiS1_iS0_S1_S1_S1_:
	.zero		4880


//--------------------- .nv.constant0._Z19two_body_sum_kernelIfLi32EEvPPT_iiiiS1_iS0_S1_S1_S1_ --------------------------
	.section	.nv.constant0._Z19two_body_sum_kernelIfLi32EEvPPT_iiiiS1_iS0_S1_S1_S1_,"a",@progbits
	.sectionflags	@""
	.align	4
.nv.constant0._Z19two_body_sum_kernelIfLi32EEvPPT_iiiiS1_iS0_S1_S1_S1_:
	.zero		960


//--------------------- .nv.constant0._Z25two_body_grad_lapl_kernelIdLi32EEvPPT_iiiiS1_iS0_S1_S1_S1_i --------------------------
	.section	.nv.constant0._Z25two_body_grad_lapl_kernelIdLi32EEvPPT_iiiiS1_iS0_S1_S1_S1_i,"a",@progbits
	.sectionflags	@""
	.align	4
.nv.constant0._Z25two_body_grad_lapl_kernelIdLi32EEvPPT_iiiiS1_iS0_S1_S1_S1_i:
	.zero		972


//--------------------- .nv.constant0._Z25two_body_grad_lapl_kernelIfLi32EEvPPT_iiiiS1_iS0_S1_S1_S1_i --------------------------
	.section	.nv.constant0._Z25two_body_grad_lapl_kernelIfLi32EEvPPT_iiiiS1_iS0_S1_S1_S1_i,"a",@progbits
	.sectionflags	@""
	.align	4
.nv.constant0._Z25two_body_grad_lapl_kernelIfLi32EEvPPT_iiiiS1_iS0_S1_S1_S1_i:
	.zero		964


//--------------------- .nv.constant0._Z22two_body_update_kernelIdEvPPT_ii --------------------------
	.section	.nv.constant0._Z22two_body_update_kernelIdEvPPT_ii,"a",@progbits
	.sectionflags	@""
	.align	4
.nv.constant0._Z22two_body_update_kernelIdEvPPT_ii:
	.zero		912


//--------------------- .nv.constant0._Z22two_body_update_kernelIfEvPPT_ii --------------------------
	.section	.nv.constant0._Z22two_body_update_kernelIfEvPPT_ii,"a",@progbits
	.sectionflags	@""
	.align	4
.nv.constant0._Z22two_body_update_kernelIfEvPPT_ii:
	.zero		912


//--------------------- .nv.constant0._Z21two_body_ratio_kernelIdLi128EEvPPT_iiiS1_iS1_iS0_S1_S1_S1_ --------------------------
	.section	.nv.constant0._Z21two_body_ratio_kernelIdLi128EEvPPT_iiiS1_iS1_iS0_S1_S1_S1_,"a",@progbits
	.sectionflags	@""
	.align	4
.nv.constant0._Z21two_body_ratio_kernelIdLi128EEvPPT_iiiS1_iS1_iS0_S1_S1_S1_:
	.zero		984


//--------------------- .nv.constant0._Z21two_body_ratio_kernelIfLi128EEvPPT_iiiS1_iS1_iS0_S1_S1_S1_ --------------------------
	.section	.nv.constant0._Z21two_body_ratio_kernelIfLi128EEvPPT_iiiS1_iS1_iS0_S1_S1_S1_,"a",@progbits
	.sectionflags	@""
	.align	4
.nv.constant0._Z21two_body_ratio_kernelIfLi128EEvPPT_iiiS1_iS1_iS0_S1_S1_S1_:
	.zero		976


//--------------------- .nv.constant0._Z19two_body_sum_kernelIdLi128EEvPPT_iiiiS1_iS0_S1_S1_S1_ --------------------------
	.section	.nv.constant0._Z19two_body_sum_kernelIdLi128EEvPPT_iiiiS1_iS0_S1_S1_S1_,"a",@progbits
	.sectionflags	@""
	.align	4
.nv.constant0._Z19two_body_sum_kernelIdLi128EEvPPT_iiiiS1_iS0_S1_S1_S1_:
	.zero		968


//--------------------- .nv.constant0._Z19two_body_sum_kernelIfLi128EEvPPT_iiiiS1_iS0_S1_S1_S1_ --------------------------
	.section	.nv.constant0._Z19two_body_sum_kernelIfLi128EEvPPT_iiiiS1_iS0_S1_S1_S1_,"a",@progbits
	.sectionflags	@""
	.align	4
.nv.constant0._Z19two_body_sum_kernelIfLi128EEvPPT_iiiiS1_iS0_S1_S1_S1_:
	.zero		960


//--------------------- SYMBOLS --------------------------

	.type		.nv.reservedSmem.offset0,@object
	.size		.nv.reservedSmem.offset0,0x4
	.type		.nv.reservedSmem.cap,@object
	.size		.nv.reservedSmem.cap,0x4
